	.target	sm_90a

	.elftype	@"ET_EXEC"


//--------------------- .note.nv.tkinfo           --------------------------
	.section	.note.nv.tkinfo,"",@"SHT_NOTE"
	.sectionflags	@"SHF_NOTE_NV_TKINFO"
	.tkinfo
        /*0018*/ 	.word	0x00000002
        /*0030*/ 	.string	""
        /*0030*/ 	.string	"ptxas"
        /*0030*/ 	.string	"Cuda compilation tools, release 13.0, V13.0.88"
        /*0030*/ 	.string	"Build cuda_13.0.r13.0/compiler.36424714_0"
        /*0030*/ 	.string	"-v  -suppress-debug-info  -lineinfo  -arch sm_90a "



//--------------------- .note.nv.cuinfo           --------------------------
	.section	.note.nv.cuinfo,"",@"SHT_NOTE"
	.sectionflags	@"SHF_NOTE_NV_CUINFO"
        /*0018*/ 	.short	0x0002
        /*001a*/ 	.short	0x005a
        /*001c*/ 	.short	0x0082
	.zero		2


//--------------------- .nv.info                  --------------------------
	.section	.nv.info,"",@"SHT_CUDA_INFO"
	.align	4


	//----- nvinfo : EIATTR_REGCOUNT
	.align		4
        /*0000*/ 	.byte	0x04, 0x2f
        /*0002*/ 	.short	(.L_1 - .L_0)
	.align		4
.L_0:
        /*0004*/ 	.word	index@(matmul_kernel)
        /*0008*/ 	.word	0x000000ff


	//----- nvinfo : EIATTR_FRAME_SIZE
	.align		4
.L_1:
        /*000c*/ 	.byte	0x04, 0x11
        /*000e*/ 	.short	(.L_3 - .L_2)
	.align		4
.L_2:
        /*0010*/ 	.word	index@(matmul_kernel)
        /*0014*/ 	.word	0x00004520


	//----- nvinfo : EIATTR_MIN_STACK_SIZE
	.align		4
.L_3:
        /*0018*/ 	.byte	0x04, 0x12
        /*001a*/ 	.short	(.L_5 - .L_4)
	.align		4
.L_4:
        /*001c*/ 	.word	index@(matmul_kernel)
        /*0020*/ 	.word	0x00004520
.L_5:


//--------------------- .nv.compat                --------------------------
	.section	.nv.compat,"",@"SHT_CUDA_COMPAT_INFO"
	.align	4
        /*0000*/ 	.byte	0x02, 0x09, 0x01, 0x00, 0x02, 0x02, 0x04, 0x00, 0x02, 0x05, 0x05, 0x00, 0x03, 0x07, 0x01, 0x01
        /*0010*/ 	.byte	0x02, 0x03, 0x00, 0x00, 0x02, 0x06, 0x01, 0x00, 0x04, 0x0b, 0x08, 0x00, 0x00, 0x00, 0x00, 0x00
        /*0020*/ 	.byte	0x00, 0x00, 0x00, 0x00


//--------------------- .nv.info.matmul_kernel    --------------------------
	.section	.nv.info.matmul_kernel,"",@"SHT_CUDA_INFO"
	.sectionflags	@""
	.align	4


	//----- nvinfo : EIATTR_CUDA_API_VERSION
	.align		4
        /*0000*/ 	.byte	0x04, 0x37
        /*0002*/ 	.short	(.L_7 - .L_6)
.L_6:
        /*0004*/ 	.word	0x00000082


	//----- nvinfo : EIATTR_KPARAM_INFO
	.align		4
.L_7:
        /*0008*/ 	.byte	0x04, 0x17
        /*000a*/ 	.short	(.L_9 - .L_8)
.L_8:
        /*000c*/ 	.word	0x00000000
        /*0010*/ 	.short	0x000d
        /*0012*/ 	.short	0x0048
        /*0014*/ 	.byte	0x00, 0xf4, 0x21, 0x00


	//----- nvinfo : EIATTR_KPARAM_INFO
	.align		4
.L_9:
        /*0018*/ 	.byte	0x04, 0x17
        /*001a*/ 	.short	(.L_11 - .L_10)
.L_10:
        /*001c*/ 	.word	0x00000000
        /*0020*/ 	.short	0x000c
        /*0022*/ 	.short	0x0040
        /*0024*/ 	.byte	0x00, 0xf4, 0x21, 0x00


	//----- nvinfo : EIATTR_KPARAM_INFO
	.align		4
.L_11:
        /*0028*/ 	.byte	0x04, 0x17
        /*002a*/ 	.short	(.L_13 - .L_12)
.L_12:
        /*002c*/ 	.word	0x00000000
        /*0030*/ 	.short	0x000b
        /*0032*/ 	.short	0x0038
        /*0034*/ 	.byte	0x00, 0xf0, 0x11, 0x00


	//----- nvinfo : EIATTR_KPARAM_INFO
	.align		4
.L_13:
        /*0038*/ 	.byte	0x04, 0x17
        /*003a*/ 	.short	(.L_15 - .L_14)
.L_14:
        /*003c*/ 	.word	0x00000000
        /*0040*/ 	.short	0x000a
        /*0042*/ 	.short	0x0034
        /*0044*/ 	.byte	0x00, 0xf0, 0x11, 0x00


	//----- nvinfo : EIATTR_KPARAM_INFO
	.align		4
.L_15:
        /*0048*/ 	.byte	0x04, 0x17
        /*004a*/ 	.short	(.L_17 - .L_16)
.L_16:
        /*004c*/ 	.word	0x00000000
        /*0050*/ 	.short	0x0009
        /*0052*/ 	.short	0x0030
        /*0054*/ 	.byte	0x00, 0xf0, 0x11, 0x00


	//----- nvinfo : EIATTR_KPARAM_INFO
	.align		4
.L_17:
        /*0058*/ 	.byte	0x04, 0x17
        /*005a*/ 	.short	(.L_19 - .L_18)
.L_18:
        /*005c*/ 	.word	0x00000000
        /*0060*/ 	.short	0x0008
        /*0062*/ 	.short	0x002c
        /*0064*/ 	.byte	0x00, 0xf0, 0x11, 0x00


	//----- nvinfo : EIATTR_KPARAM_INFO
	.align		4
.L_19:
        /*0068*/ 	.byte	0x04, 0x17
        /*006a*/ 	.short	(.L_21 - .L_20)
.L_20:
        /*006c*/ 	.word	0x00000000
        /*0070*/ 	.short	0x0007
        /*0072*/ 	.short	0x0028
        /*0074*/ 	.byte	0x00, 0xf0, 0x11, 0x00


	//----- nvinfo : EIATTR_KPARAM_INFO
	.align		4
.L_21:
        /*0078*/ 	.byte	0x04, 0x17
        /*007a*/ 	.short	(.L_23 - .L_22)
.L_22:
        /*007c*/ 	.word	0x00000000
        /*0080*/ 	.short	0x0006
        /*0082*/ 	.short	0x0024
        /*0084*/ 	.byte	0x00, 0xf0, 0x11, 0x00


	//----- nvinfo : EIATTR_KPARAM_INFO
	.align		4
.L_23:
        /*0088*/ 	.byte	0x04, 0x17
        /*008a*/ 	.short	(.L_25 - .L_24)
.L_24:
        /*008c*/ 	.word	0x00000000
        /*0090*/ 	.short	0x0005
        /*0092*/ 	.short	0x0020
        /*0094*/ 	.byte	0x00, 0xf0, 0x11, 0x00


	//----- nvinfo : EIATTR_KPARAM_INFO
	.align		4
.L_25:
        /*0098*/ 	.byte	0x04, 0x17
        /*009a*/ 	.short	(.L_27 - .L_26)
.L_26:
        /*009c*/ 	.word	0x00000000
        /*00a0*/ 	.short	0x0004
        /*00a2*/ 	.short	0x001c
        /*00a4*/ 	.byte	0x00, 0xf0, 0x11, 0x00


	//----- nvinfo : EIATTR_KPARAM_INFO
	.align		4
.L_27:
        /*00a8*/ 	.byte	0x04, 0x17
        /*00aa*/ 	.short	(.L_29 - .L_28)
.L_28:
        /*00ac*/ 	.word	0x00000000
        /*00b0*/ 	.short	0x0003
        /*00b2*/ 	.short	0x0018
        /*00b4*/ 	.byte	0x00, 0xf0, 0x11, 0x00


	//----- nvinfo : EIATTR_KPARAM_INFO
	.align		4
.L_29:
        /*00b8*/ 	.byte	0x04, 0x17
        /*00ba*/ 	.short	(.L_31 - .L_30)
.L_30:
        /*00bc*/ 	.word	0x00000000
        /*00c0*/ 	.short	0x0002
        /*00c2*/ 	.short	0x0010
        /*00c4*/ 	.byte	0x00, 0xf4, 0x21, 0x00


	//----- nvinfo : EIATTR_KPARAM_INFO
	.align		4
.L_31:
        /*00c8*/ 	.byte	0x04, 0x17
        /*00ca*/ 	.short	(.L_33 - .L_32)
.L_32:
        /*00cc*/ 	.word	0x00000000
        /*00d0*/ 	.short	0x0001
        /*00d2*/ 	.short	0x0008
        /*00d4*/ 	.byte	0x00, 0xf4, 0x21, 0x00


	//----- nvinfo : EIATTR_KPARAM_INFO
	.align		4
.L_33:
        /*00d8*/ 	.byte	0x04, 0x17
        /*00da*/ 	.short	(.L_35 - .L_34)
.L_34:
        /*00dc*/ 	.word	0x00000000
        /*00e0*/ 	.short	0x0000
        /*00e2*/ 	.short	0x0000
        /*00e4*/ 	.byte	0x00, 0xf4, 0x21, 0x00


	//----- nvinfo : EIATTR_SPARSE_MMA_MASK
	.align		4
.L_35:
        /*00e8*/ 	.byte	0x03, 0x50
        /*00ea*/ 	.short	0x0000


	//----- nvinfo : EIATTR_MAXREG_COUNT
	.align		4
        /*00ec*/ 	.byte	0x03, 0x1b
        /*00ee*/ 	.short	0x00ff


	//----- nvinfo : EIATTR_NUM_BARRIERS
	.align		4
        /*00f0*/ 	.byte	0x02, 0x4c
        /*00f2*/ 	.byte	0x01
	.zero		1


	//----- nvinfo : EIATTR_ANNOTATIONS
	.align		4
        /*00f4*/ 	.byte	0x04, 0x55
        /*00f6*/ 	.short	(.L_37 - .L_36)


	//   ....[0]....
.L_36:
        /*00f8*/ 	.word	0x00000001
        /*00fc*/ 	.byte	0xa0, 0x06, 0x00, 0x00, 0x01, 0x00, 0x00, 0x00, 0x60, 0x07, 0x00, 0x00, 0x01, 0x00, 0x00, 0x00
        /* <DEDUP_REMOVED lines=3703> */
        /*e87c*/ 	.byte	0x40, 0xff, 0x04, 0x00


	//----- nvinfo : EIATTR_MERCURY_ISA_VERSION
	.align		4
.L_37:
        /*e880*/ 	.byte	0x03, 0x5f
        /*e882*/ 	.short	0x0101


	//----- nvinfo : EIATTR_EXIT_INSTR_OFFSETS
	.align		4
        /*e884*/ 	.byte	0x04, 0x1c
        /*e886*/ 	.short	(.L_39 - .L_38)


	//   ....[0]....
.L_38:
        /*e888*/ 	.word	0x000a4f40


	//   ....[1]....
        /*e88c*/ 	.word	0x000a4f60


	//----- nvinfo : EIATTR_REQNTID
	.align		4
.L_39:
        /*e890*/ 	.byte	0x04, 0x10
        /*e892*/ 	.short	(.L_41 - .L_40)
.L_40:
        /*e894*/ 	.word	0x00000080
        /*e898*/ 	.word	0x00000001
        /*e89c*/ 	.word	0x00000001


	//----- nvinfo : EIATTR_CBANK_PARAM_SIZE
	.align		4
.L_41:
        /*e8a0*/ 	.byte	0x03, 0x19
        /*e8a2*/ 	.short	0x0050


	//----- nvinfo : EIATTR_PARAM_CBANK
	.align		4
        /*e8a4*/ 	.byte	0x04, 0x0a
        /*e8a6*/ 	.short	(.L_43 - .L_42)
	.align		4
.L_42:
        /*e8a8*/ 	.word	index@(.nv.constant0.matmul_kernel)
        /*e8ac*/ 	.short	0x0210
        /*e8ae*/ 	.short	0x0050


	//----- nvinfo : EIATTR_SW_WAR
	.align		4
.L_43:
        /*e8b0*/ 	.byte	0x04, 0x36
        /*e8b2*/ 	.short	(.L_45 - .L_44)
.L_44:
        /*e8b4*/ 	.word	0x00000008
.L_45:


//--------------------- .nv.callgraph             --------------------------
	.section	.nv.callgraph,"",@"SHT_CUDA_CALLGRAPH"
	.align	4
	.sectionentsize	8
	.align		4
        /*0000*/ 	.word	0x00000000
	.align		4
        /*0004*/ 	.word	0xffffffff
	.align		4
        /*0008*/ 	.word	0x00000000
	.align		4
        /*000c*/ 	.word	0xfffffffe
	.align		4
        /*0010*/ 	.word	0x00000000
	.align		4
        /*0014*/ 	.word	0xfffffffd
	.align		4
        /*0018*/ 	.word	0x00000000
	.align		4
        /*001c*/ 	.word	0xfffffffc


//--------------------- .text.matmul_kernel       --------------------------
	.section	.text.matmul_kernel,"ax",@progbits
	.align	128
        .global         matmul_kernel
        .type           matmul_kernel,@function
        .size           matmul_kernel,(.L_x_3 - matmul_kernel)
        .other          matmul_kernel,@"STO_CUDA_ENTRY STV_DEFAULT"
matmul_kernel:
.text.matmul_kernel:
[----:B------:R-:W1:Y:S08]  /*0000*/  LDC R1, c[0x0][0x28] ;  /* 0x00000a00ff017b82 */ /* 0x000e700000000800 */
[----:B------:R-:W2:Y:S01]  /*0010*/  LDC.64 R2, c[0x0][0x228] ;  /* 0x00008a00ff027b82 */ /* 0x000ea20000000a00 */
[----:B------:R-:W3:Y:S01]  /*0020*/  S2R R7, SR_CTAID.X ;  /* 0x0000000000077919 */ /* 0x000ee20000002500 */
[----:B-1----:R-:W-:Y:S01]  /*0030*/  VIADD R1, R1, 0xffffbae0 ;  /* 0xffffbae001017836 */ /* 0x002fe20000000000 */
[----:B------:R-:W1:Y:S01]  /*0040*/  S2R R18, SR_TID.X ;  /* 0x0000000000127919 */ /* 0x000e620000002100 */
[----:B--2---:R-:W-:Y:S01]  /*0050*/  VIADD R0, R3, 0x1ff ;  /* 0x000001ff03007836 */ /* 0x004fe20000000000 */
[----:B------:R-:W-:-:S02]  /*0060*/  IABS R15, R2 ;  /* 0x00000002000f7213 */ /* 0x000fc40000000000 */
[----:B------:R-:W-:Y:S02]  /*0070*/  IABS R3, R3 ;  /* 0x0000000300037213 */ /* 0x000fe40000000000 */
[----:B------:R-:W-:-:S04]  /*0080*/  SHF.R.S32.HI R5, RZ, 0x1f, R0 ;  /* 0x0000001fff057819 */ /* 0x000fc80000011400 */
[----:B------:R-:W-:Y:S02]  /*0090*/  LEA.HI R5, R5, R0, RZ, 0x9 ;  /* 0x0000000005057211 */ /* 0x000fe400078f48ff */
[----:B---3--:R-:W-:Y:S02]  /*00a0*/  IABS R10, R7 ;  /* 0x00000007000a7213 */ /* 0x008fe40000000000 */
[----:B------:R-:W-:Y:S02]  /*00b0*/  SHF.R.S32.HI R5, RZ, 0x9, R5 ;  /* 0x00000009ff057819 */ /* 0x000fe40000011405 */
[----:B-1----:R-:W-:-:S03]  /*00c0*/  LOP3.LUT R14, R18, 0x7f, RZ, 0xc0, !PT ;  /* 0x0000007f120e7812 */ /* 0x002fc600078ec0ff */
[----:B------:R-:W-:-:S05]  /*00d0*/  IMAD.SHL.U32 R6, R5, 0x8, RZ ;  /* 0x0000000805067824 */ /* 0x000fca00078e00ff */
[-C--:B------:R-:W-:Y:S02]  /*00e0*/  IABS R9, R6.reuse ;  /* 0x0000000600097213 */ /* 0x080fe40000000000 */
[----:B------:R-:W-:Y:S02]  /*00f0*/  IABS R12, R6 ;  /* 0x00000006000c7213 */ /* 0x000fe40000000000 */
[----:B------:R-:W1:Y:S08]  /*0100*/  I2F.RP R0, R9 ;  /* 0x0000000900007306 */ /* 0x000e700000209400 */
[----:B-1----:R-:W1:Y:S02]  /*0110*/  MUFU.RCP R0, R0 ;  /* 0x0000000000007308 */ /* 0x002e640000001000 */
[----:B-1----:R-:W-:-:S02]  /*0120*/  IADD3 R4, R0, 0xffffffe, RZ ;  /* 0x0ffffffe00047810 */ /* 0x002fc40007ffe0ff */
[----:B------:R-:W-:-:S04]  /*0130*/  IADD3 R0, RZ, -R12, RZ ;  /* 0x8000000cff007210 */ /* 0x000fc80007ffe0ff */
[----:B------:R1:W2:Y:S02]  /*0140*/  F2I.FTZ.U32.TRUNC.NTZ R5, R4 ;  /* 0x0000000400057305 */ /* 0x0002a4000021f000 */
[----:B-1----:R-:W-:Y:S02]  /*0150*/  IMAD.MOV.U32 R4, RZ, RZ, RZ ;  /* 0x000000ffff047224 */ /* 0x002fe400078e00ff */
[----:B--2---:R-:W-:-:S04]  /*0160*/  IMAD.MOV R8, RZ, RZ, -R5 ;  /* 0x000000ffff087224 */ /* 0x004fc800078e0a05 */
[----:B------:R-:W-:Y:S02]  /*0170*/  IMAD R11, R8, R9, RZ ;  /* 0x00000009080b7224 */ /* 0x000fe400078e02ff */
[----:B------:R-:W-:Y:S02]  /*0180*/  IMAD.MOV.U32 R8, RZ, RZ, R10 ;  /* 0x000000ffff087224 */ /* 0x000fe400078e000a */
[----:B------:R-:W-:-:S06]  /*0190*/  IMAD.HI.U32 R5, R5, R11, R4 ;  /* 0x0000000b05057227 */ /* 0x000fcc00078e0004 */
[----:B------:R-:W-:-:S04]  /*01a0*/  IMAD.HI.U32 R5, R5, R8, RZ ;  /* 0x0000000805057227 */ /* 0x000fc800078e00ff */
[----:B------:R-:W-:-:S05]  /*01b0*/  IMAD R0, R5, R0, R8 ;  /* 0x0000000005007224 */ /* 0x000fca00078e0208 */
[----:B------:R-:W-:-:S13]  /*01c0*/  ISETP.GT.U32.AND P1, PT, R9, R0, PT ;  /* 0x000000000900720c */ /* 0x000fda0003f24070 */
[----:B------:R-:W-:Y:S02]  /*01d0*/  @!P1 IMAD.IADD R0, R0, 0x1, -R9 ;  /* 0x0000000100009824 */ /* 0x000fe400078e0a09 */
[----:B------:R-:W-:Y:S01]  /*01e0*/  @!P1 VIADD R5, R5, 0x1 ;  /* 0x0000000105059836 */ /* 0x000fe20000000000 */
[----:B------:R-:W-:Y:S02]  /*01f0*/  ISETP.NE.AND P1, PT, R6, RZ, PT ;  /* 0x000000ff0600720c */ /* 0x000fe40003f25270 */
[----:B------:R-:W-:Y:S02]  /*0200*/  ISETP.GE.U32.AND P0, PT, R0, R9, PT ;  /* 0x000000090000720c */ /* 0x000fe40003f06070 */
[----:B------:R-:W-:-:S04]  /*0210*/  LOP3.LUT R0, R7, R6, RZ, 0x3c, !PT ;  /* 0x0000000607007212 */ /* 0x000fc800078e3cff */
[----:B------:R-:W-:Y:S01]  /*0220*/  ISETP.GE.AND P2, PT, R0, RZ, PT ;  /* 0x000000ff0000720c */ /* 0x000fe20003f46270 */
[----:B------:R-:W-:-:S06]  /*0230*/  VIADD R0, R2, 0xff ;  /* 0x000000ff02007836 */ /* 0x000fcc0000000000 */
[----:B------:R-:W-:-:S05]  /*0240*/  @P0 VIADD R5, R5, 0x1 ;  /* 0x0000000105050836 */ /* 0x000fca0000000000 */
[----:B------:R-:W-:Y:S02]  /*0250*/  MOV R4, R5 ;  /* 0x0000000500047202 */ /* 0x000fe40000000f00 */
[----:B------:R-:W-:-:S03]  /*0260*/  SHF.R.S32.HI R5, RZ, 0x1f, R0 ;  /* 0x0000001fff057819 */ /* 0x000fc60000011400 */
[----:B------:R-:W-:Y:S01]  /*0270*/  @!P2 IMAD.MOV R4, RZ, RZ, -R4 ;  /* 0x000000ffff04a224 */ /* 0x000fe200078e0a04 */
[----:B------:R-:W-:Y:S02]  /*0280*/  @!P1 LOP3.LUT R4, RZ, R6, RZ, 0x33, !PT ;  /* 0x00000006ff049212 */ /* 0x000fe400078e33ff */
[----:B------:R-:W-:-:S03]  /*0290*/  LEA.HI R5, R5, R0, RZ, 0x8 ;  /* 0x0000000005057211 */ /* 0x000fc600078f40ff */
[----:B------:R-:W-:Y:S02]  /*02a0*/  IMAD.SHL.U32 R8, R4, 0x8, RZ ;  /* 0x0000000804087824 */ /* 0x000fe400078e00ff */
[----:B------:R-:W-:-:S03]  /*02b0*/  IMAD.MOV R4, RZ, RZ, -R4 ;  /* 0x000000ffff047224 */ /* 0x000fc600078e0a04 */
[----:B------:R-:W-:Y:S01]  /*02c0*/  LEA.HI.SX32 R5, R5, -R8, 0x18 ;  /* 0x8000000805057211 */ /* 0x000fe200078fc2ff */
[----:B------:R-:W-:-:S03]  /*02d0*/  IMAD R13, R6, R4, R7 ;  /* 0x00000004060d7224 */ /* 0x000fc600078e0207 */
[----:B------:R-:W-:-:S04]  /*02e0*/  VIMNMX R10, R5, 0x8, PT ;  /* 0x00000008050a7848 */ /* 0x000fc80003fe0100 */
[-C--:B------:R-:W-:Y:S02]  /*02f0*/  IABS R9, R10.reuse ;  /* 0x0000000a00097213 */ /* 0x080fe40000000000 */
[----:B------:R-:W-:Y:S02]  /*0300*/  IABS R6, R10 ;  /* 0x0000000a00067213 */ /* 0x000fe40000000000 */
[----:B------:R-:W1:Y:S08]  /*0310*/  I2F.RP R0, R9 ;  /* 0x0000000900007306 */ /* 0x000e700000209400 */
[----:B-1----:R-:W1:Y:S02]  /*0320*/  MUFU.RCP R0, R0 ;  /* 0x0000000000007308 */ /* 0x002e640000001000 */
[----:B-1----:R-:W-:Y:S01]  /*0330*/  IADD3 R5, R0, 0xffffffe, RZ ;  /* 0x0ffffffe00057810 */ /* 0x002fe20007ffe0ff */
[----:B------:R-:W-:-:S05]  /*0340*/  IMAD.MOV R0, RZ, RZ, -R6 ;  /* 0x000000ffff007224 */ /* 0x000fca00078e0a06 */
[----:B------:R-:W1:Y:S02]  /*0350*/  F2I.FTZ.U32.TRUNC.NTZ R5, R5 ;  /* 0x0000000500057305 */ /* 0x000e64000021f000 */
[----:B-1----:R-:W-:-:S04]  /*0360*/  IMAD.MOV R11, RZ, RZ, -R5 ;  /* 0x000000ffff0b7224 */ /* 0x002fc800078e0a05 */
[----:B------:R-:W-:Y:S01]  /*0370*/  IMAD.MOV.U32 R4, RZ, RZ, R11 ;  /* 0x000000ffff047224 */ /* 0x000fe200078e000b */
[----:B------:R-:W-:-:S03]  /*0380*/  IABS R11, R13 ;  /* 0x0000000d000b7213 */ /* 0x000fc60000000000 */
[----:B------:R-:W-:Y:S01]  /*0390*/  IMAD R7, R4, R9, RZ ;  /* 0x0000000904077224 */ /* 0x000fe200078e02ff */
[----:B------:R-:W-:-:S05]  /*03a0*/  MOV R4, RZ ;  /* 0x000000ff00047202 */ /* 0x000fca0000000f00 */
[----:B------:R-:W-:Y:S02]  /*03b0*/  IMAD.HI.U32 R4, R5, R7, R4 ;  /* 0x0000000705047227 */ /* 0x000fe400078e0004 */
[----:B------:R-:W1:Y:S04]  /*03c0*/  I2F.RP R5, R15 ;  /* 0x0000000f00057306 */ /* 0x000e680000209400 */
[----:B------:R-:W-:-:S04]  /*03d0*/  IMAD.HI.U32 R4, R4, R11, RZ ;  /* 0x0000000b04047227 */ /* 0x000fc800078e00ff */
[----:B------:R-:W-:Y:S02]  /*03e0*/  IMAD R0, R4, R0, R11 ;  /* 0x0000000004007224 */ /* 0x000fe400078e020b */
[----:B------:R-:W2:Y:S03]  /*03f0*/  S2R R11, SR_CgaCtaId ;  /* 0x00000000000b7919 */ /* 0x000ea60000008800 */
[----:B------:R-:W-:Y:S01]  /*0400*/  ISETP.GT.U32.AND P1, PT, R9, R0, PT ;  /* 0x000000000900720c */ /* 0x000fe20003f24070 */
[----:B-1----:R-:W1:-:S12]  /*0410*/  MUFU.RCP R5, R5 ;  /* 0x0000000500057308 */ /* 0x002e580000001000 */
[----:B------:R-:W-:Y:S02]  /*0420*/  @!P1 IMAD.IADD R0, R0, 0x1, -R9 ;  /* 0x0000000100009824 */ /* 0x000fe400078e0a09 */
[----:B------:R-:W-:Y:S01]  /*0430*/  @!P1 VIADD R4, R4, 0x1 ;  /* 0x0000000104049836 */ /* 0x000fe20000000000 */
[----:B------:R-:W-:Y:S02]  /*0440*/  ISETP.NE.AND P1, PT, R10, RZ, PT ;  /* 0x000000ff0a00720c */ /* 0x000fe40003f25270 */
[----:B------:R-:W-:Y:S01]  /*0450*/  ISETP.GE.U32.AND P0, PT, R0, R9, PT ;  /* 0x000000090000720c */ /* 0x000fe20003f06070 */
[----:B-1----:R-:W-:Y:S01]  /*0460*/  VIADD R5, R5, 0xffffffe ;  /* 0x0ffffffe05057836 */ /* 0x002fe20000000000 */
[----:B------:R-:W-:-:S04]  /*0470*/  LOP3.LUT R0, R13, R10, RZ, 0x3c, !PT ;  /* 0x0000000a0d007212 */ /* 0x000fc800078e3cff */
[----:B------:R-:W-:Y:S01]  /*0480*/  ISETP.GE.AND P2, PT, R0, RZ, PT ;  /* 0x000000ff0000720c */ /* 0x000fe20003f46270 */
[----:B------:R-:W1:Y:S01]  /*0490*/  F2I.FTZ.U32.TRUNC.NTZ R5, R5 ;  /* 0x0000000500057305 */ /* 0x000e62000021f000 */
[----:B------:R-:W-:-:S05]  /*04a0*/  MOV R0, R3 ;  /* 0x0000000300007202 */ /* 0x000fca0000000f00 */
[----:B------:R-:W-:Y:S02]  /*04b0*/  @P0 VIADD R4, R4, 0x1 ;  /* 0x0000000104040836 */ /* 0x000fe40000000000 */
[----:B------:R-:W3:Y:S02]  /*04c0*/  I2F.RP R6, R0 ;  /* 0x0000000000067306 */ /* 0x000ee40000209400 */
[----:B------:R-:W-:-:S05]  /*04d0*/  IMAD.MOV.U32 R16, RZ, RZ, R4 ;  /* 0x000000ffff107224 */ /* 0x000fca00078e0004 */
[----:B------:R-:W-:Y:S01]  /*04e0*/  @!P2 IADD3 R16, -R16, RZ, RZ ;  /* 0x000000ff1010a210 */ /* 0x000fe20007ffe1ff */
[----:B-1----:R-:W-:Y:S01]  /*04f0*/  IMAD.MOV R4, RZ, RZ, -R5 ;  /* 0x000000ffff047224 */ /* 0x002fe200078e0a05 */
[----:B------:R-:W-:-:S05]  /*0500*/  @!P1 LOP3.LUT R16, RZ, R10, RZ, 0x33, !PT ;  /* 0x0000000aff109212 */ /* 0x000fca00078e33ff */
[----:B------:R-:W-:Y:S01]  /*0510*/  IMAD.MOV R3, RZ, RZ, -R16 ;  /* 0x000000ffff037224 */ /* 0x000fe200078e0a10 */
[----:B---3--:R-:W1:Y:S03]  /*0520*/  MUFU.RCP R6, R6 ;  /* 0x0000000600067308 */ /* 0x008e660000001000 */
[----:B------:R-:W-:Y:S01]  /*0530*/  IMAD R3, R10, R3, R13 ;  /* 0x000000030a037224 */ /* 0x000fe200078e020d */
[C---:B------:R-:W-:Y:S02]  /*0540*/  SHF.L.U32 R10, R18.reuse, 0x2, RZ ;  /* 0x00000002120a7819 */ /* 0x040fe400000006ff */
[----:B------:R-:W-:Y:S01]  /*0550*/  LOP3.LUT R13, R18, 0x60, RZ, 0xc0, !PT ;  /* 0x00000060120d7812 */ /* 0x000fe200078ec0ff */
[----:B------:R-:W-:Y:S01]  /*0560*/  IMAD.IADD R3, R8, 0x1, R3 ;  /* 0x0000000108037824 */ /* 0x000fe200078e0203 */
[----:B------:R-:W-:Y:S02]  /*0570*/  LOP3.LUT R10, R10, 0x7c, RZ, 0xc0, !PT ;  /* 0x0000007c0a0a7812 */ /* 0x000fe400078ec0ff */
[----:B------:R-:W-:-:S02]  /*0580*/  MOV R8, 0x400 ;  /* 0x0000040000087802 */ /* 0x000fc40000000f00 */
[----:B------:R-:W-:Y:S01]  /*0590*/  LEA R7, R3, R14, 0x8 ;  /* 0x0000000e03077211 */ /* 0x000fe200078e40ff */
[----:B------:R-:W-:Y:S01]  /*05a0*/  IMAD R3, R4, R15, RZ ;  /* 0x0000000f04037224 */ /* 0x000fe200078e02ff */
[----:B--2---:R-:W-:Y:S01]  /*05b0*/  LEA R17, R11, R8, 0x18 ;  /* 0x000000080b117211 */ /* 0x004fe200078ec0ff */
[----:B------:R-:W-:Y:S01]  /*05c0*/  IMAD.MOV.U32 R4, RZ, RZ, RZ ;  /* 0x000000ffff047224 */ /* 0x000fe200078e00ff */
[----:B------:R-:W-:Y:S01]  /*05d0*/  IABS R12, R7 ;  /* 0x00000007000c7213 */ /* 0x000fe20000000000 */
[C---:B------:R-:W-:Y:S01]  /*05e0*/  VIADD R9, R7.reuse, 0x80 ;  /* 0x0000008007097836 */ /* 0x040fe20000000000 */
[----:B------:R-:W-:Y:S01]  /*05f0*/  ISETP.GE.AND P5, PT, R7, RZ, PT ;  /* 0x000000ff0700720c */ /* 0x000fe20003fa6270 */
[----:B------:R-:W-:-:S03]  /*0600*/  IMAD.HI.U32 R4, R5, R3, R4 ;  /* 0x0000000305047227 */ /* 0x000fc600078e0004 */
[----:B------:R-:W-:Y:S01]  /*0610*/  IABS R14, R9 ;  /* 0x00000009000e7213 */ /* 0x000fe20000000000 */
[----:B-1----:R-:W-:Y:S01]  /*0620*/  VIADD R6, R6, 0xffffffe ;  /* 0x0ffffffe06067836 */ /* 0x002fe20000000000 */
[----:B------:R-:W-:Y:S01]  /*0630*/  ISETP.GE.AND P6, PT, R9, RZ, PT ;  /* 0x000000ff0900720c */ /* 0x000fe20003fc6270 */
[C---:B------:R-:W-:Y:S02]  /*0640*/  IMAD.HI.U32 R3, R4.reuse, R12, RZ ;  /* 0x0000000c04037227 */ /* 0x040fe400078e00ff */
[----:B------:R-:W1:Y:S02]  /*0650*/  F2I.FTZ.U32.TRUNC.NTZ R5, R6 ;  /* 0x0000000600057305 */ /* 0x000e64000021f000 */
[----:B------:R-:W-:-:S04]  /*0660*/  IMAD.HI.U32 R4, R4, R14, RZ ;  /* 0x0000000e04047227 */ /* 0x000fc800078e00ff */
[----:B------:R-:W-:Y:S02]  /*0670*/  IMAD R13, R13, 0x400, R10 ;  /* 0x000004000d0d7824 */ /* 0x000fe400078e020a */
[----:B------:R-:W-:Y:S02]  /*0680*/  IMAD.MOV R10, RZ, RZ, -R4 ;  /* 0x000000ffff0a7224 */ /* 0x000fe400078e0a04 */
[----:B------:R-:W-:Y:S01]  /*0690*/  IMAD.MOV R3, RZ, RZ, -R3 ;  /* 0x000000ffff037224 */ /* 0x000fe200078e0a03 */
[----:B------:R2:W-:Y:S01]  /*06a0*/  STL [R1+0x2dc0], R13 ;  /* 0x002dc00d01007387 */ /* 0x0005e20000100800 */
[C---:B------:R-:W-:Y:S02]  /*06b0*/  IMAD R10, R15.reuse, R10, R14 ;  /* 0x0000000a0f0a7224 */ /* 0x040fe400078e020e */
[C---:B------:R-:W-:Y:S01]  /*06c0*/  IMAD R8, R15.reuse, R3, R12 ;  /* 0x000000030f087224 */ /* 0x040fe200078e020c */
[C---:B------:R-:W-:Y:S01]  /*06d0*/  SHF.L.U32 R3, R18.reuse, 0x4, RZ ;  /* 0x0000000412037819 */ /* 0x040fe200000006ff */
[----:B------:R-:W-:Y:S01]  /*06e0*/  IMAD.SHL.U32 R4, R18, 0x40, RZ ;  /* 0x0000004012047824 */ /* 0x000fe200078e00ff */
[----:B------:R-:W-:Y:S01]  /*06f0*/  ISETP.GT.U32.AND P1, PT, R15, R10, PT ;  /* 0x0000000a0f00720c */ /* 0x000fe20003f24070 */
[----:B-1----:R-:W-:Y:S01]  /*0700*/  IMAD.MOV R11, RZ, RZ, -R5 ;  /* 0x000000ffff0b7224 */ /* 0x002fe200078e0a05 */
[----:B------:R-:W-:Y:S01]  /*0710*/  LOP3.LUT R3, R3, 0xf0, RZ, 0xc0, !PT ;  /* 0x000000f003037812 */ /* 0x000fe200078ec0ff */
[----:B------:R-:W-:Y:S01]  /*0720*/  IMAD.SHL.U32 R6, R16, 0x200, RZ ;  /* 0x0000020010067824 */ /* 0x000fe200078e00ff */
[----:B------:R-:W-:Y:S01]  /*0730*/  LOP3.LUT R4, R4, 0x400, RZ, 0xc0, !PT ;  /* 0x0000040004047812 */ /* 0x000fe200078ec0ff */
[----:B------:R-:W-:Y:S01]  /*0740*/  IMAD R11, R11, R0, RZ ;  /* 0x000000000b0b7224 */ /* 0x000fe200078e02ff */
[----:B------:R-:W-:Y:S01]  /*0750*/  ISETP.GT.U32.AND P0, PT, R15, R8, PT ;  /* 0x000000080f00720c */ /* 0x000fe20003f04070 */
[----:B------:R1:W-:Y:S01]  /*0760*/  STL [R1+0x1548], R17 ;  /* 0x0015481101007387 */ /* 0x0003e20000100800 */
[----:B--2---:R-:W-:Y:S01]  /*0770*/  IADD3 R13, R4, R17, R3 ;  /* 0x00000011040d7210 */ /* 0x004fe20007ffe003 */
[----:B------:R-:W-:Y:S01]  /*0780*/  IMAD.MOV.U32 R4, RZ, RZ, RZ ;  /* 0x000000ffff047224 */ /* 0x000fe200078e00ff */
[C---:B------:R-:W-:Y:S01]  /*0790*/  IADD3 R12, R6.reuse, 0x1, RZ ;  /* 0x00000001060c7810 */ /* 0x040fe20007ffe0ff */
[C---:B------:R-:W-:Y:S01]  /*07a0*/  VIADD R20, R6.reuse, 0x8 ;  /* 0x0000000806147836 */ /* 0x040fe20000000000 */
[----:B------:R-:W-:Y:S01]  /*07b0*/  IADD3 R16, R6, 0x4, RZ ;  /* 0x0000000406107810 */ /* 0x000fe20007ffe0ff */
[----:B------:R-:W-:Y:S01]  /*07c0*/  IMAD.HI.U32 R3, R5, R11, R4 ;  /* 0x0000000b05037227 */ /* 0x000fe200078e0004 */
[----:B------:R-:W-:Y:S01]  /*07d0*/  IABS R11, R12 ;  /* 0x0000000c000b7213 */ /* 0x000fe20000000000 */
[----:B------:R-:W-:Y:S01]  /*07e0*/  STL [R1+0x10c], R13 ;  /* 0x00010c0d01007387 */ /* 0x000fe20000100800 */
[----:B------:R-:W-:Y:S01]  /*07f0*/  ISETP.GE.AND P4, PT, R12, RZ, PT ;  /* 0x000000ff0c00720c */ /* 0x000fe20003f86270 */
[--C-:B------:R-:W-:Y:S01]  /*0800*/  @!P1 IMAD.IADD R10, R10, 0x1, -R15.reuse ;  /* 0x000000010a0a9824 */ /* 0x100fe200078e0a0f */
[----:B------:R-:W-:Y:S01]  /*0810*/  IABS R19, R16 ;  /* 0x0000001000137213 */ /* 0x000fe20000000000 */
[----:B------:R-:W-:Y:S01]  /*0820*/  @!P0 IMAD.IADD R8, R8, 0x1, -R15 ;  /* 0x0000000108088824 */ /* 0x000fe200078e0a0f */
[----:B------:R2:W-:Y:S01]  /*0830*/  STL [R1+0x2f80], R7 ;  /* 0x002f800701007387 */ /* 0x0005e20000100800 */
[----:B------:R-:W-:Y:S01]  /*0840*/  IMAD.HI.U32 R4, R3, R11, RZ ;  /* 0x0000000b03047227 */ /* 0x000fe200078e00ff */
[----:B------:R-:W-:-:S02]  /*0850*/  ISETP.GT.U32.AND P3, PT, R15, R10, PT ;  /* 0x0000000a0f00720c */ /* 0x000fc40003f64070 */
[----:B------:R-:W-:Y:S01]  /*0860*/  ISETP.GT.U32.AND P1, PT, R15, R8, PT ;  /* 0x000000080f00720c */ /* 0x000fe20003f24070 */
[C---:B------:R-:W-:Y:S01]  /*0870*/  VIADD R5, R6.reuse, 0x2 ;  /* 0x0000000206057836 */ /* 0x040fe20000000000 */
[----:B------:R-:W-:Y:S01]  /*0880*/  STL [R1+0x2dc4], R9 ;  /* 0x002dc40901007387 */ /* 0x000fe20000100800 */
[----:B------:R-:W-:Y:S01]  /*0890*/  IMAD.MOV R4, RZ, RZ, -R4 ;  /* 0x000000ffff047224 */ /* 0x000fe200078e0a04 */
[C---:B------:R-:W-:Y:S01]  /*08a0*/  IADD3 R186, R6.reuse, 0xb8, RZ ;  /* 0x000000b806ba7810 */ /* 0x040fe20007ffe0ff */
[----:B------:R-:W-:Y:S01]  /*08b0*/  VIADD R12, R6, 0x3 ;  /* 0x00000003060c7836 */ /* 0x000fe20000000000 */
[----:B------:R-:W-:Y:S01]  /*08c0*/  IABS R14, R5 ;  /* 0x00000005000e7213 */ /* 0x000fe20000000000 */
[----:B------:R-:W-:Y:S01]  /*08d0*/  IMAD R11, R0, R4, R11 ;  /* 0x00000004000b7224 */ /* 0x000fe200078e020b */
[----:B------:R-:W-:Y:S01]  /*08e0*/  ISETP.GE.AND P0, PT, R5, RZ, PT ;  /* 0x000000ff0500720c */ /* 0x000fe20003f06270 */
[----:B------:R-:W-:Y:S01]  /*08f0*/  VIADD R18, R6, 0x7 ;  /* 0x0000000706127836 */ /* 0x000fe20000000000 */
[----:B-1----:R-:W-:Y:S01]  /*0900*/  IABS R17, R12 ;  /* 0x0000000c00117213 */ /* 0x002fe20000000000 */
[----:B------:R-:W-:Y:S01]  /*0910*/  @!P3 IMAD.IADD R10, R10, 0x1, -R15 ;  /* 0x000000010a0ab824 */ /* 0x000fe200078e0a0f */
[----:B------:R-:W-:Y:S01]  /*0920*/  ISETP.GT.U32.AND P3, PT, R0, R11, PT ;  /* 0x0000000b0000720c */ /* 0x000fe20003f64070 */
[----:B------:R-:W-:Y:S01]  /*0930*/  IMAD.HI.U32 R4, R3, R14, RZ ;  /* 0x0000000e03047227 */ /* 0x000fe200078e00ff */
[----:B------:R-:W-:-:S02]  /*0940*/  @!P1 IADD3 R8, R8, -R15, RZ ;  /* 0x8000000f08089210 */ /* 0x000fc40007ffe0ff */
[----:B------:R-:W-:Y:S01]  /*0950*/  @!P6 IADD3 R10, -R10, RZ, RZ ;  /* 0x000000ff0a0ae210 */ /* 0x000fe20007ffe1ff */
[----:B------:R-:W-:Y:S01]  /*0960*/  IMAD.MOV R15, RZ, RZ, -R4 ;  /* 0x000000ffff0f7224 */ /* 0x000fe200078e0a04 */
[----:B------:R-:W-:Y:S01]  /*0970*/  ISETP.GE.AND P2, PT, R12, RZ, PT ;  /* 0x000000ff0c00720c */ /* 0x000fe20003f46270 */
[----:B------:R-:W-:Y:S01]  /*0980*/  IMAD.HI.U32 R5, R3, R17, RZ ;  /* 0x0000001103057227 */ /* 0x000fe200078e00ff */
[----:B------:R-:W-:Y:S02]  /*0990*/  ISETP.GE.AND P1, PT, R16, RZ, PT ;  /* 0x000000ff1000720c */ /* 0x000fe40003f26270 */
[----:B------:R-:W-:Y:S01]  /*09a0*/  IABS R23, R18 ;  /* 0x0000001200177213 */ /* 0x000fe20000000000 */
[----:B------:R-:W-:Y:S01]  /*09b0*/  IMAD R15, R0, R15, R14 ;  /* 0x0000000f000f7224 */ /* 0x000fe200078e020e */
[----:B------:R-:W-:Y:S01]  /*09c0*/  IABS R182, R186 ;  /* 0x000000ba00b67213 */ /* 0x000fe20000000000 */
[----:B------:R-:W-:Y:S01]  /*09d0*/  @!P3 IMAD.IADD R11, R11, 0x1, -R0 ;  /* 0x000000010b0bb824 */ /* 0x000fe200078e0a00 */
[----:B------:R-:W-:Y:S01]  /*09e0*/  IADD3 R198, R6, 0xc9, RZ ;  /* 0x000000c906c67810 */ /* 0x000fe20007ffe0ff */
[----:B------:R-:W-:Y:S01]  /*09f0*/  IMAD.MOV R5, RZ, RZ, -R5 ;  /* 0x000000ffff057224 */ /* 0x000fe200078e0a05 */
[C---:B------:R-:W-:Y:S01]  /*0a00*/  ISETP.GT.U32.AND P3, PT, R0.reuse, R15, PT ;  /* 0x0000000f0000720c */ /* 0x040fe20003f64070 */
[----:B------:R-:W-:Y:S01]  /*0a10*/  @!P5 IMAD.MOV R8, RZ, RZ, -R8 ;  /* 0x000000ffff08d224 */ /* 0x000fe200078e0a08 */
[C---:B------:R-:W-:Y:S01]  /*0a20*/  ISETP.GT.U32.AND P6, PT, R0.reuse, R11, PT ;  /* 0x0000000b0000720c */ /* 0x040fe20003fc4070 */
[----:B------:R-:W-:Y:S01]  /*0a30*/  IMAD R17, R0, R5, R17 ;  /* 0x0000000500117224 */ /* 0x000fe200078e0211 */
[----:B------:R-:W-:Y:S01]  /*0a40*/  ISETP.NE.AND P5, PT, R2, RZ, PT ;  /* 0x000000ff0200720c */ /* 0x000fe20003fa5270 */
[----:B------:R-:W-:Y:S01]  /*0a50*/  IMAD.HI.U32 R12, R3, R19, RZ ;  /* 0x00000013030c7227 */ /* 0x000fe200078e00ff */
[----:B------:R-:W-:-:S02]  /*0a60*/  LOP3.LUT R5, RZ, R2, RZ, 0x33, !PT ;  /* 0x00000002ff057212 */ /* 0x000fc400078e33ff */
[C---:B------:R-:W-:Y:S01]  /*0a70*/  IADD3 R213, R6.reuse, 0xd9, RZ ;  /* 0x000000d906d57810 */ /* 0x040fe20007ffe0ff */
[C---:B------:R-:W-:Y:S01]  /*0a80*/  VIADD R14, R6.reuse, 0x5 ;  /* 0x00000005060e7836 */ /* 0x040fe20000000000 */
[C---:B--2---:R-:W-:Y:S01]  /*0a90*/  SEL R7, R5.reuse, R8, !P5 ;  /* 0x0000000805077207 */ /* 0x044fe20006800000 */
[----:B------:R-:W-:Y:S01]  /*0aa0*/  VIADD R16, R6, 0x6 ;  /* 0x0000000606107836 */ /* 0x000fe20000000000 */
[----:B------:R-:W-:Y:S01]  /*0ab0*/  SEL R5, R5, R10, !P5 ;  /* 0x0000000a05057207 */ /* 0x000fe20006800000 */
[--C-:B------:R-:W-:Y:S01]  /*0ac0*/  @!P3 IMAD.IADD R15, R15, 0x1, -R0.reuse ;  /* 0x000000010f0fb824 */ /* 0x100fe200078e0a00 */
[----:B------:R-:W-:Y:S01]  /*0ad0*/  ISETP.GT.U32.AND P5, PT, R0, R17, PT ;  /* 0x000000110000720c */ /* 0x000fe20003fa4070 */
[----:B------:R-:W-:Y:S01]  /*0ae0*/  @!P6 IMAD.IADD R11, R11, 0x1, -R0 ;  /* 0x000000010b0be824 */ /* 0x000fe200078e0a00 */
[----:B------:R-:W-:Y:S01]  /*0af0*/  IADD3 R12, -R12, RZ, RZ ;  /* 0x000000ff0c0c7210 */ /* 0x000fe20007ffe1ff */
[----:B------:R1:W-:Y:S01]  /*0b00*/  STL [R1+0x118], R7 ;  /* 0x0001180701007387 */ /* 0x0003e20000100800 */
[----:B------:R-:W-:Y:S01]  /*0b10*/  ISETP.GT.U32.AND P6, PT, R0, R15, PT ;  /* 0x0000000f0000720c */ /* 0x000fe20003fc4070 */
[----:B------:R-:W-:Y:S01]  /*0b20*/  VIADD R22, R6, 0x9 ;  /* 0x0000000906167836 */ /* 0x000fe20000000000 */
[----:B------:R-:W-:Y:S01]  /*0b30*/  IABS R21, R16 ;  /* 0x0000001000157213 */ /* 0x000fe20000000000 */
[C---:B------:R-:W-:Y:S01]  /*0b40*/  IMAD R19, R0.reuse, R12, R19 ;  /* 0x0000000c00137224 */ /* 0x040fe200078e0213 */
[----:B------:R-:W-:Y:S01]  /*0b50*/  IABS R12, R14 ;  /* 0x0000000e000c7213 */ /* 0x000fe20000000000 */
[----:B------:R2:W-:Y:S01]  /*0b60*/  STL [R1+0x11c], R5 ;  /* 0x00011c0501007387 */ /* 0x0005e20000100800 */
[----:B------:R-:W-:Y:S01]  /*0b70*/  IABS R10, R20 ;  /* 0x00000014000a7213 */ /* 0x000fe20000000000 */
[----:B------:R-:W-:Y:S01]  /*0b80*/  IMAD.HI.U32 R8, R3, R23, RZ ;  /* 0x0000001703087227 */ /* 0x000fe200078e00ff */
[----:B------:R-:W-:-:S02]  /*0b90*/  ISETP.GT.U32.AND P3, PT, R0, R19, PT ;  /* 0x000000130000720c */ /* 0x000fc40003f64070 */
[----:B------:R-:W-:Y:S01]  /*0ba0*/  @!P5 IADD3 R17, R17, -R0, RZ ;  /* 0x800000001111d210 */ /* 0x000fe20007ffe0ff */
[----:B------:R-:W-:Y:S01]  /*0bb0*/  IMAD.HI.U32 R4, R3, R12, RZ ;  /* 0x0000000c03047227 */ /* 0x000fe200078e00ff */
[----:B------:R-:W-:Y:S02]  /*0bc0*/  IADD3 R215, R6, 0xdb, RZ ;  /* 0x000000db06d77810 */ /* 0x000fe40007ffe0ff */
[----:B------:R-:W-:Y:S01]  /*0bd0*/  @!P6 IADD3 R15, R15, -R0, RZ ;  /* 0x800000000f0fe210 */ /* 0x000fe20007ffe0ff */
[----:B-1----:R-:W-:Y:S01]  /*0be0*/  IMAD.MOV.U32 R7, RZ, RZ, R11 ;  /* 0x000000ffff077224 */ /* 0x002fe200078e000b */
[----:B--2---:R-:W-:Y:S01]  /*0bf0*/  IADD3 R5, -R4, RZ, RZ ;  /* 0x000000ff04057210 */ /* 0x004fe20007ffe1ff */
[----:B------:R-:W-:Y:S01]  /*0c00*/  IMAD.HI.U32 R4, R3, R21, RZ ;  /* 0x0000001503047227 */ /* 0x000fe200078e00ff */
[----:B------:R-:W-:Y:S02]  /*0c10*/  ISETP.GT.U32.AND P6, PT, R0, R17, PT ;  /* 0x000000110000720c */ /* 0x000fe40003fc4070 */
[----:B------:R-:W-:Y:S01]  /*0c20*/  IABS R212, R215 ;  /* 0x000000d700d47213 */ /* 0x000fe20000000000 */
[----:B------:R-:W-:Y:S01]  /*0c30*/  IMAD.MOV R4, RZ, RZ, -R4 ;  /* 0x000000ffff047224 */ /* 0x000fe200078e0a04 */
[----:B------:R-:W-:Y:S01]  /*0c40*/  IADD3 R223, R6, 0xe1, RZ ;  /* 0x000000e106df7810 */ /* 0x000fe20007ffe0ff */
[----:B------:R-:W-:Y:S01]  /*0c50*/  @!P3 IMAD.IADD R19, R19, 0x1, -R0 ;  /* 0x000000011313b824 */ /* 0x000fe200078e0a00 */
[----:B------:R-:W-:Y:S01]  /*0c60*/  ISETP.GE.AND P3, PT, R14, RZ, PT ;  /* 0x000000ff0e00720c */ /* 0x000fe20003f66270 */
[----:B------:R-:W-:-:S02]  /*0c70*/  IMAD R21, R0, R4, R21 ;  /* 0x0000000400157224 */ /* 0x000fc400078e0215 */
[----:B------:R-:W-:-:S04]  /*0c80*/  IMAD.HI.U32 R4, R3, R10, RZ ;  /* 0x0000000a03047227 */ /* 0x000fc800078e00ff */
[----:B------:R-:W-:Y:S01]  /*0c90*/  @!P6 IADD3 R17, R17, -R0, RZ ;  /* 0x800000001111e210 */ /* 0x000fe20007ffe0ff */
[----:B------:R-:W-:Y:S01]  /*0ca0*/  @!P4 IMAD.MOV R7, RZ, RZ, -R7 ;  /* 0x000000ffff07c224 */ /* 0x000fe200078e0a07 */
[C---:B------:R-:W-:Y:S01]  /*0cb0*/  ISETP.GT.U32.AND P6, PT, R0.reuse, R21, PT ;  /* 0x000000150000720c */ /* 0x040fe20003fc4070 */
[C---:B------:R-:W-:Y:S01]  /*0cc0*/  IMAD R5, R0.reuse, R5, R12 ;  /* 0x0000000500057224 */ /* 0x040fe200078e020c */
[----:B------:R-:W-:Y:S01]  /*0cd0*/  ISETP.GT.U32.AND P4, PT, R0, R19, PT ;  /* 0x000000130000720c */ /* 0x000fe20003f84070 */
[----:B------:R-:W-:Y:S01]  /*0ce0*/  IMAD.MOV R8, RZ, RZ, -R8 ;  /* 0x000000ffff087224 */ /* 0x000fe200078e0a08 */
[----:B------:R-:W-:Y:S01]  /*0cf0*/  IADD3 R11, -R4, RZ, RZ ;  /* 0x000000ff040b7210 */ /* 0x000fe20007ffe1ff */
[----:B------:R-:W-:Y:S01]  /*0d00*/  IMAD.MOV.U32 R9, RZ, RZ, R15 ;  /* 0x000000ffff097224 */ /* 0x000fe200078e000f */
[----:B------:R-:W-:Y:S01]  /*0d10*/  IABS R12, R22 ;  /* 0x00000016000c7213 */ /* 0x000fe20000000000 */
[C---:B------:R-:W-:Y:S01]  /*0d20*/  IMAD R23, R0.reuse, R8, R23 ;  /* 0x0000000800177224 */ /* 0x040fe200078e0217 */
[----:B------:R1:W-:Y:S01]  /*0d30*/  STL [R1+0x34], R7 ;  /* 0x0000340701007387 */ /* 0x0003e20000100800 */
[C---:B------:R-:W-:Y:S01]  /*0d40*/  IMAD R11, R0.reuse, R11, R10 ;  /* 0x0000000b000b7224 */ /* 0x040fe200078e020a */
[----:B------:R-:W-:Y:S01]  /*0d50*/  ISETP.GT.U32.AND P5, PT, R0, R5, PT ;  /* 0x000000050000720c */ /* 0x000fe20003fa4070 */
[----:B------:R-:W-:-:S04]  /*0d60*/  IMAD.HI.U32 R8, R3, R12, RZ ;  /* 0x0000000c03087227 */ /* 0x000fc800078e00ff */
[--C-:B------:R-:W-:Y:S01]  /*0d70*/  @!P6 IMAD.IADD R21, R21, 0x1, -R0.reuse ;  /* 0x000000011515e824 */ /* 0x100fe200078e0a00 */
[----:B------:R-:W-:Y:S01]  /*0d80*/  ISETP.GT.U32.AND P6, PT, R0, R11, PT ;  /* 0x0000000b0000720c */ /* 0x000fe20003fc4070 */
[----:B------:R-:W-:Y:S01]  /*0d90*/  @!P4 IMAD.IADD R19, R19, 0x1, -R0 ;  /* 0x000000011313c824 */ /* 0x000fe200078e0a00 */
[----:B------:R-:W-:Y:S01]  /*0da0*/  ISETP.GE.AND P4, PT, R18, RZ, PT ;  /* 0x000000ff1200720c */ /* 0x000fe20003f86270 */
[----:B------:R-:W-:Y:S01]  /*0db0*/  IMAD.MOV R15, RZ, RZ, -R8 ;  /* 0x000000ffff0f7224 */ /* 0x000fe200078e0a08 */
[----:B------:R-:W-:Y:S01]  /*0dc0*/  IADD3 R18, R6, 0xd, RZ ;  /* 0x0000000d06127810 */ /* 0x000fe20007ffe0ff */
[----:B-1----:R-:W-:Y:S01]  /*0dd0*/  IMAD.MOV.U32 R7, RZ, RZ, R17 ;  /* 0x000000ffff077224 */ /* 0x002fe200078e0011 */
[----:B------:R-:W-:Y:S01]  /*0de0*/  MOV R4, R19 ;  /* 0x0000001300047202 */ /* 0x000fe20000000f00 */
[----:B------:R-:W-:Y:S01]  /*0df0*/  IMAD R15, R0, R15, R12 ;  /* 0x0000000f000f7224 */ /* 0x000fe200078e020c */
[----:B------:R-:W-:Y:S01]  /*0e00*/  IABS R27, R18 ;  /* 0x00000012001b7213 */ /* 0x000fe20000000000 */
[----:B------:R-:W-:-:S02]  /*0e10*/  VIADD R12, R6, 0xa ;  /* 0x0000000a060c7836 */ /* 0x000fc40000000000 */
[----:B------:R-:W-:Y:S01]  /*0e20*/  @!P0 IMAD.MOV R9, RZ, RZ, -R9 ;  /* 0x000000ffff098224 */ /* 0x000fe200078e0a09 */
[----:B------:R-:W-:Y:S01]  /*0e30*/  ISETP.GE.AND P0, PT, R16, RZ, PT ;  /* 0x000000ff1000720c */ /* 0x000fe20003f06270 */
[----:B------:R-:W-:Y:S01]  /*0e40*/  @!P2 IMAD.MOV R7, RZ, RZ, -R7 ;  /* 0x000000ffff07a224 */ /* 0x000fe200078e0a07 */
[----:B------:R-:W-:Y:S01]  /*0e50*/  IABS R17, R12 ;  /* 0x0000000c00117213 */ /* 0x000fe20000000000 */
[----:B------:R-:W-:Y:S01]  /*0e60*/  @!P1 IMAD.MOV R4, RZ, RZ, -R4 ;  /* 0x000000ffff049224 */ /* 0x000fe200078e0a04 */
[C---:B------:R-:W-:Y:S01]  /*0e70*/  ISETP.GT.U32.AND P1, PT, R0.reuse, R21, PT ;  /* 0x000000150000720c */ /* 0x040fe20003f24070 */
[--C-:B------:R-:W-:Y:S01]  /*0e80*/  @!P6 IMAD.IADD R11, R11, 0x1, -R0.reuse ;  /* 0x000000010b0be824 */ /* 0x100fe200078e0a00 */
[----:B------:R-:W-:Y:S01]  /*0e90*/  STL [R1+0x30], R9 ;  /* 0x0000300901007387 */ /* 0x000fe20000100800 */
[C---:B------:R-:W-:Y:S01]  /*0ea0*/  ISETP.GT.U32.AND P2, PT, R0.reuse, R23, PT ;  /* 0x000000170000720c */ /* 0x040fe20003f44070 */
[----:B------:R-:W-:Y:S02]  /*0eb0*/  @!P5 IMAD.IADD R5, R5, 0x1, -R0 ;  /* 0x000000010505d824 */ /* 0x000fe400078e0a00 */
[----:B------:R-:W-:Y:S01]  /*0ec0*/  STL [R1+0x2c], R7 ;  /* 0x00002c0701007387 */ /* 0x000fe20000100800 */
[----:B------:R-:W-:Y:S01]  /*0ed0*/  ISETP.GT.U32.AND P6, PT, R0, R11, PT ;  /* 0x0000000b0000720c */ /* 0x000fe20003fc4070 */
[----:B------:R-:W-:Y:S01]  /*0ee0*/  VIADD R14, R6, 0xb ;  /* 0x0000000b060e7836 */ /* 0x000fe20000000000 */
[----:B------:R-:W-:Y:S01]  /*0ef0*/  ISETP.GT.U32.AND P5, PT, R0, R5, PT ;  /* 0x000000050000720c */ /* 0x000fe20003fa4070 */
[----:B------:R1:W-:Y:S01]  /*0f00*/  STL [R1+0x28], R4 ;  /* 0x0000280401007387 */ /* 0x0003e20000100800 */
[----:B------:R-:W-:-:S02]  /*0f10*/  VIADD R16, R6, 0xc ;  /* 0x0000000c06107836 */ /* 0x000fc40000000000 */
[--C-:B------:R-:W-:Y:S01]  /*0f20*/  @!P1 IMAD.IADD R21, R21, 0x1, -R0.reuse ;  /* 0x0000000115159824 */ /* 0x100fe200078e0a00 */
[----:B------:R-:W-:Y:S01]  /*0f30*/  ISETP.GT.U32.AND P1, PT, R0, R15, PT ;  /* 0x0000000f0000720c */ /* 0x000fe20003f24070 */
[----:B------:R-:W-:Y:S01]  /*0f40*/  IMAD.HI.U32 R10, R3, R27, RZ ;  /* 0x0000001b030a7227 */ /* 0x000fe200078e00ff */
[----:B------:R-:W-:Y:S02]  /*0f50*/  IABS R19, R14 ;  /* 0x0000000e00137213 */ /* 0x000fe40000000000 */
[----:B------:R-:W-:Y:S01]  /*0f60*/  IABS R25, R16 ;  /* 0x0000001000197213 */ /* 0x000fe20000000000 */
[----:B------:R-:W-:Y:S01]  /*0f70*/  @!P2 IMAD.IADD R23, R23, 0x1, -R0 ;  /* 0x000000011717a824 */ /* 0x000fe200078e0a00 */
[----:B------:R-:W-:Y:S01]  /*0f80*/  IADD3 R10, -R10, RZ, RZ ;  /* 0x000000ff0a0a7210 */ /* 0x000fe20007ffe1ff */
[----:B-1----:R-:W-:Y:S01]  /*0f90*/  IMAD.HI.U32 R4, R3, R17, RZ ;  /* 0x0000001103047227 */ /* 0x002fe200078e00ff */
[----:B------:R-:W-:Y:S02]  /*0fa0*/  @!P5 IADD3 R5, R5, -R0, RZ ;  /* 0x800000000505d210 */ /* 0x000fe40007ffe0ff */
[----:B------:R-:W-:Y:S01]  /*0fb0*/  ISETP.GT.U32.AND P2, PT, R0, R23, PT ;  /* 0x000000170000720c */ /* 0x000fe20003f44070 */
[----:B------:R-:W-:Y:S01]  /*0fc0*/  IMAD.MOV R4, RZ, RZ, -R4 ;  /* 0x000000ffff047224 */ /* 0x000fe200078e0a04 */
[----:B------:R-:W-:Y:S01]  /*0fd0*/  MOV R9, R5 ;  /* 0x0000000500097202 */ /* 0x000fe20000000f00 */
[----:B------:R-:W-:Y:S01]  /*0fe0*/  @!P6 IMAD.IADD R11, R11, 0x1, -R0 ;  /* 0x000000010b0be824 */ /* 0x000fe200078e0a00 */
[----:B------:R-:W-:Y:S01]  /*0ff0*/  ISETP.GE.AND P5, PT, R20, RZ, PT ;  /* 0x000000ff1400720c */ /* 0x000fe20003fa6270 */
[----:B------:R-:W-:-:S02]  /*1000*/  IMAD R17, R0, R4, R17 ;  /* 0x0000000400117224 */ /* 0x000fc400078e0211 */
[----:B------:R-:W-:-:S03]  /*1010*/  IMAD.HI.U32 R4, R3, R19, RZ ;  /* 0x0000001303047227 */ /* 0x000fc600078e00ff */
[----:B------:R-:W-:Y:S01]  /*1020*/  ISETP.GT.U32.AND P6, PT, R0, R17, PT ;  /* 0x000000110000720c */ /* 0x000fe20003fc4070 */
[----:B------:R-:W-:Y:S01]  /*1030*/  @!P1 IMAD.IADD R15, R15, 0x1, -R0 ;  /* 0x000000010f0f9824 */ /* 0x000fe200078e0a00 */
[----:B------:R-:W-:Y:S01]  /*1040*/  ISETP.GE.AND P1, PT, R12, RZ, PT ;  /* 0x000000ff0c00720c */ /* 0x000fe20003f26270 */
[----:B------:R-:W-:Y:S01]  /*1050*/  IMAD.HI.U32 R8, R3, R25, RZ ;  /* 0x0000001903087227 */ /* 0x000fe200078e00ff */
[----:B------:R-:W-:Y:S02]  /*1060*/  @!P2 IADD3 R23, R23, -R0, RZ ;  /* 0x800000001717a210 */ /* 0x000fe40007ffe0ff */
[----:B------:R-:W-:Y:S01]  /*1070*/  ISETP.GE.AND P2, PT, R22, RZ, PT ;  /* 0x000000ff1600720c */ /* 0x000fe20003f46270 */
[----:B------:R-:W-:Y:S02]  /*1080*/  IMAD.MOV R4, RZ, RZ, -R4 ;  /* 0x000000ffff047224 */ /* 0x000fe400078e0a04 */
[----:B------:R-:W-:Y:S02]  /*1090*/  IMAD.MOV R8, RZ, RZ, -R8 ;  /* 0x000000ffff087224 */ /* 0x000fe400078e0a08 */
[----:B------:R-:W-:-:S02]  /*10a0*/  IMAD.MOV.U32 R7, RZ, RZ, R21 ;  /* 0x000000ffff077224 */ /* 0x000fc400078e0015 */
[----:B------:R-:W-:Y:S01]  /*10b0*/  @!P6 IMAD.IADD R17, R17, 0x1, -R0 ;  /* 0x000000011111e824 */ /* 0x000fe200078e0a00 */
[C---:B------:R-:W-:Y:S01]  /*10c0*/  ISETP.GT.U32.AND P6, PT, R0.reuse, R15, PT ;  /* 0x0000000f0000720c */ /* 0x040fe20003fc4070 */
[----:B------:R-:W-:Y:S01]  /*10d0*/  IMAD R19, R0, R4, R19 ;  /* 0x0000000400137224 */ /* 0x000fe200078e0213 */
[----:B------:R-:W-:Y:S01]  /*10e0*/  @!P0 IADD3 R7, -R7, RZ, RZ ;  /* 0x000000ff07078210 */ /* 0x000fe20007ffe1ff */
[----:B------:R-:W-:Y:S01]  /*10f0*/  VIADD R12, R6, 0xe ;  /* 0x0000000e060c7836 */ /* 0x000fe20000000000 */
[C---:B------:R-:W-:Y:S01]  /*1100*/  ISETP.GT.U32.AND P0, PT, R0.reuse, R17, PT ;  /* 0x000000110000720c */ /* 0x040fe20003f04070 */
[C---:B------:R-:W-:Y:S02]  /*1110*/  IMAD R25, R0.reuse, R8, R25 ;  /* 0x0000000800197224 */ /* 0x040fe400078e0219 */
[----:B------:R-:W-:Y:S01]  /*1120*/  IMAD.MOV.U32 R8, RZ, RZ, R23 ;  /* 0x000000ffff087224 */ /* 0x000fe200078e0017 */
[----:B------:R-:W-:Y:S01]  /*1130*/  IABS R5, R12 ;  /* 0x0000000c00057213 */ /* 0x000fe20000000000 */
[----:B------:R-:W-:Y:S01]  /*1140*/  @!P3 IMAD.MOV R9, RZ, RZ, -R9 ;  /* 0x000000ffff09b224 */ /* 0x000fe200078e0a09 */
[C---:B------:R-:W-:Y:S01]  /*1150*/  ISETP.GT.U32.AND P3, PT, R0.reuse, R19, PT ;  /* 0x000000130000720c */ /* 0x040fe20003f64070 */
[----:B------:R-:W-:-:S02]  /*1160*/  IMAD R27, R0, R10, R27 ;  /* 0x0000000a001b7224 */ /* 0x000fc400078e021b */
[----:B------:R-:W-:Y:S01]  /*1170*/  VIADD R10, R6, 0xf ;  /* 0x0000000f060a7836 */ /* 0x000fe20000000000 */
[----:B------:R-:W-:Y:S01]  /*1180*/  STL [R1+0x24], R9 ;  /* 0x0000240901007387 */ /* 0x000fe20000100800 */
[----:B------:R-:W-:Y:S01]  /*1190*/  @!P4 IMAD.MOV R8, RZ, RZ, -R8 ;  /* 0x000000ffff08c224 */ /* 0x000fe200078e0a08 */
[C---:B------:R-:W-:Y:S01]  /*11a0*/  ISETP.GT.U32.AND P4, PT, R0.reuse, R25, PT ;  /* 0x000000190000720c */ /* 0x040fe20003f84070 */
[--C-:B------:R-:W-:Y:S01]  /*11b0*/  @!P6 IMAD.IADD R15, R15, 0x1, -R0.reuse ;  /* 0x000000010f0fe824 */ /* 0x100fe200078e0a00 */
[----:B------:R-:W-:Y:S01]  /*11c0*/  IABS R252, R10 ;  /* 0x0000000a00fc7213 */ /* 0x000fe20000000000 */
[----:B------:R1:W-:Y:S01]  /*11d0*/  STL [R1+0x20], R7 ;  /* 0x0000200701007387 */ /* 0x0003e20000100800 */
[----:B------:R-:W-:Y:S01]  /*11e0*/  IMAD.HI.U32 R4, R3, R5, RZ ;  /* 0x0000000503047227 */ /* 0x000fe200078e00ff */
[----:B------:R-:W-:Y:S02]  /*11f0*/  ISETP.GT.U32.AND P6, PT, R0, R27, PT ;  /* 0x0000001b0000720c */ /* 0x000fe40003fc4070 */
[----:B------:R2:W-:Y:S01]  /*1200*/  STL [R1+0x1c], R8 ;  /* 0x00001c0801007387 */ /* 0x0005e20000100800 */
[--C-:B------:R-:W-:Y:S01]  /*1210*/  @!P0 IMAD.IADD R17, R17, 0x1, -R0.reuse ;  /* 0x0000000111118824 */ /* 0x100fe200078e0a00 */
[----:B------:R-:W-:Y:S01]  /*1220*/  @!P3 IADD3 R19, R19, -R0, RZ ;  /* 0x800000001313b210 */ /* 0x000fe20007ffe0ff */
[----:B------:R-:W-:Y:S01]  /*1230*/  VIADD R188, R6, 0xba ;  /* 0x000000ba06bc7836 */ /* 0x000fe20000000000 */
[----:B------:R-:W-:Y:S01]  /*1240*/  ISETP.GE.AND P0, PT, R16, RZ, PT ;  /* 0x000000ff1000720c */ /* 0x000fe20003f06270 */
[----:B------:R-:W-:Y:S01]  /*1250*/  VIADD R16, R6, 0x1c ;  /* 0x0000001c06107836 */ /* 0x000fe20000000000 */
[----:B------:R-:W-:Y:S01]  /*1260*/  ISETP.GE.AND P3, PT, R18, RZ, PT ;  /* 0x000000ff1200720c */ /* 0x000fe20003f66270 */
[----:B-1----:R-:W-:Y:S01]  /*1270*/  IMAD.MOV.U32 R7, RZ, RZ, R11 ;  /* 0x000000ffff077224 */ /* 0x002fe200078e000b */
[----:B------:R-:W-:Y:S01]  /*1280*/  IABS R183, R188 ;  /* 0x000000bc00b77213 */ /* 0x000fe20000000000 */
[----:B------:R-:W-:Y:S01]  /*1290*/  @!P4 IMAD.IADD R25, R25, 0x1, -R0 ;  /* 0x000000011919c824 */ /* 0x000fe200078e0a00 */
[----:B------:R-:W-:Y:S01]  /*12a0*/  ISETP.GT.U32.AND P4, PT, R0, R19, PT ;  /* 0x000000130000720c */ /* 0x000fe20003f84070 */
[----:B--2---:R-:W-:Y:S01]  /*12b0*/  IMAD.MOV R8, RZ, RZ, -R4 ;  /* 0x000000ffff087224 */ /* 0x004fe200078e0a04 */
[----:B------:R-:W-:Y:S01]  /*12c0*/  @!P5 IADD3 R7, -R7, RZ, RZ ;  /* 0x000000ff0707d210 */ /* 0x000fe20007ffe1ff */
[----:B------:R-:W-:Y:S01]  /*12d0*/  IMAD.HI.U32 R4, R3, R252, RZ ;  /* 0x000000fc03047227 */ /* 0x000fe200078e00ff */
[----:B------:R-:W-:-:S02]  /*12e0*/  @!P6 IADD3 R27, R27, -R0, RZ ;  /* 0x800000001b1be210 */ /* 0x000fc40007ffe0ff */
[----:B------:R-:W-:Y:S01]  /*12f0*/  ISETP.GE.AND P5, PT, R14, RZ, PT ;  /* 0x000000ff0e00720c */ /* 0x000fe20003fa6270 */
[----:B------:R-:W-:Y:S01]  /*1300*/  IMAD.MOV R11, RZ, RZ, -R4 ;  /* 0x000000ffff0b7224 */ /* 0x000fe200078e0a04 */
[----:B------:R1:W-:Y:S01]  /*1310*/  STL [R1+0x18], R7 ;  /* 0x0000180701007387 */ /* 0x0003e20000100800 */
[C---:B------:R-:W-:Y:S01]  /*1320*/  IMAD R5, R0.reuse, R8, R5 ;  /* 0x0000000800057224 */ /* 0x040fe200078e0205 */
[----:B------:R-:W-:Y:S01]  /*1330*/  ISETP.GT.U32.AND P6, PT, R0, R25, PT ;  /* 0x000000190000720c */ /* 0x000fe20003fc4070 */
[----:B------:R-:W-:Y:S01]  /*1340*/  IMAD.MOV.U32 R4, RZ, RZ, R17 ;  /* 0x000000ffff047224 */ /* 0x000fe200078e0011 */
[C---:B------:R-:W-:Y:S01]  /*1350*/  IADD3 R17, R6.reuse, 0x1d, RZ ;  /* 0x0000001d06117810 */ /* 0x040fe20007ffe0ff */
[----:B------:R-:W-:Y:S01]  /*1360*/  VIADD R14, R6, 0x10 ;  /* 0x00000010060e7836 */ /* 0x000fe20000000000 */
[----:B------:R-:W-:Y:S01]  /*1370*/  IABS R46, R16 ;  /* 0x00000010002e7213 */ /* 0x000fe20000000000 */
[----:B------:R-:W-:Y:S01]  /*1380*/  @!P1 IMAD.MOV R4, RZ, RZ, -R4 ;  /* 0x000000ffff049224 */ /* 0x000fe200078e0a04 */
[----:B------:R-:W-:Y:S01]  /*1390*/  ISETP.GT.U32.AND P1, PT, R0, R5, PT ;  /* 0x000000050000720c */ /* 0x000fe20003f24070 */
[----:B------:R-:W-:Y:S01]  /*13a0*/  @!P4 IMAD.IADD R19, R19, 0x1, -R0 ;  /* 0x000000011313c824 */ /* 0x000fe200078e0a00 */
[----:B------:R-:W-:Y:S01]  /*13b0*/  IABS R251, R14 ;  /* 0x0000000e00fb7213 */ /* 0x000fe20000000000 */
[----:B-1----:R-:W-:Y:S01]  /*13c0*/  IMAD.MOV.U32 R7, RZ, RZ, R15 ;  /* 0x000000ffff077224 */ /* 0x002fe200078e000f */
[----:B------:R-:W-:Y:S01]  /*13d0*/  ISETP.GE.AND P4, PT, R12, RZ, PT ;  /* 0x000000ff0c00720c */ /* 0x000fe20003f86270 */
[----:B------:R-:W-:Y:S01]  /*13e0*/  IMAD R252, R0, R11, R252 ;  /* 0x0000000b00fc7224 */ /* 0x000fe200078e02fc */
[----:B------:R-:W-:Y:S01]  /*13f0*/  IADD3 R15, R6, 0x11, RZ ;  /* 0x00000011060f7810 */ /* 0x000fe20007ffe0ff */
[----:B------:R-:W-:Y:S01]  /*1400*/  @!P2 IMAD.MOV R7, RZ, RZ, -R7 ;  /* 0x000000ffff07a224 */ /* 0x000fe200078e0a07 */
[C---:B------:R-:W-:Y:S01]  /*1410*/  ISETP.GT.U32.AND P2, PT, R0.reuse, R27, PT ;  /* 0x0000001b0000720c */ /* 0x040fe20003f44070 */
[--C-:B------:R-:W-:Y:S01]  /*1420*/  @!P6 IMAD.IADD R25, R25, 0x1, -R0.reuse ;  /* 0x000000011919e824 */ /* 0x100fe200078e0a00 */
[----:B------:R-:W-:Y:S01]  /*1430*/  ISETP.GT.U32.AND P6, PT, R0, R252, PT ;  /* 0x000000fc0000720c */ /* 0x000fe20003fc4070 */
[C---:B------:R-:W-:Y:S01]  /*1440*/  VIADD R12, R6.reuse, 0x15 ;  /* 0x00000015060c7836 */ /* 0x040fe20000000000 */
[----:B------:R1:W-:Y:S01]  /*1450*/  STL [R1+0x14], R7 ;  /* 0x0000140701007387 */ /* 0x0003e20000100800 */
[----:B------:R-:W-:Y:S01]  /*1460*/  @!P1 IMAD.IADD R5, R5, 0x1, -R0 ;  /* 0x0000000105059824 */ /* 0x000fe200078e0a00 */
[----:B------:R-:W-:Y:S01]  /*1470*/  IABS R36, R15 ;  /* 0x0000000f00247213 */ /* 0x000fe20000000000 */
[----:B------:R-:W-:Y:S01]  /*1480*/  VIADD R187, R6, 0xb9 ;  /* 0x000000b906bb7836 */ /* 0x000fe20000000000 */
[----:B------:R2:W-:Y:S01]  /*1490*/  STL [R1+0x10], R4 ;  /* 0x0000100401007387 */ /* 0x0005e20000100800 */
[----:B------:R-:W-:Y:S01]  /*14a0*/  ISETP.GE.AND P1, PT, R14, RZ, PT ;  /* 0x000000ff0e00720c */ /* 0x000fe20003f26270 */
[----:B------:R-:W-:Y:S01]  /*14b0*/  VIADD R14, R6, 0x19 ;  /* 0x00000019060e7836 */ /* 0x000fe20000000000 */
[----:B------:R-:W-:Y:S01]  /*14c0*/  IABS R40, R12 ;  /* 0x0000000c00287213 */ /* 0x000fe20000000000 */
[----:B------:R-:W-:Y:S01]  /*14d0*/  IMAD.HI.U32 R8, R3, R36, RZ ;  /* 0x0000002403087227 */ /* 0x000fe200078e00ff */
[----:B------:R-:W-:-:S02]  /*14e0*/  @!P2 IADD3 R27, R27, -R0, RZ ;  /* 0x800000001b1ba210 */ /* 0x000fc40007ffe0ff */
[----:B------:R-:W-:Y:S01]  /*14f0*/  ISETP.GE.AND P2, PT, R10, RZ, PT ;  /* 0x000000ff0a00720c */ /* 0x000fe20003f46270 */
[----:B-1----:R-:W-:Y:S01]  /*1500*/  IMAD.MOV.U32 R7, RZ, RZ, R19 ;  /* 0x000000ffff077224 */ /* 0x002fe200078e0013 */
[----:B------:R-:W-:Y:S01]  /*1510*/  IABS R35, R14 ;  /* 0x0000000e00237213 */ /* 0x000fe20000000000 */
[----:B--2---:R-:W-:Y:S01]  /*1520*/  IMAD.HI.U32 R4, R3, R251, RZ ;  /* 0x000000fb03047227 */ /* 0x004fe200078e00ff */
[----:B------:R-:W-:-:S03]  /*1530*/  IABS R47, R17 ;  /* 0x00000011002f7213 */ /* 0x000fc60000000000 */
[----:B------:R-:W-:Y:S01]  /*1540*/  VIADD R10, R6, 0x12 ;  /* 0x00000012060a7836 */ /* 0x000fe20000000000 */
[----:B------:R-:W-:Y:S01]  /*1550*/  IADD3 R4, -R4, RZ, RZ ;  /* 0x000000ff04047210 */ /* 0x000fe20007ffe1ff */
[----:B------:R-:W-:Y:S01]  /*1560*/  @!P5 IMAD.MOV R7, RZ, RZ, -R7 ;  /* 0x000000ffff07d224 */ /* 0x000fe200078e0a07 */
[----:B------:R-:W-:Y:S01]  /*1570*/  ISETP.GT.U32.AND P5, PT, R0, R5, PT ;  /* 0x000000050000720c */ /* 0x000fe20003fa4070 */
[----:B------:R-:W-:Y:S01]  /*1580*/  @!P6 IMAD.IADD R252, R252, 0x1, -R0 ;  /* 0x00000001fcfce824 */ /* 0x000fe200078e0a00 */
[----:B------:R-:W-:Y:S01]  /*1590*/  IABS R37, R10 ;  /* 0x0000000a00257213 */ /* 0x000fe20000000000 */
[C---:B------:R-:W-:Y:S01]  /*15a0*/  IMAD R251, R0.reuse, R4, R251 ;  /* 0x0000000400fb7224 */ /* 0x040fe200078e02fb */
[----:B------:R1:W-:Y:S01]  /*15b0*/  STL [R1+0xc], R7 ;  /* 0x00000c0701007387 */ /* 0x0003e20000100800 */
[----:B------:R-:W-:Y:S01]  /*15c0*/  IMAD.MOV R11, RZ, RZ, -R8 ;  /* 0x000000ffff0b7224 */ /* 0x000fe200078e0a08 */
[----:B------:R-:W-:Y:S01]  /*15d0*/  ISETP.GT.U32.AND P6, PT, R0, R252, PT ;  /* 0x000000fc0000720c */ /* 0x000fe20003fc4070 */
[----:B------:R-:W-:-:S04]  /*15e0*/  IMAD.HI.U32 R4, R3, R37, RZ ;  /* 0x0000002503047227 */ /* 0x000fc800078e00ff */
[----:B------:R-:W-:Y:S01]  /*15f0*/  IMAD R36, R0, R11, R36 ;  /* 0x0000000b00247224 */ /* 0x000fe200078e0224 */
[----:B------:R-:W-:Y:S01]  /*1600*/  IADD3 R4, -R4, RZ, RZ ;  /* 0x000000ff04047210 */ /* 0x000fe20007ffe1ff */
[--C-:B------:R-:W-:Y:S01]  /*1610*/  @!P5 IMAD.IADD R5, R5, 0x1, -R0.reuse ;  /* 0x000000010505d824 */ /* 0x100fe200078e0a00 */
[----:B-1----:R-:W-:Y:S01]  /*1620*/  MOV R7, R25 ;  /* 0x0000001900077202 */ /* 0x002fe20000000f00 */
[----:B------:R-:W-:Y:S01]  /*1630*/  VIADD R8, R6, 0x13 ;  /* 0x0000001306087836 */ /* 0x000fe20000000000 */
[C---:B------:R-:W-:Y:S01]  /*1640*/  ISETP.GT.U32.AND P5, PT, R0.reuse, R36, PT ;  /* 0x000000240000720c */ /* 0x040fe20003fa4070 */
[----:B------:R-:W-:Y:S01]  /*1650*/  IMAD R37, R0, R4, R37 ;  /* 0x0000000400257224 */ /* 0x000fe200078e0225 */
[----:B------:R-:W-:Y:S01]  /*1660*/  MOV R13, R5 ;  /* 0x00000005000d7202 */ /* 0x000fe20000000f00 */
[----:B------:R-:W-:Y:S01]  /*1670*/  @!P6 IMAD.IADD R252, R252, 0x1, -R0 ;  /* 0x00000001fcfce824 */ /* 0x000fe200078e0a00 */
[----:B------:R-:W-:Y:S01]  /*1680*/  ISETP.GE.AND P6, PT, R10, RZ, PT ;  /* 0x000000ff0a00720c */ /* 0x000fe20003fc6270 */
[----:B------:R-:W-:Y:S01]  /*1690*/  @!P0 IMAD.MOV R7, RZ, RZ, -R7 ;  /* 0x000000ffff078224 */ /* 0x000fe200078e0a07 */
[C---:B------:R-:W-:Y:S01]  /*16a0*/  ISETP.GT.U32.AND P0, PT, R0.reuse, R251, PT ;  /* 0x000000fb0000720c */ /* 0x040fe20003f04070 */
[----:B------:R-:W-:Y:S01]  /*16b0*/  @!P4 IMAD.MOV R13, RZ, RZ, -R13 ;  /* 0x000000ffff0dc224 */ /* 0x000fe200078e0a0d */
[----:B------:R-:W-:Y:S01]  /*16c0*/  ISETP.GT.U32.AND P4, PT, R0, R37, PT ;  /* 0x000000250000720c */ /* 0x000fe20003f84070 */
[----:B------:R-:W-:Y:S01]  /*16d0*/  IMAD.MOV.U32 R9, RZ, RZ, R27 ;  /* 0x000000ffff097224 */ /* 0x000fe200078e001b */
[----:B------:R-:W-:Y:S01]  /*16e0*/  IADD3 R10, R6, 0x14, RZ ;  /* 0x00000014060a7810 */ /* 0x000fe20007ffe0ff */
[----:B------:R-:W-:Y:S01]  /*16f0*/  @!P2 IMAD.MOV R252, RZ, RZ, -R252 ;  /* 0x000000fffffca224 */ /* 0x000fe200078e0afc */
[----:B------:R-:W-:Y:S01]  /*1700*/  IABS R38, R8 ;  /* 0x0000000800267213 */ /* 0x000fe20000000000 */
[----:B------:R-:W-:Y:S01]  /*1710*/  @!P5 IMAD.IADD R36, R36, 0x1, -R0 ;  /* 0x000000012424d824 */ /* 0x000fe200078e0a00 */
[----:B------:R-:W-:Y:S01]  /*1720*/  IABS R39, R10 ;  /* 0x0000000a00277213 */ /* 0x000fe20000000000 */
[----:B------:R-:W-:Y:S01]  /*1730*/  @!P3 IMAD.MOV R9, RZ, RZ, -R9 ;  /* 0x000000ffff09b224 */ /* 0x000fe200078e0a09 */
[----:B------:R-:W-:Y:S01]  /*1740*/  ISETP.GE.AND P3, PT, R15, RZ, PT ;  /* 0x000000ff0f00720c */ /* 0x000fe20003f66270 */
[----:B------:R-:W-:Y:S01]  /*1750*/  IMAD.HI.U32 R4, R3, R38, RZ ;  /* 0x0000002603047227 */ /* 0x000fe200078e00ff */
[----:B------:R-:W-:-:S02]  /*1760*/  ISETP.GT.U32.AND P5, PT, R0, R36, PT ;  /* 0x000000240000720c */ /* 0x000fc40003fa4070 */
[----:B------:R-:W-:Y:S01]  /*1770*/  ISETP.GE.AND P2, PT, R8, RZ, PT ;  /* 0x000000ff0800720c */ /* 0x000fe20003f46270 */
[----:B------:R-:W-:Y:S01]  /*1780*/  IMAD.HI.U32 R5, R3, R39, RZ ;  /* 0x0000002703057227 */ /* 0x000fe200078e00ff */
[----:B------:R-:W-:Y:S01]  /*1790*/  @!P4 IADD3 R37, R37, -R0, RZ ;  /* 0x800000002525c210 */ /* 0x000fe20007ffe0ff */
[----:B------:R-:W-:Y:S01]  /*17a0*/  STL [R1+0x2f40], R9 ;  /* 0x002f400901007387 */ /* 0x000fe20000100800 */
[----:B------:R-:W-:Y:S01]  /*17b0*/  IADD3 R11, -R4, RZ, RZ ;  /* 0x000000ff040b7210 */ /* 0x000fe20007ffe1ff */
[----:B------:R-:W-:Y:S01]  /*17c0*/  @!P0 IMAD.IADD R251, R251, 0x1, -R0 ;  /* 0x00000001fbfb8824 */ /* 0x000fe200078e0a00 */
[C---:B------:R-:W-:Y:S01]  /*17d0*/  ISETP.GT.U32.AND P4, PT, R0.reuse, R37, PT ;  /* 0x000000250000720c */ /* 0x040fe20003f84070 */
[----:B------:R-:W-:Y:S01]  /*17e0*/  IMAD.MOV R5, RZ, RZ, -R5 ;  /* 0x000000ffff057224 */ /* 0x000fe200078e0a05 */
[----:B------:R-:W-:Y:S01]  /*17f0*/  STL [R1+0x8], R7 ;  /* 0x0000080701007387 */ /* 0x000fe20000100800 */
[----:B------:R-:W-:Y:S01]  /*1800*/  IMAD.HI.U32 R8, R3, R40, RZ ;  /* 0x0000002803087227 */ /* 0x000fe200078e00ff */
[----:B------:R-:W-:-:S02]  /*1810*/  ISETP.GT.U32.AND P0, PT, R0, R251, PT ;  /* 0x000000fb0000720c */ /* 0x000fc40003f04070 */
[----:B------:R1:W-:Y:S01]  /*1820*/  STL [R1+0x2f44], R13 ;  /* 0x002f440d01007387 */ /* 0x0003e20000100800 */
[C---:B------:R-:W-:Y:S02]  /*1830*/  IMAD R39, R0.reuse, R5, R39 ;  /* 0x0000000500277224 */ /* 0x040fe400078e0227 */
[C---:B------:R-:W-:Y:S01]  /*1840*/  IMAD R38, R0.reuse, R11, R38 ;  /* 0x0000000b00267224 */ /* 0x040fe200078e0226 */
[----:B------:R2:W-:Y:S01]  /*1850*/  STL [R1+0x2f48], R252 ;  /* 0x002f48fc01007387 */ /* 0x0005e20000100800 */
[----:B------:R-:W-:Y:S02]  /*1860*/  IMAD.MOV R15, RZ, RZ, -R8 ;  /* 0x000000ffff0f7224 */ /* 0x000fe400078e0a08 */
[--C-:B------:R-:W-:Y:S01]  /*1870*/  @!P4 IMAD.IADD R37, R37, 0x1, -R0.reuse ;  /* 0x000000012525c824 */ /* 0x100fe200078e0a00 */
[----:B------:R-:W-:Y:S01]  /*1880*/  ISETP.GT.U32.AND P4, PT, R0, R39, PT ;  /* 0x000000270000720c */ /* 0x000fe20003f84070 */
[C---:B------:R-:W-:Y:S01]  /*1890*/  VIADD R4, R6.reuse, 0x16 ;  /* 0x0000001606047836 */ /* 0x040fe20000000000 */
[----:B-1----:R-:W-:Y:S01]  /*18a0*/  IADD3 R13, R6, 0x1ea, RZ ;  /* 0x000001ea060d7810 */ /* 0x002fe20007ffe0ff */
[--C-:B------:R-:W-:Y:S01]  /*18b0*/  @!P0 IMAD.IADD R251, R251, 0x1, -R0.reuse ;  /* 0x00000001fbfb8824 */ /* 0x100fe200078e0a00 */
[----:B------:R-:W-:Y:S01]  /*18c0*/  ISETP.GE.AND P0, PT, R10, RZ, PT ;  /* 0x000000ff0a00720c */ /* 0x000fe20003f06270 */
[----:B------:R-:W-:Y:S01]  /*18d0*/  VIADD R11, R6, 0x17 ;  /* 0x00000017060b7836 */ /* 0x000fe20000000000 */
[----:B------:R-:W-:Y:S01]  /*18e0*/  IABS R41, R4 ;  /* 0x0000000400297213 */ /* 0x000fe20000000000 */
[----:B------:R-:W-:Y:S01]  /*18f0*/  @!P5 IMAD.IADD R36, R36, 0x1, -R0 ;  /* 0x000000012424d824 */ /* 0x000fe200078e0a00 */
[----:B------:R-:W-:Y:S01]  /*1900*/  ISETP.GE.AND P5, PT, R12, RZ, PT ;  /* 0x000000ff0c00720c */ /* 0x000fe20003fa6270 */
[C---:B------:R-:W-:Y:S01]  /*1910*/  IMAD R40, R0.reuse, R15, R40 ;  /* 0x0000000f00287224 */ /* 0x040fe200078e0228 */
[----:B------:R-:W-:Y:S01]  /*1920*/  IABS R42, R11 ;  /* 0x0000000b002a7213 */ /* 0x000fe20000000000 */
[----:B------:R-:W-:Y:S01]  /*1930*/  @!P1 IMAD.MOV R251, RZ, RZ, -R251 ;  /* 0x000000fffffb9224 */ /* 0x000fe200078e0afb */
[----:B------:R-:W-:Y:S01]  /*1940*/  ISETP.GT.U32.AND P1, PT, R0, R38, PT ;  /* 0x000000260000720c */ /* 0x000fe20003f24070 */
[----:B------:R-:W-:Y:S01]  /*1950*/  @!P4 IMAD.IADD R39, R39, 0x1, -R0 ;  /* 0x000000012727c824 */ /* 0x000fe200078e0a00 */
[----:B------:R-:W-:Y:S01]  /*1960*/  IADD3 R12, R6, 0x18, RZ ;  /* 0x00000018060c7810 */ /* 0x000fe20007ffe0ff */
[----:B------:R-:W-:Y:S01]  /*1970*/  @!P3 IMAD.MOV R36, RZ, RZ, -R36 ;  /* 0x000000ffff24b224 */ /* 0x000fe200078e0a24 */
[----:B------:R-:W-:Y:S01]  /*1980*/  ISETP.GE.AND P3, PT, R4, RZ, PT ;  /* 0x000000ff0400720c */ /* 0x000fe20003f66270 */
[----:B------:R-:W-:Y:S01]  /*1990*/  @!P6 IMAD.MOV R37, RZ, RZ, -R37 ;  /* 0x000000ffff25e224 */ /* 0x000fe200078e0a25 */
[C---:B------:R-:W-:Y:S01]  /*19a0*/  ISETP.GT.U32.AND P4, PT, R0.reuse, R39, PT ;  /* 0x000000270000720c */ /* 0x040fe20003f84070 */
[C---:B------:R-:W-:Y:S01]  /*19b0*/  IMAD.HI.U32 R4, R3.reuse, R41, RZ ;  /* 0x0000002903047227 */ /* 0x040fe200078e00ff */
[----:B------:R-:W-:Y:S01]  /*19c0*/  ISETP.GT.U32.AND P6, PT, R0, R40, PT ;  /* 0x000000280000720c */ /* 0x000fe20003fc4070 */
[----:B------:R-:W-:Y:S01]  /*19d0*/  STL [R1+0x2f4c], R251 ;  /* 0x002f4cfb01007387 */ /* 0x000fe20000100800 */
[----:B------:R-:W-:Y:S01]  /*19e0*/  IABS R43, R12 ;  /* 0x0000000c002b7213 */ /* 0x000fe20000000000 */
[----:B------:R-:W-:Y:S01]  /*19f0*/  IMAD.HI.U32 R5, R3, R42, RZ ;  /* 0x0000002a03057227 */ /* 0x000fe200078e00ff */
[----:B--2---:R-:W-:Y:S01]  /*1a00*/  IADD3 R252, R6, 0x1f4, RZ ;  /* 0x000001f406fc7810 */ /* 0x004fe20007ffe0ff */
[----:B------:R-:W-:Y:S01]  /*1a10*/  STL [R1+0x2f50], R36 ;  /* 0x002f502401007387 */ /* 0x000fe20000100800 */
[----:B------:R-:W-:Y:S01]  /*1a20*/  @!P1 IADD3 R38, R38, -R0, RZ ;  /* 0x8000000026269210 */ /* 0x000fe20007ffe0ff */
[----:B------:R-:W-:-:S02]  /*1a30*/  IMAD.MOV R4, RZ, RZ, -R4 ;  /* 0x000000ffff047224 */ /* 0x000fc400078e0a04 */
[----:B------:R-:W-:Y:S01]  /*1a40*/  IMAD.MOV R5, RZ, RZ, -R5 ;  /* 0x000000ffff057224 */ /* 0x000fe200078e0a05 */
[C---:B------:R-:W-:Y:S01]  /*1a50*/  ISETP.GT.U32.AND P1, PT, R0.reuse, R38, PT ;  /* 0x000000260000720c */ /* 0x040fe20003f24070 */
[C---:B------:R-:W-:Y:S01]  /*1a60*/  IMAD R41, R0.reuse, R4, R41 ;  /* 0x0000000400297224 */ /* 0x040fe200078e0229 */
[----:B------:R-:W-:Y:S01]  /*1a70*/  STL [R1+0x2f54], R37 ;  /* 0x002f542501007387 */ /* 0x000fe20000100800 */
[C---:B------:R-:W-:Y:S02]  /*1a80*/  IMAD R42, R0.reuse, R5, R42 ;  /* 0x00000005002a7224 */ /* 0x040fe400078e022a */
[--C-:B------:R-:W-:Y:S01]  /*1a90*/  @!P4 IMAD.IADD R39, R39, 0x1, -R0.reuse ;  /* 0x000000012727c824 */ /* 0x100fe200078e0a00 */
[----:B------:R-:W-:Y:S01]  /*1aa0*/  ISETP.GT.U32.AND P4, PT, R0, R41, PT ;  /* 0x000000290000720c */ /* 0x000fe20003f84070 */
[----:B------:R-:W-:Y:S01]  /*1ab0*/  @!P6 IMAD.IADD R40, R40, 0x1, -R0 ;  /* 0x000000012828e824 */ /* 0x000fe200078e0a00 */
[----:B------:R-:W-:Y:S01]  /*1ac0*/  ISETP.GT.U32.AND P6, PT, R0, R42, PT ;  /* 0x0000002a0000720c */ /* 0x000fe20003fc4070 */
[----:B------:R-:W-:-:S04]  /*1ad0*/  IMAD.HI.U32 R10, R3, R35, RZ ;  /* 0x00000023030a7227 */ /* 0x000fc800078e00ff */
[----:B------:R-:W-:Y:S02]  /*1ae0*/  IMAD.MOV R10, RZ, RZ, -R10 ;  /* 0x000000ffff0a7224 */ /* 0x000fe400078e0a0a */
[----:B------:R-:W-:Y:S02]  /*1af0*/  VIADD R15, R6, 0x1b ;  /* 0x0000001b060f7836 */ /* 0x000fe40000000000 */
[----:B------:R-:W-:Y:S01]  /*1b00*/  IMAD R35, R0, R10, R35 ;  /* 0x0000000a00237224 */ /* 0x000fe200078e0223 */
[----:B------:R-:W-:Y:S01]  /*1b10*/  IADD3 R10, R6, 0x1a, RZ ;  /* 0x0000001a060a7810 */ /* 0x000fe20007ffe0ff */
[----:B------:R-:W-:Y:S01]  /*1b20*/  IMAD.HI.U32 R8, R3, R43, RZ ;  /* 0x0000002b03087227 */ /* 0x000fe200078e00ff */
[----:B------:R-:W-:Y:S02]  /*1b30*/  IABS R45, R15 ;  /* 0x0000000f002d7213 */ /* 0x000fe40000000000 */
[----:B------:R-:W-:Y:S01]  /*1b40*/  IABS R44, R10 ;  /* 0x0000000a002c7213 */ /* 0x000fe20000000000 */
[--C-:B------:R-:W-:Y:S01]  /*1b50*/  @!P1 IMAD.IADD R38, R38, 0x1, -R0.reuse ;  /* 0x0000000126269824 */ /* 0x100fe200078e0a00 */
[----:B------:R-:W-:Y:S01]  /*1b60*/  IADD3 R8, -R8, RZ, RZ ;  /* 0x000000ff08087210 */ /* 0x000fe20007ffe1ff */
[--C-:B------:R-:W-:Y:S01]  /*1b70*/  @!P4 IMAD.IADD R41, R41, 0x1, -R0.reuse ;  /* 0x000000012929c824 */ /* 0x100fe200078e0a00 */
[----:B------:R-:W-:Y:S01]  /*1b80*/  ISETP.GT.U32.AND P4, PT, R0, R40, PT ;  /* 0x000000280000720c */ /* 0x000fe20003f84070 */
[----:B------:R-:W-:Y:S01]  /*1b90*/  @!P6 IMAD.IADD R42, R42, 0x1, -R0 ;  /* 0x000000012a2ae824 */ /* 0x000fe200078e0a00 */
[----:B------:R-:W-:Y:S01]  /*1ba0*/  @!P2 IADD3 R38, -R38, RZ, RZ ;  /* 0x000000ff2626a210 */ /* 0x000fe20007ffe1ff */
[----:B------:R-:W-:Y:S01]  /*1bb0*/  IMAD.HI.U32 R4, R3, R44, RZ ;  /* 0x0000002c03047227 */ /* 0x000fe200078e00ff */
[----:B------:R-:W-:-:S02]  /*1bc0*/  ISETP.GT.U32.AND P2, PT, R0, R41, PT ;  /* 0x000000290000720c */ /* 0x000fc40003f44070 */
[C---:B------:R-:W-:Y:S01]  /*1bd0*/  ISETP.GT.U32.AND P6, PT, R0.reuse, R42, PT ;  /* 0x0000002a0000720c */ /* 0x040fe20003fc4070 */
[----:B------:R-:W-:Y:S01]  /*1be0*/  IMAD.HI.U32 R5, R3, R45, RZ ;  /* 0x0000002d03057227 */ /* 0x000fe200078e00ff */
[----:B------:R-:W-:Y:S01]  /*1bf0*/  ISETP.GE.AND P1, PT, R11, RZ, PT ;  /* 0x000000ff0b00720c */ /* 0x000fe20003f26270 */
[----:B------:R1:W-:Y:S02]  /*1c00*/  STL [R1+0x2f58], R38 ;  /* 0x002f582601007387 */ /* 0x0003e40000100800 */
[----:B------:R-:W-:Y:S02]  /*1c10*/  IMAD R43, R0, R8, R43 ;  /* 0x00000008002b7224 */ /* 0x000fe400078e022b */
[----:B------:R-:W-:Y:S01]  /*1c20*/  IMAD.MOV R11, RZ, RZ, -R4 ;  /* 0x000000ffff0b7224 */ /* 0x000fe200078e0a04 */
[-C--:B------:R-:W-:Y:S01]  /*1c30*/  @!P4 IADD3 R40, R40, -R0.reuse, RZ ;  /* 0x800000002828c210 */ /* 0x080fe20007ffe0ff */
[----:B------:R-:W-:Y:S01]  /*1c40*/  IMAD.MOV R8, RZ, RZ, -R5 ;  /* 0x000000ffff087224 */ /* 0x000fe200078e0a05 */
[C---:B------:R-:W-:Y:S01]  /*1c50*/  ISETP.GT.U32.AND P4, PT, R0.reuse, R35, PT ;  /* 0x000000230000720c */ /* 0x040fe20003f84070 */
[----:B------:R-:W-:Y:S01]  /*1c60*/  @!P0 IMAD.MOV R39, RZ, RZ, -R39 ;  /* 0x000000ffff278224 */ /* 0x000fe200078e0a27 */
[C---:B------:R-:W-:Y:S01]  /*1c70*/  ISETP.GT.U32.AND P0, PT, R0.reuse, R43, PT ;  /* 0x0000002b0000720c */ /* 0x040fe20003f04070 */
[----:B------:R-:W-:Y:S01]  /*1c80*/  IMAD R44, R0, R11, R44 ;  /* 0x0000000b002c7224 */ /* 0x000fe200078e022c */
[----:B------:R-:W-:Y:S01]  /*1c90*/  @!P6 IADD3 R42, R42, -R0, RZ ;  /* 0x800000002a2ae210 */ /* 0x000fe20007ffe0ff */
[C---:B------:R-:W-:Y:S01]  /*1ca0*/  IMAD R45, R0.reuse, R8, R45 ;  /* 0x00000008002d7224 */ /* 0x040fe200078e022d */
[----:B------:R-:W-:Y:S01]  /*1cb0*/  STL [R1+0x2f5c], R39 ;  /* 0x002f5c2701007387 */ /* 0x000fe20000100800 */
[----:B------:R-:W-:Y:S01]  /*1cc0*/  @!P2 IMAD.IADD R41, R41, 0x1, -R0 ;  /* 0x000000012929a824 */ /* 0x000fe200078e0a00 */
[C---:B------:R-:W-:Y:S01]  /*1cd0*/  ISETP.GT.U32.AND P2, PT, R0.reuse, R44, PT ;  /* 0x0000002c0000720c */ /* 0x040fe20003f44070 */
[----:B------:R-:W-:Y:S01]  /*1ce0*/  IMAD.HI.U32 R5, R3, R47, RZ ;  /* 0x0000002f03057227 */ /* 0x000fe200078e00ff */
[----:B------:R-:W-:-:S02]  /*1cf0*/  ISETP.GT.U32.AND P6, PT, R0, R45, PT ;  /* 0x0000002d0000720c */ /* 0x000fc40003fc4070 */
[----:B------:R-:W-:Y:S01]  /*1d00*/  @!P3 IADD3 R41, -R41, RZ, RZ ;  /* 0x000000ff2929b210 */ /* 0x000fe20007ffe1ff */
[--C-:B------:R-:W-:Y:S01]  /*1d10*/  @!P4 IMAD.IADD R35, R35, 0x1, -R0.reuse ;  /* 0x000000012323c824 */ /* 0x100fe200078e0a00 */
[----:B------:R-:W-:Y:S01]  /*1d20*/  ISETP.GE.AND P4, PT, R14, RZ, PT ;  /* 0x000000ff0e00720c */ /* 0x000fe20003f86270 */
[----:B------:R-:W-:Y:S01]  /*1d30*/  @!P0 IMAD.IADD R43, R43, 0x1, -R0 ;  /* 0x000000012b2b8824 */ /* 0x000fe200078e0a00 */
[----:B------:R-:W-:Y:S01]  /*1d40*/  ISETP.GE.AND P0, PT, R12, RZ, PT ;  /* 0x000000ff0c00720c */ /* 0x000fe20003f06270 */
[----:B------:R-:W-:Y:S01]  /*1d50*/  @!P5 IMAD.MOV R40, RZ, RZ, -R40 ;  /* 0x000000ffff28d224 */ /* 0x000fe200078e0a28 */
[C---:B------:R-:W-:Y:S01]  /*1d60*/  IADD3 R12, R6.reuse, 0x1f, RZ ;  /* 0x0000001f060c7810 */ /* 0x040fe20007ffe0ff */
[----:B------:R-:W-:Y:S01]  /*1d70*/  IMAD.MOV R5, RZ, RZ, -R5 ;  /* 0x000000ffff057224 */ /* 0x000fe200078e0a05 */
[----:B------:R-:W-:Y:S01]  /*1d80*/  IADD3 R14, R6, 0x28, RZ ;  /* 0x00000028060e7810 */ /* 0x000fe20007ffe0ff */
[--C-:B------:R-:W-:Y:S01]  /*1d90*/  @!P2 IMAD.IADD R44, R44, 0x1, -R0.reuse ;  /* 0x000000012c2ca824 */ /* 0x100fe200078e0a00 */
[C---:B------:R-:W-:Y:S01]  /*1da0*/  ISETP.GT.U32.AND P2, PT, R0.reuse, R43, PT ;  /* 0x0000002b0000720c */ /* 0x040fe20003f44070 */
[----:B------:R-:W-:Y:S01]  /*1db0*/  @!P6 IMAD.IADD R45, R45, 0x1, -R0 ;  /* 0x000000012d2de824 */ /* 0x000fe200078e0a00 */
[----:B------:R-:W-:Y:S01]  /*1dc0*/  ISETP.GT.U32.AND P6, PT, R0, R35, PT ;  /* 0x000000230000720c */ /* 0x000fe20003fc4070 */
[----:B------:R-:W-:Y:S01]  /*1dd0*/  VIADD R8, R6, 0x1e ;  /* 0x0000001e06087836 */ /* 0x000fe20000000000 */
[C---:B------:R-:W-:Y:S01]  /*1de0*/  ISETP.GT.U32.AND P5, PT, R0.reuse, R44, PT ;  /* 0x0000002c0000720c */ /* 0x040fe20003fa4070 */
[C---:B------:R-:W-:Y:S01]  /*1df0*/  IMAD R47, R0.reuse, R5, R47 ;  /* 0x00000005002f7224 */ /* 0x040fe200078e022f */
[----:B------:R-:W-:Y:S01]  /*1e00*/  IABS R49, R12 ;  /* 0x0000000c00317213 */ /* 0x000fe20000000000 */
[----:B------:R-:W-:Y:S01]  /*1e10*/  IMAD.HI.U32 R4, R3, R46, RZ ;  /* 0x0000002e03047227 */ /* 0x000fe200078e00ff */
[----:B------:R-:W-:Y:S01]  /*1e20*/  IABS R48, R8 ;  /* 0x0000000800307213 */ /* 0x000fe20000000000 */
[----:B------:R-:W-:Y:S01]  /*1e30*/  STL [R1+0x2f60], R40 ;  /* 0x002f602801007387 */ /* 0x000fe20000100800 */
[----:B------:R-:W-:Y:S01]  /*1e40*/  ISETP.GT.U32.AND P3, PT, R0, R45, PT ;  /* 0x0000002d0000720c */ /* 0x000fe20003f64070 */
[----:B------:R-:W-:Y:S01]  /*1e50*/  IMAD.MOV R11, RZ, RZ, -R4 ;  /* 0x000000ffff0b7224 */ /* 0x000fe200078e0a04 */
[----:B------:R-:W-:Y:S01]  /*1e60*/  IABS R56, R14 ;  /* 0x0000000e00387213 */ /* 0x000fe20000000000 */
[--C-:B------:R-:W-:Y:S01]  /*1e70*/  @!P2 IMAD.IADD R43, R43, 0x1, -R0.reuse ;  /* 0x000000012b2ba824 */ /* 0x100fe200078e0a00 */
[----:B------:R-:W-:Y:S01]  /*1e80*/  ISETP.GE.AND P2, PT, R10, RZ, PT ;  /* 0x000000ff0a00720c */ /* 0x000fe20003f46270 */
[----:B------:R-:W-:Y:S01]  /*1e90*/  @!P6 IMAD.IADD R35, R35, 0x1, -R0 ;  /* 0x000000012323e824 */ /* 0x000fe200078e0a00 */
[----:B------:R-:W-:Y:S01]  /*1ea0*/  ISETP.GT.U32.AND P6, PT, R0, R47, PT ;  /* 0x0000002f0000720c */ /* 0x000fe20003fc4070 */
[----:B------:R-:W-:Y:S01]  /*1eb0*/  IMAD.HI.U32 R4, R3, R48, RZ ;  /* 0x0000003003047227 */ /* 0x000fe200078e00ff */
[----:B------:R-:W-:Y:S01]  /*1ec0*/  @!P5 IADD3 R44, R44, -R0, RZ ;  /* 0x800000002c2cd210 */ /* 0x000fe20007ffe0ff */
[----:B------:R-:W-:Y:S01]  /*1ed0*/  STL [R1+0x2f64], R41 ;  /* 0x002f642901007387 */ /* 0x000fe20000100800 */
[----:B------:R-:W-:Y:S01]  /*1ee0*/  ISETP.GE.AND P5, PT, R15, RZ, PT ;  /* 0x000000ff0f00720c */ /* 0x000fe20003fa6270 */
[----:B------:R-:W-:Y:S01]  /*1ef0*/  IMAD.HI.U32 R5, R3, R49, RZ ;  /* 0x0000003103057227 */ /* 0x000fe200078e00ff */
[----:B-1----:R-:W-:-:S03]  /*1f00*/  IADD3 R38, R6, 0x1f8, RZ ;  /* 0x000001f806267810 */ /* 0x002fc60007ffe0ff */
[----:B------:R-:W-:Y:S01]  /*1f10*/  IMAD R46, R0, R11, R46 ;  /* 0x0000000b002e7224 */ /* 0x000fe200078e022e */
[----:B------:R-:W-:Y:S01]  /*1f20*/  IADD3 R5, -R5, RZ, RZ ;  /* 0x000000ff05057210 */ /* 0x000fe20007ffe1ff */
[----:B------:R-:W-:Y:S01]  /*1f30*/  IMAD.MOV R11, RZ, RZ, -R4 ;  /* 0x000000ffff0b7224 */ /* 0x000fe200078e0a04 */
[----:B------:R-:W-:Y:S01]  /*1f40*/  @!P2 IADD3 R44, -R44, RZ, RZ ;  /* 0x000000ff2c2ca210 */ /* 0x000fe20007ffe1ff */
[----:B------:R-:W-:Y:S01]  /*1f50*/  @!P1 IMAD.MOV R42, RZ, RZ, -R42 ;  /* 0x000000ffff2a9224 */ /* 0x000fe200078e0a2a */
[C---:B------:R-:W-:Y:S01]  /*1f60*/  ISETP.GT.U32.AND P1, PT, R0.reuse, R46, PT ;  /* 0x0000002e0000720c */ /* 0x040fe20003f24070 */
[----:B------:R-:W-:Y:S01]  /*1f70*/  IMAD R48, R0, R11, R48 ;  /* 0x0000000b00307224 */ /* 0x000fe200078e0230 */
[----:B------:R-:W-:Y:S01]  /*1f80*/  IABS R246, R38 ;  /* 0x0000002600f67213 */ /* 0x000fe20000000000 */
[--C-:B------:R-:W-:Y:S01]  /*1f90*/  @!P3 IMAD.IADD R45, R45, 0x1, -R0.reuse ;  /* 0x000000012d2db824 */ /* 0x100fe200078e0a00 */
[----:B------:R-:W-:Y:S01]  /*1fa0*/  ISETP.GE.AND P3, PT, R16, RZ, PT ;  /* 0x000000ff1000720c */ /* 0x000fe20003f66270 */
[--C-:B------:R-:W-:Y:S01]  /*1fb0*/  @!P6 IMAD.IADD R47, R47, 0x1, -R0.reuse ;  /* 0x000000012f2fe824 */ /* 0x100fe200078e0a00 */
[C---:B------:R-:W-:Y:S01]  /*1fc0*/  ISETP.GT.U32.AND P2, PT, R0.reuse, R48, PT ;  /* 0x000000300000720c */ /* 0x040fe20003f44070 */
[----:B------:R-:W-:Y:S01]  /*1fd0*/  IMAD R49, R0, R5, R49 ;  /* 0x0000000500317224 */ /* 0x000fe200078e0231 */
[----:B------:R-:W-:Y:S01]  /*1fe0*/  ISETP.GE.AND P6, PT, R8, RZ, PT ;  /* 0x000000ff0800720c */ /* 0x000fe20003fc6270 */
[----:B------:R-:W-:Y:S01]  /*1ff0*/  @!P4 IMAD.MOV R35, RZ, RZ, -R35 ;  /* 0x000000ffff23c224 */ /* 0x000fe200078e0a23 */
[C---:B------:R-:W-:Y:S01]  /*2000*/  ISETP.GT.U32.AND P4, PT, R0.reuse, R47, PT ;  /* 0x0000002f0000720c */ /* 0x040fe20003f84070 */
[----:B------:R-:W-:Y:S01]  /*2010*/  @!P5 IMAD.MOV R45, RZ, RZ, -R45 ;  /* 0x000000ffff2dd224 */ /* 0x000fe200078e0a2d */
[----:B------:R-:W-:Y:S01]  /*2020*/  ISETP.GT.U32.AND P5, PT, R0, R49, PT ;  /* 0x000000310000720c */ /* 0x000fe20003fa4070 */
[--C-:B------:R-:W-:Y:S01]  /*2030*/  @!P1 IMAD.IADD R46, R46, 0x1, -R0.reuse ;  /* 0x000000012e2e9824 */ /* 0x100fe200078e0a00 */
[----:B------:R-:W-:Y:S01]  /*2040*/  ISETP.GE.AND P1, PT, R17, RZ, PT ;  /* 0x000000ff1100720c */ /* 0x000fe20003f26270 */
[----:B------:R-:W-:Y:S01]  /*2050*/  VIADD R4, R6, 0x20 ;  /* 0x0000002006047836 */ /* 0x000fe20000000000 */
[----:B------:R-:W-:Y:S01]  /*2060*/  STL [R1+0x2f68], R42 ;  /* 0x002f682a01007387 */ /* 0x000fe20000100800 */
[----:B------:R-:W-:Y:S01]  /*2070*/  @!P0 IMAD.MOV R43, RZ, RZ, -R43 ;  /* 0x000000ffff2b8224 */ /* 0x000fe200078e0a2b */
[----:B------:R-:W-:Y:S01]  /*2080*/  ISETP.GT.U32.AND P0, PT, R0, R46, PT ;  /* 0x0000002e0000720c */ /* 0x000fe20003f04070 */
[--C-:B------:R-:W-:Y:S01]  /*2090*/  @!P2 IMAD.IADD R48, R48, 0x1, -R0.reuse ;  /* 0x000000013030a824 */ /* 0x100fe200078e0a00 */
[----:B------:R-:W-:Y:S01]  /*20a0*/  IABS R233, R4 ;  /* 0x0000000400e97213 */ /* 0x000fe20000000000 */
[----:B------:R-:W-:Y:S01]  /*20b0*/  VIADD R5, R6, 0x21 ;  /* 0x0000002106057836 */ /* 0x000fe20000000000 */
[----:B------:R1:W-:Y:S01]  /*20c0*/  STL [R1+0x2f6c], R43 ;  /* 0x002f6c2b01007387 */ /* 0x0003e20000100800 */
[--C-:B------:R-:W-:Y:S01]  /*20d0*/  @!P4 IMAD.IADD R47, R47, 0x1, -R0.reuse ;  /* 0x000000012f2fc824 */ /* 0x100fe200078e0a00 */
[----:B------:R-:W-:Y:S01]  /*20e0*/  ISETP.GE.AND P4, PT, R4, RZ, PT ;  /* 0x000000ff0400720c */ /* 0x000fe20003f86270 */
[----:B------:R-:W-:Y:S01]  /*20f0*/  @!P5 IMAD.IADD R49, R49, 0x1, -R0 ;  /* 0x000000013131d824 */ /* 0x000fe200078e0a00 */
[----:B------:R-:W-:Y:S01]  /*2100*/  ISETP.GT.U32.AND P5, PT, R0, R48, PT ;  /* 0x000000300000720c */ /* 0x000fe20003fa4070 */
[----:B------:R-:W-:Y:S01]  /*2110*/  IMAD.HI.U32 R4, R3, R233, RZ ;  /* 0x000000e903047227 */ /* 0x000fe200078e00ff */
[----:B------:R-:W-:Y:S01]  /*2120*/  IABS R34, R5 ;  /* 0x0000000500227213 */ /* 0x000fe20000000000 */
[----:B------:R-:W-:Y:S01]  /*2130*/  STL [R1+0x2f70], R35 ;  /* 0x002f702301007387 */ /* 0x000fe20000100800 */
[----:B------:R-:W-:Y:S01]  /*2140*/  ISETP.GE.AND P2, PT, R5, RZ, PT ;  /* 0x000000ff0500720c */ /* 0x000fe20003f46270 */
[----:B------:R-:W-:Y:S01]  /*2150*/  IMAD.MOV R4, RZ, RZ, -R4 ;  /* 0x000000ffff047224 */ /* 0x000fe200078e0a04 */
[----:B------:R-:W-:Y:S01]  /*2160*/  @!P0 IADD3 R46, R46, -R0, RZ ;  /* 0x800000002e2e8210 */ /* 0x000fe20007ffe0ff */
[----:B------:R-:W-:Y:S01]  /*2170*/  IMAD.HI.U32 R5, R3, R34, RZ ;  /* 0x0000002203057227 */ /* 0x000fe200078e00ff */
[----:B------:R-:W-:Y:S01]  /*2180*/  @!P1 IADD3 R47, -R47, RZ, RZ ;  /* 0x000000ff2f2f9210 */ /* 0x000fe20007ffe1ff */
[----:B------:R2:W-:Y:S01]  /*2190*/  STL.64 [R1+0x2f78], R44 ;  /* 0x002f782c01007387 */ /* 0x0005e20000100a00 */
[----:B------:R-:W-:Y:S01]  /*21a0*/  @!P3 IADD3 R46, -R46, RZ, RZ ;  /* 0x000000ff2e2eb210 */ /* 0x000fe20007ffe1ff */
[C---:B------:R-:W-:Y:S01]  /*21b0*/  IMAD R233, R0.reuse, R4, R233 ;  /* 0x0000000400e97224 */ /* 0x040fe200078e02e9 */
[----:B------:R-:W-:Y:S01]  /*21c0*/  ISETP.GT.U32.AND P3, PT, R0, R49, PT ;  /* 0x000000310000720c */ /* 0x000fe20003f64070 */
[----:B------:R-:W-:Y:S01]  /*21d0*/  @!P5 IMAD.IADD R48, R48, 0x1, -R0 ;  /* 0x000000013030d824 */ /* 0x000fe200078e0a00 */
[----:B------:R-:W-:Y:S01]  /*21e0*/  ISETP.GE.AND P0, PT, R12, RZ, PT ;  /* 0x000000ff0c00720c */ /* 0x000fe20003f06270 */
[----:B------:R-:W-:Y:S01]  /*21f0*/  IMAD.MOV R5, RZ, RZ, -R5 ;  /* 0x000000ffff057224 */ /* 0x000fe200078e0a05 */
[----:B------:R-:W-:Y:S01]  /*2200*/  ISETP.GT.U32.AND P5, PT, R0, R233, PT ;  /* 0x000000e90000720c */ /* 0x000fe20003fa4070 */
[C---:B------:R-:W-:Y:S01]  /*2210*/  VIADD R8, R6.reuse, 0x22 ;  /* 0x0000002206087836 */ /* 0x040fe20000000000 */
[----:B-1----:R-:W-:Y:S01]  /*2220*/  IADD3 R43, R6, 0x1fd, RZ ;  /* 0x000001fd062b7810 */ /* 0x002fe20007ffe0ff */
[----:B------:R-:W-:-:S02]  /*2230*/  IMAD R34, R0, R5, R34 ;  /* 0x0000000500227224 */ /* 0x000fc400078e0222 */
[----:B------:R-:W-:Y:S01]  /*2240*/  VIADD R4, R6, 0x23 ;  /* 0x0000002306047836 */ /* 0x000fe20000000000 */
[----:B------:R-:W-:Y:S01]  /*2250*/  IABS R50, R8 ;  /* 0x0000000800327213 */ /* 0x000fe20000000000 */
[----:B------:R-:W-:Y:S01]  /*2260*/  @!P6 IMAD.MOV R48, RZ, RZ, -R48 ;  /* 0x000000ffff30e224 */ /* 0x000fe200078e0a30 */
[----:B------:R-:W-:Y:S01]  /*2270*/  ISETP.GT.U32.AND P6, PT, R0, R34, PT ;  /* 0x000000220000720c */ /* 0x000fe20003fc4070 */
[----:B------:R-:W-:Y:S01]  /*2280*/  @!P3 IMAD.IADD R49, R49, 0x1, -R0 ;  /* 0x000000013131b824 */ /* 0x000fe200078e0a00 */
[----:B------:R-:W-:Y:S01]  /*2290*/  ISETP.GE.AND P3, PT, R4, RZ, PT ;  /* 0x000000ff0400720c */ /* 0x000fe20003f66270 */
[----:B------:R-:W-:Y:S01]  /*22a0*/  VIADD R10, R6, 0x25 ;  /* 0x00000025060a7836 */ /* 0x000fe20000000000 */
[----:B------:R-:W-:Y:S01]  /*22b0*/  IABS R51, R4 ;  /* 0x0000000400337213 */ /* 0x000fe20000000000 */
[----:B------:R-:W-:Y:S01]  /*22c0*/  IMAD.HI.U32 R4, R3, R50, RZ ;  /* 0x0000003203047227 */ /* 0x000fe200078e00ff */
[----:B------:R-:W-:Y:S02]  /*22d0*/  @!P5 IADD3 R233, R233, -R0, RZ ;  /* 0x80000000e9e9d210 */ /* 0x000fe40007ffe0ff */
[----:B------:R-:W-:Y:S01]  /*22e0*/  ISETP.GE.AND P1, PT, R8, RZ, PT ;  /* 0x000000ff0800720c */ /* 0x000fe20003f26270 */
[----:B------:R-:W-:Y:S01]  /*22f0*/  IMAD.MOV R5, RZ, RZ, -R4 ;  /* 0x000000ffff057224 */ /* 0x000fe200078e0a04 */
[----:B------:R-:W-:Y:S01]  /*2300*/  ISETP.GT.U32.AND P5, PT, R0, R233, PT ;  /* 0x000000e90000720c */ /* 0x000fe20003fa4070 */
[----:B------:R-:W-:Y:S01]  /*2310*/  IMAD.HI.U32 R4, R3, R51, RZ ;  /* 0x0000003303047227 */ /* 0x000fe200078e00ff */
[----:B------:R-:W-:-:S02]  /*2320*/  IADD3 R8, R6, 0x24, RZ ;  /* 0x0000002406087810 */ /* 0x000fc40007ffe0ff */
[----:B------:R-:W-:Y:S01]  /*2330*/  @!P6 IADD3 R34, R34, -R0, RZ ;  /* 0x800000002222e210 */ /* 0x000fe20007ffe0ff */
[----:B------:R-:W-:Y:S01]  /*2340*/  IMAD.MOV R4, RZ, RZ, -R4 ;  /* 0x000000ffff047224 */ /* 0x000fe200078e0a04 */
[----:B------:R-:W-:Y:S01]  /*2350*/  IABS R52, R8 ;  /* 0x0000000800347213 */ /* 0x000fe20000000000 */
[C---:B------:R-:W-:Y:S01]  /*2360*/  IMAD R50, R0.reuse, R5, R50 ;  /* 0x0000000500327224 */ /* 0x040fe200078e0232 */
[----:B------:R-:W-:Y:S01]  /*2370*/  IABS R53, R10 ;  /* 0x0000000a00357213 */ /* 0x000fe20000000000 */
[C---:B------:R-:W-:Y:S01]  /*2380*/  IMAD R51, R0.reuse, R4, R51 ;  /* 0x0000000400337224 */ /* 0x040fe200078e0233 */
[----:B------:R-:W-:Y:S01]  /*2390*/  ISETP.GT.U32.AND P6, PT, R0, R34, PT ;  /* 0x000000220000720c */ /* 0x000fe20003fc4070 */
[----:B------:R-:W-:Y:S01]  /*23a0*/  IMAD.HI.U32 R4, R3, R52, RZ ;  /* 0x0000003403047227 */ /* 0x000fe200078e00ff */
[----:B--2---:R-:W-:-:S03]  /*23b0*/  IADD3 R45, R6, 0x1ed, RZ ;  /* 0x000001ed062d7810 */ /* 0x004fc60007ffe0ff */
[----:B------:R-:W-:Y:S01]  /*23c0*/  @!P5 IMAD.IADD R233, R233, 0x1, -R0 ;  /* 0x00000001e9e9d824 */ /* 0x000fe200078e0a00 */
[----:B------:R-:W-:Y:S01]  /*23d0*/  ISETP.GT.U32.AND P5, PT, R0, R50, PT ;  /* 0x000000320000720c */ /* 0x000fe20003fa4070 */
[----:B------:R-:W-:-:S03]  /*23e0*/  IMAD.HI.U32 R5, R3, R53, RZ ;  /* 0x0000003503057227 */ /* 0x000fc600078e00ff */
[----:B------:R-:W-:Y:S01]  /*23f0*/  @!P4 IADD3 R233, -R233, RZ, RZ ;  /* 0x000000ffe9e9c210 */ /* 0x000fe20007ffe1ff */
[----:B------:R-:W-:Y:S01]  /*2400*/  IMAD.MOV R11, RZ, RZ, -R4 ;  /* 0x000000ffff0b7224 */ /* 0x000fe200078e0a04 */
[C---:B------:R-:W-:Y:S01]  /*2410*/  ISETP.GT.U32.AND P4, PT, R0.reuse, R51, PT ;  /* 0x000000330000720c */ /* 0x040fe20003f84070 */
[----:B------:R-:W-:Y:S02]  /*2420*/  IMAD.MOV R5, RZ, RZ, -R5 ;  /* 0x000000ffff057224 */ /* 0x000fe400078e0a05 */
[C---:B------:R-:W-:Y:S02]  /*2430*/  IMAD R52, R0.reuse, R11, R52 ;  /* 0x0000000b00347224 */ /* 0x040fe400078e0234 */
[----:B------:R-:W-:Y:S02]  /*2440*/  IMAD R53, R0, R5, R53 ;  /* 0x0000000500357224 */ /* 0x000fe400078e0235 */
[--C-:B------:R-:W-:Y:S01]  /*2450*/  @!P6 IMAD.IADD R34, R34, 0x1, -R0.reuse ;  /* 0x000000012222e824 */ /* 0x100fe200078e0a00 */
[----:B------:R-:W-:Y:S01]  /*2460*/  ISETP.GT.U32.AND P6, PT, R0, R52, PT ;  /* 0x000000340000720c */ /* 0x000fe20003fc4070 */
[----:B------:R-:W-:Y:S01]  /*2470*/  @!P0 IMAD.MOV R49, RZ, RZ, -R49 ;  /* 0x000000ffff318224 */ /* 0x000fe200078e0a31 */
[----:B------:R-:W-:Y:S01]  /*2480*/  ISETP.GE.AND P0, PT, R8, RZ, PT ;  /* 0x000000ff0800720c */ /* 0x000fe20003f06270 */
[----:B------:R-:W-:Y:S01]  /*2490*/  @!P5 IMAD.IADD R50, R50, 0x1, -R0 ;  /* 0x000000013232d824 */ /* 0x000fe200078e0a00 */
[----:B------:R-:W-:Y:S01]  /*24a0*/  ISETP.GT.U32.AND P5, PT, R0, R53, PT ;  /* 0x000000350000720c */ /* 0x000fe20003fa4070 */
[----:B------:R-:W-:-:S02]  /*24b0*/  VIADD R8, R6, 0x26 ;  /* 0x0000002606087836 */ /* 0x000fc40000000000 */
[C---:B------:R-:W-:Y:S02]  /*24c0*/  VIADD R12, R6.reuse, 0x27 ;  /* 0x00000027060c7836 */ /* 0x040fe40000000000 */
[----:B------:R-:W-:Y:S01]  /*24d0*/  @!P4 IMAD.IADD R51, R51, 0x1, -R0 ;  /* 0x000000013333c824 */ /* 0x000fe200078e0a00 */
[----:B------:R-:W-:Y:S01]  /*24e0*/  IABS R54, R8 ;  /* 0x0000000800367213 */ /* 0x000fe20000000000 */
[----:B------:R-:W-:Y:S01]  /*24f0*/  VIADD R15, R6, 0x29 ;  /* 0x00000029060f7836 */ /* 0x000fe20000000000 */
[----:B------:R-:W-:Y:S01]  /*2500*/  IABS R55, R12 ;  /* 0x0000000c00377213 */ /* 0x000fe20000000000 */
[----:B------:R-:W-:Y:S01]  /*2510*/  @!P2 IMAD.MOV R34, RZ, RZ, -R34 ;  /* 0x000000ffff22a224 */ /* 0x000fe200078e0a22 */
[----:B------:R-:W-:Y:S01]  /*2520*/  @!P6 IADD3 R52, R52, -R0, RZ ;  /* 0x800000003434e210 */ /* 0x000fe20007ffe0ff */
[----:B------:R-:W-:Y:S01]  /*2530*/  IMAD.HI.U32 R4, R3, R54, RZ ;  /* 0x0000003603047227 */ /* 0x000fe200078e00ff */
[C---:B------:R-:W-:Y:S02]  /*2540*/  ISETP.GT.U32.AND P6, PT, R0.reuse, R51, PT ;  /* 0x000000330000720c */ /* 0x040fe40003fc4070 */
[C---:B------:R-:W-:Y:S01]  /*2550*/  ISETP.GT.U32.AND P4, PT, R0.reuse, R50, PT ;  /* 0x000000320000720c */ /* 0x040fe20003f84070 */
[----:B------:R-:W-:Y:S01]  /*2560*/  @!P5 IMAD.IADD R53, R53, 0x1, -R0 ;  /* 0x000000013535d824 */ /* 0x000fe200078e0a00 */
[C---:B------:R-:W-:Y:S01]  /*2570*/  ISETP.GT.U32.AND P5, PT, R0.reuse, R52, PT ;  /* 0x000000340000720c */ /* 0x040fe20003fa4070 */
[----:B------:R-:W-:Y:S01]  /*2580*/  IMAD.MOV R5, RZ, RZ, -R4 ;  /* 0x000000ffff057224 */ /* 0x000fe200078e0a04 */
[----:B------:R-:W-:Y:S01]  /*2590*/  IABS R33, R15 ;  /* 0x0000000f00217213 */ /* 0x000fe20000000000 */
[----:B------:R-:W-:Y:S01]  /*25a0*/  IMAD.HI.U32 R4, R3, R55, RZ ;  /* 0x0000003703047227 */ /* 0x000fe200078e00ff */
[----:B------:R-:W-:-:S03]  /*25b0*/  ISETP.GT.U32.AND P2, PT, R0, R53, PT ;  /* 0x000000350000720c */ /* 0x000fc60003f44070 */
[----:B------:R-:W-:Y:S02]  /*25c0*/  IMAD.MOV R4, RZ, RZ, -R4 ;  /* 0x000000ffff047224 */ /* 0x000fe400078e0a04 */
[--C-:B------:R-:W-:Y:S01]  /*25d0*/  @!P6 IMAD.IADD R51, R51, 0x1, -R0.reuse ;  /* 0x000000013333e824 */ /* 0x100fe200078e0a00 */
[----:B------:R-:W-:Y:S01]  /*25e0*/  ISETP.GE.AND P6, PT, R10, RZ, PT ;  /* 0x000000ff0a00720c */ /* 0x000fe20003fc6270 */
[----:B------:R-:W-:Y:S01]  /*25f0*/  IMAD R55, R0, R4, R55 ;  /* 0x0000000400377224 */ /* 0x000fe200078e0237 */
[----:B------:R-:W-:Y:S01]  /*2600*/  @!P4 IADD3 R50, R50, -R0, RZ ;  /* 0x800000003232c210 */ /* 0x000fe20007ffe0ff */
[----:B------:R-:W-:Y:S01]  /*2610*/  @!P5 IMAD.IADD R52, R52, 0x1, -R0 ;  /* 0x000000013434d824 */ /* 0x000fe200078e0a00 */
[----:B------:R-:W-:Y:S01]  /*2620*/  @!P3 IADD3 R51, -R51, RZ, RZ ;  /* 0x000000ff3333b210 */ /* 0x000fe20007ffe1ff */
[----:B------:R-:W-:Y:S01]  /*2630*/  VIADD R10, R6, 0x2a ;  /* 0x0000002a060a7836 */ /* 0x000fe20000000000 */
[----:B------:R-:W-:Y:S01]  /*2640*/  ISETP.GT.U32.AND P5, PT, R0, R55, PT ;  /* 0x000000370000720c */ /* 0x000fe20003fa4070 */
[----:B------:R-:W-:Y:S01]  /*2650*/  IMAD.HI.U32 R4, R3, R56, RZ ;  /* 0x0000003803047227 */ /* 0x000fe200078e00ff */
[----:B------:R-:W-:-:S02]  /*2660*/  @!P2 IADD3 R53, R53, -R0, RZ ;  /* 0x800000003535a210 */ /* 0x000fc40007ffe0ff */
[----:B------:R-:W-:Y:S01]  /*2670*/  IABS R57, R10 ;  /* 0x0000000a00397213 */ /* 0x000fe20000000000 */
[----:B------:R-:W-:Y:S01]  /*2680*/  IMAD R54, R0, R5, R54 ;  /* 0x0000000500367224 */ /* 0x000fe200078e0236 */
[----:B------:R-:W-:Y:S01]  /*2690*/  ISETP.GE.AND P2, PT, R8, RZ, PT ;  /* 0x000000ff0800720c */ /* 0x000fe20003f46270 */
[----:B------:R-:W-:Y:S01]  /*26a0*/  IMAD.MOV R11, RZ, RZ, -R4 ;  /* 0x000000ffff0b7224 */ /* 0x000fe200078e0a04 */
[----:B------:R-:W-:Y:S01]  /*26b0*/  IADD3 R8, R6, 0x2b, RZ ;  /* 0x0000002b06087810 */ /* 0x000fe20007ffe0ff */
[----:B------:R-:W-:Y:S01]  /*26c0*/  IMAD.HI.U32 R4, R3, R57, RZ ;  /* 0x0000003903047227 */ /* 0x000fe200078e00ff */
[----:B------:R-:W-:Y:S02]  /*26d0*/  ISETP.GT.U32.AND P4, PT, R0, R54, PT ;  /* 0x000000360000720c */ /* 0x000fe40003f84070 */
[----:B------:R-:W-:Y:S01]  /*26e0*/  IABS R58, R8 ;  /* 0x00000008003a7213 */ /* 0x000fe20000000000 */
[----:B------:R-:W-:Y:S02]  /*26f0*/  @!P5 IMAD.IADD R55, R55, 0x1, -R0 ;  /* 0x000000013737d824 */ /* 0x000fe400078e0a00 */
[----:B------:R-:W-:-:S02]  /*2700*/  IMAD.MOV R4, RZ, RZ, -R4 ;  /* 0x000000ffff047224 */ /* 0x000fc400078e0a04 */
[----:B------:R-:W-:Y:S01]  /*2710*/  IMAD.HI.U32 R5, R3, R33, RZ ;  /* 0x0000002103057227 */ /* 0x000fe200078e00ff */
[----:B------:R-:W-:-:S03]  /*2720*/  ISETP.GT.U32.AND P5, PT, R0, R55, PT ;  /* 0x000000370000720c */ /* 0x000fc60003fa4070 */
[----:B------:R-:W-:Y:S02]  /*2730*/  IMAD R57, R0, R4, R57 ;  /* 0x0000000400397224 */ /* 0x000fe400078e0239 */
[----:B------:R-:W-:Y:S02]  /*2740*/  IMAD.MOV R5, RZ, RZ, -R5 ;  /* 0x000000ffff057224 */ /* 0x000fe400078e0a05 */
[----:B------:R-:W-:Y:S01]  /*2750*/  @!P4 IMAD.IADD R54, R54, 0x1, -R0 ;  /* 0x000000013636c824 */ /* 0x000fe200078e0a00 */
[----:B------:R-:W-:Y:S01]  /*2760*/  ISETP.GE.AND P4, PT, R12, RZ, PT ;  /* 0x000000ff0c00720c */ /* 0x000fe20003f86270 */
[----:B------:R-:W-:Y:S01]  /*2770*/  IMAD R33, R0, R5, R33 ;  /* 0x0000000500217224 */ /* 0x000fe200078e0221 */
[----:B------:R-:W-:Y:S01]  /*2780*/  IADD3 R12, R6, 0x2c, RZ ;  /* 0x0000002c060c7810 */ /* 0x000fe20007ffe0ff */
[----:B------:R-:W-:Y:S01]  /*2790*/  @!P1 IMAD.MOV R50, RZ, RZ, -R50 ;  /* 0x000000ffff329224 */ /* 0x000fe200078e0a32 */
[C---:B------:R-:W-:Y:S01]  /*27a0*/  ISETP.GT.U32.AND P1, PT, R0.reuse, R54, PT ;  /* 0x000000360000720c */ /* 0x040fe20003f24070 */
[----:B------:R-:W-:Y:S01]  /*27b0*/  @!P5 IMAD.IADD R55, R55, 0x1, -R0 ;  /* 0x000000013737d824 */ /* 0x000fe200078e0a00 */
[C---:B------:R-:W-:Y:S01]  /*27c0*/  ISETP.GT.U32.AND P5, PT, R0.reuse, R57, PT ;  /* 0x000000390000720c */ /* 0x040fe20003fa4070 */
[C---:B------:R-:W-:Y:S01]  /*27d0*/  IMAD R56, R0.reuse, R11, R56 ;  /* 0x0000000b00387224 */ /* 0x040fe200078e0238 */
[----:B------:R-:W-:Y:S01]  /*27e0*/  IABS R59, R12 ;  /* 0x0000000c003b7213 */ /* 0x000fe20000000000 */
[----:B------:R-:W-:Y:S01]  /*27f0*/  @!P6 IMAD.MOV R53, RZ, RZ, -R53 ;  /* 0x000000ffff35e224 */ /* 0x000fe200078e0a35 */
[C---:B------:R-:W-:Y:S01]  /*2800*/  ISETP.GT.U32.AND P6, PT, R0.reuse, R33, PT ;  /* 0x000000210000720c */ /* 0x040fe20003fc4070 */
[----:B------:R-:W-:Y:S01]  /*2810*/  IMAD.HI.U32 R4, R3, R58, RZ ;  /* 0x0000003a03047227 */ /* 0x000fe200078e00ff */
[----:B------:R-:W-:-:S03]  /*2820*/  ISETP.GT.U32.AND P3, PT, R0, R56, PT ;  /* 0x000000380000720c */ /* 0x000fc60003f64070 */
[----:B------:R-:W-:Y:S02]  /*2830*/  IMAD.MOV R5, RZ, RZ, -R4 ;  /* 0x000000ffff057224 */ /* 0x000fe400078e0a04 */
[----:B------:R-:W-:Y:S02]  /*2840*/  IMAD.HI.U32 R4, R3, R59, RZ ;  /* 0x0000003b03047227 */ /* 0x000fe400078e00ff */
[-C--:B------:R-:W-:Y:S02]  /*2850*/  @!P5 IADD3 R57, R57, -R0.reuse, RZ ;  /* 0x800000003939d210 */ /* 0x080fe40007ffe0ff */
[----:B------:R-:W-:Y:S01]  /*2860*/  @!P1 IMAD.IADD R54, R54, 0x1, -R0 ;  /* 0x0000000136369824 */ /* 0x000fe200078e0a00 */
[----:B------:R-:W-:Y:S01]  /*2870*/  ISETP.GE.AND P1, PT, R15, RZ, PT ;  /* 0x000000ff0f00720c */ /* 0x000fe20003f26270 */
[----:B------:R-:W-:Y:S01]  /*2880*/  IMAD.MOV R4, RZ, RZ, -R4 ;  /* 0x000000ffff047224 */ /* 0x000fe200078e0a04 */
[----:B------:R-:W-:Y:S01]  /*2890*/  ISETP.GT.U32.AND P5, PT, R0, R57, PT ;  /* 0x000000390000720c */ /* 0x000fe20003fa4070 */
[----:B------:R-:W-:Y:S01]  /*28a0*/  @!P2 IMAD.MOV R54, RZ, RZ, -R54 ;  /* 0x000000ffff36a224 */ /* 0x000fe200078e0a36 */
[----:B------:R-:W-:Y:S01]  /*28b0*/  @!P6 IADD3 R33, R33, -R0, RZ ;  /* 0x800000002121e210 */ /* 0x000fe20007ffe0ff */
[----:B------:R-:W-:Y:S01]  /*28c0*/  @!P3 IMAD.IADD R56, R56, 0x1, -R0 ;  /* 0x000000013838b824 */ /* 0x000fe200078e0a00 */
[----:B------:R-:W-:Y:S01]  /*28d0*/  ISETP.GE.AND P3, PT, R10, RZ, PT ;  /* 0x000000ff0a00720c */ /* 0x000fe20003f66270 */
[C---:B------:R-:W-:Y:S01]  /*28e0*/  IMAD R59, R0.reuse, R4, R59 ;  /* 0x00000004003b7224 */ /* 0x040fe200078e023b */
[C---:B------:R-:W-:Y:S01]  /*28f0*/  ISETP.GT.U32.AND P2, PT, R0.reuse, R33, PT ;  /* 0x000000210000720c */ /* 0x040fe20003f44070 */
[----:B------:R-:W-:Y:S01]  /*2900*/  @!P0 IMAD.MOV R52, RZ, RZ, -R52 ;  /* 0x000000ffff348224 */ /* 0x000fe200078e0a34 */
[----:B------:R-:W-:Y:S01]  /*2910*/  ISETP.GT.U32.AND P6, PT, R0, R56, PT ;  /* 0x000000380000720c */ /* 0x000fe20003fc4070 */
[----:B------:R-:W-:Y:S01]  /*2920*/  VIADD R10, R6, 0x2d ;  /* 0x0000002d060a7836 */ /* 0x000fe20000000000 */
[----:B------:R-:W-:Y:S01]  /*2930*/  ISETP.GE.AND P0, PT, R14, RZ, PT ;  /* 0x000000ff0e00720c */ /* 0x000fe20003f06270 */
[----:B------:R-:W-:-:S02]  /*2940*/  VIADD R14, R6, 0x2e ;  /* 0x0000002e060e7836 */ /* 0x000fc40000000000 */
[----:B------:R-:W-:Y:S01]  /*2950*/  @!P5 IMAD.IADD R57, R57, 0x1, -R0 ;  /* 0x000000013939d824 */ /* 0x000fe200078e0a00 */
[C---:B------:R-:W-:Y:S01]  /*2960*/  ISETP.GT.U32.AND P5, PT, R0.reuse, R59, PT ;  /* 0x0000003b0000720c */ /* 0x040fe20003fa4070 */
[----:B------:R-:W-:Y:S01]  /*2970*/  IMAD R58, R0, R5, R58 ;  /* 0x00000005003a7224 */ /* 0x000fe200078e023a */
[----:B------:R-:W-:Y:S01]  /*2980*/  IABS R60, R10 ;  /* 0x0000000a003c7213 */ /* 0x000fe20000000000 */
[----:B------:R-:W-:Y:S01]  /*2990*/  @!P4 IMAD.MOV R55, RZ, RZ, -R55 ;  /* 0x000000ffff37c224 */ /* 0x000fe200078e0a37 */
[----:B------:R-:W-:Y:S01]  /*29a0*/  IABS R61, R14 ;  /* 0x0000000e003d7213 */ /* 0x000fe20000000000 */
[--C-:B------:R-:W-:Y:S01]  /*29b0*/  @!P2 IMAD.IADD R33, R33, 0x1, -R0.reuse ;  /* 0x000000012121a824 */ /* 0x100fe200078e0a00 */
[----:B------:R-:W-:Y:S01]  /*29c0*/  ISETP.GE.AND P2, PT, R8, RZ, PT ;  /* 0x000000ff0800720c */ /* 0x000fe20003f46270 */
[----:B------:R-:W-:Y:S01]  /*29d0*/  @!P6 IMAD.IADD R56, R56, 0x1, -R0 ;  /* 0x000000013838e824 */ /* 0x000fe200078e0a00 */
[----:B------:R-:W-:Y:S01]  /*29e0*/  IADD3 R8, R6, 0x2f, RZ ;  /* 0x0000002f06087810 */ /* 0x000fe20007ffe0ff */
[----:B------:R-:W-:Y:S01]  /*29f0*/  IMAD.HI.U32 R4, R3, R60, RZ ;  /* 0x0000003c03047227 */ /* 0x000fe200078e00ff */
[----:B------:R-:W-:-:S02]  /*2a00*/  ISETP.GT.U32.AND P6, PT, R0, R58, PT ;  /* 0x0000003a0000720c */ /* 0x000fc40003fc4070 */
[----:B------:R-:W-:Y:S01]  /*2a10*/  IABS R62, R8 ;  /* 0x00000008003e7213 */ /* 0x000fe20000000000 */
[----:B------:R-:W-:-:S04]  /*2a20*/  IMAD.HI.U32 R5, R3, R61, RZ ;  /* 0x0000003d03057227 */ /* 0x000fc800078e00ff */
[----:B------:R-:W-:Y:S02]  /*2a30*/  @!P5 IMAD.IADD R59, R59, 0x1, -R0 ;  /* 0x000000013b3bd824 */ /* 0x000fe400078e0a00 */
[----:B------:R-:W-:Y:S02]  /*2a40*/  IMAD.MOV R11, RZ, RZ, -R4 ;  /* 0x000000ffff0b7224 */ /* 0x000fe400078e0a04 */
[----:B------:R-:W-:Y:S01]  /*2a50*/  IMAD.MOV R5, RZ, RZ, -R5 ;  /* 0x000000ffff057224 */ /* 0x000fe200078e0a05 */
[----:B------:R-:W-:Y:S01]  /*2a60*/  ISETP.GT.U32.AND P5, PT, R0, R59, PT ;  /* 0x0000003b0000720c */ /* 0x000fe20003fa4070 */
[----:B------:R-:W-:Y:S01]  /*2a70*/  IMAD.HI.U32 R4, R3, R62, RZ ;  /* 0x0000003e03047227 */ /* 0x000fe200078e00ff */
[----:B------:R-:W-:Y:S02]  /*2a80*/  @!P6 IADD3 R58, R58, -R0, RZ ;  /* 0x800000003a3ae210 */ /* 0x000fe40007ffe0ff */
[----:B------:R-:W-:Y:S01]  /*2a90*/  ISETP.GE.AND P6, PT, R12, RZ, PT ;  /* 0x000000ff0c00720c */ /* 0x000fe20003fc6270 */
[----:B------:R-:W-:Y:S01]  /*2aa0*/  IMAD R61, R0, R5, R61 ;  /* 0x00000005003d7224 */ /* 0x000fe200078e023d */
[----:B------:R-:W-:Y:S01]  /*2ab0*/  IADD3 R5, -R4, RZ, RZ ;  /* 0x000000ff04057210 */ /* 0x000fe20007ffe1ff */
[C---:B------:R-:W-:Y:S01]  /*2ac0*/  IMAD R60, R0.reuse, R11, R60 ;  /* 0x0000000b003c7224 */ /* 0x040fe200078e023c */
[----:B------:R-:W-:Y:S01]  /*2ad0*/  ISETP.GT.U32.AND P4, PT, R0, R58, PT ;  /* 0x0000003a0000720c */ /* 0x000fe20003f84070 */
[----:B------:R-:W-:-:S02]  /*2ae0*/  @!P0 IMAD.MOV R56, RZ, RZ, -R56 ;  /* 0x000000ffff388224 */ /* 0x000fc400078e0a38 */
[C---:B------:R-:W-:Y:S01]  /*2af0*/  IMAD R62, R0.reuse, R5, R62 ;  /* 0x00000005003e7224 */ /* 0x040fe200078e023e */
[----:B------:R-:W-:Y:S01]  /*2b00*/  ISETP.GT.U32.AND P0, PT, R0, R60, PT ;  /* 0x0000003c0000720c */ /* 0x000fe20003f04070 */
[----:B------:R-:W-:Y:S02]  /*2b10*/  VIADD R12, R6, 0x30 ;  /* 0x00000030060c7836 */ /* 0x000fe40000000000 */
[----:B------:R-:W-:Y:S01]  /*2b20*/  @!P5 IMAD.IADD R59, R59, 0x1, -R0 ;  /* 0x000000013b3bd824 */ /* 0x000fe200078e0a00 */
[----:B------:R-:W-:Y:S01]  /*2b30*/  ISETP.GT.U32.AND P5, PT, R0, R62, PT ;  /* 0x0000003e0000720c */ /* 0x000fe20003fa4070 */
[----:B------:R-:W-:Y:S01]  /*2b40*/  @!P1 IMAD.MOV R33, RZ, RZ, -R33 ;  /* 0x000000ffff219224 */ /* 0x000fe200078e0a21 */
[----:B------:R-:W-:Y:S01]  /*2b50*/  IABS R63, R12 ;  /* 0x0000000c003f7213 */ /* 0x000fe20000000000 */
[----:B------:R-:W-:Y:S01]  /*2b60*/  @!P3 IMAD.MOV R57, RZ, RZ, -R57 ;  /* 0x000000ffff39b224 */ /* 0x000fe200078e0a39 */
[----:B------:R-:W-:Y:S01]  /*2b70*/  ISETP.GE.AND P1, PT, R10, RZ, PT ;  /* 0x000000ff0a00720c */ /* 0x000fe20003f26270 */
[----:B------:R-:W-:Y:S01]  /*2b80*/  VIADD R10, R6, 0x31 ;  /* 0x00000031060a7836 */ /* 0x000fe20000000000 */
[----:B------:R-:W-:Y:S01]  /*2b90*/  ISETP.GT.U32.AND P3, PT, R0, R61, PT ;  /* 0x0000003d0000720c */ /* 0x000fe20003f64070 */
[----:B------:R-:W-:Y:S01]  /*2ba0*/  IMAD.HI.U32 R4, R3, R63, RZ ;  /* 0x0000003f03047227 */ /* 0x000fe200078e00ff */
[----:B------:R-:W-:-:S02]  /*2bb0*/  @!P4 IADD3 R58, R58, -R0, RZ ;  /* 0x800000003a3ac210 */ /* 0x000fc40007ffe0ff */
[----:B------:R-:W-:Y:S01]  /*2bc0*/  IABS R32, R10 ;  /* 0x0000000a00207213 */ /* 0x000fe20000000000 */
[----:B------:R-:W-:Y:S01]  /*2bd0*/  @!P0 IMAD.IADD R60, R60, 0x1, -R0 ;  /* 0x000000013c3c8824 */ /* 0x000fe200078e0a00 */
[----:B------:R-:W-:Y:S01]  /*2be0*/  ISETP.GE.AND P0, PT, R8, RZ, PT ;  /* 0x000000ff0800720c */ /* 0x000fe20003f06270 */
[----:B------:R-:W-:Y:S01]  /*2bf0*/  IMAD.MOV R4, RZ, RZ, -R4 ;  /* 0x000000ffff047224 */ /* 0x000fe200078e0a04 */
[----:B------:R-:W-:Y:S01]  /*2c00*/  @!P5 IADD3 R62, R62, -R0, RZ ;  /* 0x800000003e3ed210 */ /* 0x000fe20007ffe0ff */
[----:B------:R-:W-:Y:S01]  /*2c10*/  @!P2 IMAD.MOV R58, RZ, RZ, -R58 ;  /* 0x000000ffff3aa224 */ /* 0x000fe200078e0a3a */
[C---:B------:R-:W-:Y:S01]  /*2c20*/  ISETP.GT.U32.AND P2, PT, R0.reuse, R60, PT ;  /* 0x0000003c0000720c */ /* 0x040fe20003f44070 */
[C---:B------:R-:W-:Y:S01]  /*2c30*/  IMAD R63, R0.reuse, R4, R63 ;  /* 0x00000004003f7224 */ /* 0x040fe200078e023f */
[----:B------:R-:W-:Y:S01]  /*2c40*/  ISETP.GT.U32.AND P5, PT, R0, R62, PT ;  /* 0x0000003e0000720c */ /* 0x000fe20003fa4070 */
[----:B------:R-:W-:Y:S01]  /*2c50*/  IMAD.HI.U32 R4, R3, R32, RZ ;  /* 0x0000002003047227 */ /* 0x000fe200078e00ff */
[----:B------:R-:W-:-:S02]  /*2c60*/  IADD3 R8, R6, 0x32, RZ ;  /* 0x0000003206087810 */ /* 0x000fc40007ffe0ff */
[----:B------:R-:W-:Y:S01]  /*2c70*/  ISETP.GE.AND P4, PT, R14, RZ, PT ;  /* 0x000000ff0e00720c */ /* 0x000fe20003f86270 */
[----:B------:R-:W-:Y:S01]  /*2c80*/  @!P3 IMAD.IADD R61, R61, 0x1, -R0 ;  /* 0x000000013d3db824 */ /* 0x000fe200078e0a00 */
[----:B------:R-:W-:Y:S01]  /*2c90*/  IABS R64, R8 ;  /* 0x0000000800407213 */ /* 0x000fe20000000000 */
[----:B------:R-:W-:Y:S02]  /*2ca0*/  IMAD.MOV R5, RZ, RZ, -R4 ;  /* 0x000000ffff057224 */ /* 0x000fe400078e0a04 */
[----:B------:R-:W-:Y:S01]  /*2cb0*/  VIADD R11, R6, 0x34 ;  /* 0x00000034060b7836 */ /* 0x000fe20000000000 */
[C---:B------:R-:W-:Y:S01]  /*2cc0*/  ISETP.GT.U32.AND P3, PT, R0.reuse, R61, PT ;  /* 0x0000003d0000720c */ /* 0x040fe20003f64070 */
[----:B------:R-:W-:Y:S02]  /*2cd0*/  IMAD R32, R0, R5, R32 ;  /* 0x0000000500207224 */ /* 0x000fe400078e0220 */
[--C-:B------:R-:W-:Y:S01]  /*2ce0*/  @!P2 IMAD.IADD R60, R60, 0x1, -R0.reuse ;  /* 0x000000013c3ca824 */ /* 0x100fe200078e0a00 */
[----:B------:R-:W-:Y:S01]  /*2cf0*/  ISETP.GT.U32.AND P2, PT, R0, R63, PT ;  /* 0x0000003f0000720c */ /* 0x000fe20003f44070 */
[----:B------:R-:W-:Y:S01]  /*2d00*/  @!P5 IMAD.IADD R62, R62, 0x1, -R0 ;  /* 0x000000013e3ed824 */ /* 0x000fe200078e0a00 */
[----:B------:R-:W-:Y:S01]  /*2d10*/  ISETP.GT.U32.AND P5, PT, R0, R32, PT ;  /* 0x000000200000720c */ /* 0x000fe20003fa4070 */
[----:B------:R-:W-:Y:S01]  /*2d20*/  IMAD.HI.U32 R4, R3, R64, RZ ;  /* 0x0000004003047227 */ /* 0x000fe200078e00ff */
[----:B------:R-:W-:-:S03]  /*2d30*/  IABS R66, R11 ;  /* 0x0000000b00427213 */ /* 0x000fc60000000000 */
[----:B------:R-:W-:Y:S01]  /*2d40*/  @!P1 IMAD.MOV R60, RZ, RZ, -R60 ;  /* 0x000000ffff3c9224 */ /* 0x000fe200078e0a3c */
[----:B------:R-:W-:Y:S01]  /*2d50*/  IADD3 R5, -R4, RZ, RZ ;  /* 0x000000ff04057210 */ /* 0x000fe20007ffe1ff */
[----:B------:R-:W-:Y:S01]  /*2d60*/  @!P6 IMAD.MOV R59, RZ, RZ, -R59 ;  /* 0x000000ffff3be224 */ /* 0x000fe200078e0a3b */
[----:B------:R-:W-:Y:S01]  /*2d70*/  @!P3 IADD3 R61, R61, -R0, RZ ;  /* 0x800000003d3db210 */ /* 0x000fe20007ffe0ff */
[----:B------:R-:W-:Y:S01]  /*2d80*/  @!P0 IMAD.MOV R62, RZ, RZ, -R62 ;  /* 0x000000ffff3e8224 */ /* 0x000fe200078e0a3e */
[----:B------:R-:W-:Y:S01]  /*2d90*/  ISETP.GE.AND P3, PT, R10, RZ, PT ;  /* 0x000000ff0a00720c */ /* 0x000fe20003f66270 */
[----:B------:R-:W-:Y:S01]  /*2da0*/  VIADD R10, R6, 0x33 ;  /* 0x00000033060a7836 */ /* 0x000fe20000000000 */
[----:B------:R-:W-:Y:S01]  /*2db0*/  ISETP.GE.AND P6, PT, R12, RZ, PT ;  /* 0x000000ff0c00720c */ /* 0x000fe20003fc6270 */
[--C-:B------:R-:W-:Y:S01]  /*2dc0*/  @!P2 IMAD.IADD R63, R63, 0x1, -R0.reuse ;  /* 0x000000013f3fa824 */ /* 0x100fe200078e0a00 */
[----:B------:R-:W-:Y:S01]  /*2dd0*/  @!P4 IADD3 R61, -R61, RZ, RZ ;  /* 0x000000ff3d3dc210 */ /* 0x000fe20007ffe1ff */
[----:B------:R-:W-:Y:S01]  /*2de0*/  @!P5 IMAD.IADD R32, R32, 0x1, -R0 ;  /* 0x000000012020d824 */ /* 0x000fe200078e0a00 */
[----:B------:R-:W-:Y:S01]  /*2df0*/  IABS R65, R10 ;  /* 0x0000000a00417213 */ /* 0x000fe20000000000 */
[C---:B------:R-:W-:Y:S01]  /*2e00*/  IMAD R64, R0.reuse, R5, R64 ;  /* 0x0000000500407224 */ /* 0x040fe200078e0240 */
[C---:B------:R-:W-:Y:S01]  /*2e10*/  ISETP.GT.U32.AND P1, PT, R0.reuse, R63, PT ;  /* 0x0000003f0000720c */ /* 0x040fe20003f24070 */
[----:B------:R-:W-:Y:S01]  /*2e20*/  IMAD.HI.U32 R5, R3, R66, RZ ;  /* 0x0000004203057227 */ /* 0x000fe200078e00ff */
[----:B------:R-:W-:-:S02]  /*2e30*/  ISETP.GT.U32.AND P5, PT, R0, R32, PT ;  /* 0x000000200000720c */ /* 0x000fc40003fa4070 */
[----:B------:R-:W-:Y:S01]  /*2e40*/  ISETP.GT.U32.AND P4, PT, R0, R64, PT ;  /* 0x000000400000720c */ /* 0x000fe20003f84070 */
[----:B------:R-:W-:Y:S01]  /*2e50*/  IMAD.HI.U32 R4, R3, R65, RZ ;  /* 0x0000004103047227 */ /* 0x000fe200078e00ff */
[----:B------:R-:W-:Y:S02]  /*2e60*/  ISETP.GE.AND P2, PT, R8, RZ, PT ;  /* 0x000000ff0800720c */ /* 0x000fe40003f46270 */
[----:B------:R-:W-:Y:S01]  /*2e70*/  ISETP.GE.AND P0, PT, R10, RZ, PT ;  /* 0x000000ff0a00720c */ /* 0x000fe20003f06270 */
[----:B------:R-:W-:Y:S01]  /*2e80*/  IMAD.MOV R4, RZ, RZ, -R4 ;  /* 0x000000ffff047224 */ /* 0x000fe200078e0a04 */
[----:B------:R-:W-:Y:S01]  /*2e90*/  IADD3 R12, R6, 0x3b, RZ ;  /* 0x0000003b060c7810 */ /* 0x000fe20007ffe0ff */
[----:B------:R-:W-:Y:S02]  /*2ea0*/  IMAD.MOV R5, RZ, RZ, -R5 ;  /* 0x000000ffff057224 */ /* 0x000fe400078e0a05 */
[C---:B------:R-:W-:Y:S01]  /*2eb0*/  IMAD R65, R0.reuse, R4, R65 ;  /* 0x0000000400417224 */ /* 0x040fe200078e0241 */
[----:B------:R-:W-:Y:S01]  /*2ec0*/  @!P1 IADD3 R63, R63, -R0, RZ ;  /* 0x800000003f3f9210 */ /* 0x000fe20007ffe0ff */
[----:B------:R-:W-:Y:S01]  /*2ed0*/  IMAD R66, R0, R5, R66 ;  /* 0x0000000500427224 */ /* 0x000fe200078e0242 */
[----:B------:R-:W-:Y:S01]  /*2ee0*/  ISETP.GE.AND P1, PT, R11, RZ, PT ;  /* 0x000000ff0b00720c */ /* 0x000fe20003f26270 */
[----:B------:R-:W-:Y:S01]  /*2ef0*/  @!P5 IMAD.IADD R32, R32, 0x1, -R0 ;  /* 0x000000012020d824 */ /* 0x000fe200078e0a00 */
[C---:B------:R-:W-:Y:S01]  /*2f00*/  ISETP.GT.U32.AND P5, PT, R0.reuse, R65, PT ;  /* 0x000000410000720c */ /* 0x040fe20003fa4070 */
[----:B------:R-:W-:Y:S01]  /*2f10*/  @!P6 IMAD.MOV R63, RZ, RZ, -R63 ;  /* 0x000000ffff3fe224 */ /* 0x000fe200078e0a3f */
[----:B------:R-:W-:Y:S01]  /*2f20*/  ISETP.GT.U32.AND P6, PT, R0, R66, PT ;  /* 0x000000420000720c */ /* 0x000fe20003fc4070 */
[----:B------:R-:W-:Y:S01]  /*2f30*/  VIADD R8, R6, 0x35 ;  /* 0x0000003506087836 */ /* 0x000fe20000000000 */
[----:B------:R-:W-:Y:S01]  /*2f40*/  @!P4 IADD3 R64, R64, -R0, RZ ;  /* 0x800000004040c210 */ /* 0x000fe20007ffe0ff */
[C---:B------:R-:W-:Y:S01]  /*2f50*/  VIADD R10, R6.reuse, 0x37 ;  /* 0x00000037060a7836 */ /* 0x040fe20000000000 */
[----:B------:R-:W-:Y:S01]  /*2f60*/  IABS R72, R12 ;  /* 0x0000000c00487213 */ /* 0x000fe20000000000 */
[----:B------:R-:W-:Y:S01]  /*2f70*/  @!P3 IMAD.MOV R32, RZ, RZ, -R32 ;  /* 0x000000ffff20b224 */ /* 0x000fe200078e0a20 */
[----:B------:R-:W-:Y:S01]  /*2f80*/  IABS R67, R8 ;  /* 0x0000000800437213 */ /* 0x000fe20000000000 */
[----:B------:R-:W-:Y:S01]  /*2f90*/  VIADD R5, R6, 0x36 ;  /* 0x0000003606057836 */ /* 0x000fe20000000000 */
[----:B------:R-:W-:Y:S01]  /*2fa0*/  ISETP.GT.U32.AND P4, PT, R0, R64, PT ;  /* 0x000000400000720c */ /* 0x000fe20003f84070 */
[----:B------:R-:W-:Y:S01]  /*2fb0*/  VIADD R14, R6, 0x3e ;  /* 0x0000003e060e7836 */ /* 0x000fe20000000000 */
[----:B------:R-:W-:Y:S01]  /*2fc0*/  ISETP.GE.AND P3, PT, R8, RZ, PT ;  /* 0x000000ff0800720c */ /* 0x000fe20003f66270 */
[----:B------:R-:W-:Y:S01]  /*2fd0*/  IMAD.HI.U32 R4, R3, R67, RZ ;  /* 0x0000004303047227 */ /* 0x000fe200078e00ff */
[----:B------:R-:W-:-:S02]  /*2fe0*/  @!P5 IADD3 R65, R65, -R0, RZ ;  /* 0x800000004141d210 */ /* 0x000fc40007ffe0ff */
[----:B------:R-:W-:Y:S01]  /*2ff0*/  IABS R69, R10 ;  /* 0x0000000a00457213 */ /* 0x000fe20000000000 */
[----:B------:R-:W-:Y:S01]  /*3000*/  @!P6 IMAD.IADD R66, R66, 0x1, -R0 ;  /* 0x000000014242e824 */ /* 0x000fe200078e0a00 */
[----:B------:R-:W-:Y:S01]  /*3010*/  ISETP.GT.U32.AND P5, PT, R0, R65, PT ;  /* 0x000000410000720c */ /* 0x000fe20003fa4070 */
[----:B------:R-:W-:Y:S01]  /*3020*/  IMAD.MOV R8, RZ, RZ, -R4 ;  /* 0x000000ffff087224 */ /* 0x000fe200078e0a04 */
[----:B------:R-:W-:Y:S01]  /*3030*/  IABS R68, R5 ;  /* 0x0000000500447213 */ /* 0x000fe20000000000 */
[----:B------:R-:W-:Y:S01]  /*3040*/  VIADD R15, R6, 0x46 ;  /* 0x00000046060f7836 */ /* 0x000fe20000000000 */
[----:B------:R-:W-:Y:S01]  /*3050*/  ISETP.GT.U32.AND P6, PT, R0, R66, PT ;  /* 0x000000420000720c */ /* 0x000fe20003fc4070 */
[----:B------:R-:W-:Y:S01]  /*3060*/  @!P4 IMAD.IADD R64, R64, 0x1, -R0 ;  /* 0x000000014040c824 */ /* 0x000fe200078e0a00 */
[----:B------:R-:W-:Y:S01]  /*3070*/  ISETP.GE.AND P4, PT, R5, RZ, PT ;  /* 0x000000ff0500720c */ /* 0x000fe20003f86270 */
[----:B------:R-:W-:Y:S01]  /*3080*/  IMAD R67, R0, R8, R67 ;  /* 0x0000000800437224 */ /* 0x000fe200078e0243 */
[----:B------:R-:W-:Y:S01]  /*3090*/  IABS R75, R14 ;  /* 0x0000000e004b7213 */ /* 0x000fe20000000000 */
[----:B------:R-:W-:Y:S01]  /*30a0*/  IMAD.HI.U32 R5, R3, R69, RZ ;  /* 0x0000004503057227 */ /* 0x000fe200078e00ff */
[----:B------:R-:W-:-:S03]  /*30b0*/  IABS R82, R15 ;  /* 0x0000000f00527213 */ /* 0x000fc60000000000 */
[----:B------:R-:W-:Y:S01]  /*30c0*/  @!P5 IMAD.IADD R65, R65, 0x1, -R0 ;  /* 0x000000014141d824 */ /* 0x000fe200078e0a00 */
[----:B------:R-:W-:Y:S01]  /*30d0*/  ISETP.GT.U32.AND P5, PT, R0, R67, PT ;  /* 0x000000430000720c */ /* 0x000fe20003fa4070 */
[----:B------:R-:W-:Y:S02]  /*30e0*/  IMAD.MOV R5, RZ, RZ, -R5 ;  /* 0x000000ffff057224 */ /* 0x000fe400078e0a05 */
[----:B------:R-:W-:-:S04]  /*30f0*/  IMAD.HI.U32 R4, R3, R68, RZ ;  /* 0x0000004403047227 */ /* 0x000fc800078e00ff */
[----:B------:R-:W-:Y:S01]  /*3100*/  @!P6 IMAD.IADD R66, R66, 0x1, -R0 ;  /* 0x000000014242e824 */ /* 0x000fe200078e0a00 */
[----:B------:R-:W-:Y:S01]  /*3110*/  IADD3 R11, -R4, RZ, RZ ;  /* 0x000000ff040b7210 */ /* 0x000fe20007ffe1ff */
[----:B------:R-:W-:Y:S01]  /*3120*/  IMAD R69, R0, R5, R69 ;  /* 0x0000000500457224 */ /* 0x000fe200078e0245 */
[C---:B------:R-:W-:Y:S01]  /*3130*/  IADD3 R4, R6.reuse, 0x38, RZ ;  /* 0x0000003806047810 */ /* 0x040fe20007ffe0ff */
[----:B------:R-:W-:Y:S01]  /*3140*/  VIADD R8, R6, 0x39 ;  /* 0x0000003906087836 */ /* 0x000fe20000000000 */
[----:B------:R-:W-:Y:S01]  /*3150*/  @!P1 IADD3 R66, -R66, RZ, RZ ;  /* 0x000000ff42429210 */ /* 0x000fe20007ffe1ff */
[C---:B------:R-:W-:Y:S01]  /*3160*/  IMAD R68, R0.reuse, R11, R68 ;  /* 0x0000000b00447224 */ /* 0x040fe200078e0244 */
[C---:B------:R-:W-:Y:S01]  /*3170*/  ISETP.GT.U32.AND P1, PT, R0.reuse, R69, PT ;  /* 0x000000450000720c */ /* 0x040fe20003f24070 */
[----:B------:R-:W-:Y:S01]  /*3180*/  @!P5 IMAD.IADD R67, R67, 0x1, -R0 ;  /* 0x000000014343d824 */ /* 0x000fe200078e0a00 */
[----:B------:R-:W-:Y:S01]  /*3190*/  IABS R31, R8 ;  /* 0x00000008001f7213 */ /* 0x000fe20000000000 */
[----:B------:R-:W-:Y:S01]  /*31a0*/  @!P0 IMAD.MOV R65, RZ, RZ, -R65 ;  /* 0x000000ffff418224 */ /* 0x000fe200078e0a41 */
[C---:B------:R-:W-:Y:S01]  /*31b0*/  ISETP.GT.U32.AND P0, PT, R0.reuse, R68, PT ;  /* 0x000000440000720c */ /* 0x040fe20003f04070 */
[----:B------:R-:W-:Y:S01]  /*31c0*/  @!P2 IMAD.MOV R64, RZ, RZ, -R64 ;  /* 0x000000ffff40a224 */ /* 0x000fe200078e0a40 */
[----:B------:R-:W-:Y:S01]  /*31d0*/  ISETP.GT.U32.AND P5, PT, R0, R67, PT ;  /* 0x000000430000720c */ /* 0x000fe20003fa4070 */
[----:B------:R-:W-:Y:S01]  /*31e0*/  IMAD.HI.U32 R5, R3, R31, RZ ;  /* 0x0000001f03057227 */ /* 0x000fe200078e00ff */
[----:B------:R-:W-:-:S02]  /*31f0*/  ISETP.GE.AND P2, PT, R10, RZ, PT ;  /* 0x000000ff0a00720c */ /* 0x000fc40003f46270 */
[----:B------:R-:W-:Y:S01]  /*3200*/  IABS R70, R4 ;  /* 0x0000000400467213 */ /* 0x000fe20000000000 */
[----:B------:R-:W-:Y:S01]  /*3210*/  IMAD.MOV R5, RZ, RZ, -R5 ;  /* 0x000000ffff057224 */ /* 0x000fe200078e0a05 */
[----:B------:R-:W-:Y:S01]  /*3220*/  ISETP.GE.AND P6, PT, R4, RZ, PT ;  /* 0x000000ff0400720c */ /* 0x000fe20003fc6270 */
[--C-:B------:R-:W-:Y:S02]  /*3230*/  @!P1 IMAD.IADD R69, R69, 0x1, -R0.reuse ;  /* 0x0000000145459824 */ /* 0x100fe400078e0a00 */
[----:B------:R-:W-:Y:S02]  /*3240*/  IMAD R31, R0, R5, R31 ;  /* 0x00000005001f7224 */ /* 0x000fe400078e021f */
[--C-:B------:R-:W-:Y:S01]  /*3250*/  @!P0 IMAD.IADD R68, R68, 0x1, -R0.reuse ;  /* 0x0000000144448824 */ /* 0x100fe200078e0a00 */
[----:B------:R-:W-:Y:S01]  /*3260*/  ISETP.GT.U32.AND P1, PT, R0, R69, PT ;  /* 0x000000450000720c */ /* 0x000fe20003f24070 */
[----:B------:R-:W-:Y:S01]  /*3270*/  @!P5 IMAD.IADD R67, R67, 0x1, -R0 ;  /* 0x000000014343d824 */ /* 0x000fe200078e0a00 */
[----:B------:R-:W-:Y:S01]  /*3280*/  ISETP.GE.AND P5, PT, R8, RZ, PT ;  /* 0x000000ff0800720c */ /* 0x000fe20003fa6270 */
[----:B------:R-:W-:Y:S01]  /*3290*/  VIADD R10, R6, 0x3a ;  /* 0x0000003a060a7836 */ /* 0x000fe20000000000 */
[----:B------:R-:W-:Y:S01]  /*32a0*/  ISETP.GT.U32.AND P0, PT, R0, R68, PT ;  /* 0x000000440000720c */ /* 0x000fe20003f04070 */
[----:B------:R-:W-:Y:S01]  /*32b0*/  IMAD.HI.U32 R5, R3, R72, RZ ;  /* 0x0000004803057227 */ /* 0x000fe200078e00ff */
[----:B------:R-:W-:-:S02]  /*32c0*/  @!P3 IADD3 R67, -R67, RZ, RZ ;  /* 0x000000ff4343b210 */ /* 0x000fc40007ffe1ff */
[----:B------:R-:W-:Y:S01]  /*32d0*/  ISETP.GT.U32.AND P3, PT, R0, R31, PT ;  /* 0x0000001f0000720c */ /* 0x000fe20003f64070 */
[----:B------:R-:W-:Y:S01]  /*32e0*/  IMAD.MOV R5, RZ, RZ, -R5 ;  /* 0x000000ffff057224 */ /* 0x000fe200078e0a05 */
[----:B------:R-:W-:Y:S01]  /*32f0*/  IABS R71, R10 ;  /* 0x0000000a00477213 */ /* 0x000fe20000000000 */
[----:B------:R-:W-:-:S04]  /*3300*/  IMAD.HI.U32 R4, R3, R70, RZ ;  /* 0x0000004603047227 */ /* 0x000fc800078e00ff */
[----:B------:R-:W-:Y:S02]  /*3310*/  @!P1 IMAD.IADD R69, R69, 0x1, -R0 ;  /* 0x0000000145459824 */ /* 0x000fe400078e0a00 */
[C---:B------:R-:W-:Y:S02]  /*3320*/  IMAD R72, R0.reuse, R5, R72 ;  /* 0x0000000500487224 */ /* 0x040fe400078e0248 */
[----:B------:R-:W-:Y:S01]  /*3330*/  IMAD.MOV R11, RZ, RZ, -R4 ;  /* 0x000000ffff0b7224 */ /* 0x000fe200078e0a04 */
[----:B------:R-:W-:Y:S01]  /*3340*/  @!P2 IADD3 R69, -R69, RZ, RZ ;  /* 0x000000ff4545a210 */ /* 0x000fe20007ffe1ff */
[----:B------:R-:W-:Y:S01]  /*3350*/  IMAD.HI.U32 R4, R3, R71, RZ ;  /* 0x0000004703047227 */ /* 0x000fe200078e00ff */
[----:B------:R-:W-:-:S03]  /*3360*/  ISETP.GT.U32.AND P2, PT, R0, R72, PT ;  /* 0x000000480000720c */ /* 0x000fc60003f44070 */
[----:B------:R-:W-:Y:S01]  /*3370*/  VIADD R8, R6, 0x3c ;  /* 0x0000003c06087836 */ /* 0x000fe20000000000 */
[----:B------:R-:W-:Y:S01]  /*3380*/  IADD3 R4, -R4, RZ, RZ ;  /* 0x000000ff04047210 */ /* 0x000fe20007ffe1ff */
[--C-:B------:R-:W-:Y:S02]  /*3390*/  @!P0 IMAD.IADD R68, R68, 0x1, -R0.reuse ;  /* 0x0000000144448824 */ /* 0x100fe400078e0a00 */
[----:B------:R-:W-:Y:S01]  /*33a0*/  @!P3 IMAD.IADD R31, R31, 0x1, -R0 ;  /* 0x000000011f1fb824 */ /* 0x000fe200078e0a00 */
[----:B------:R-:W-:Y:S01]  /*33b0*/  IABS R73, R8 ;  /* 0x0000000800497213 */ /* 0x000fe20000000000 */
[----:B------:R-:W-:Y:S01]  /*33c0*/  @!P4 IMAD.MOV R68, RZ, RZ, -R68 ;  /* 0x000000ffff44c224 */ /* 0x000fe200078e0a44 */
[----:B------:R-:W-:Y:S01]  /*33d0*/  ISETP.GE.AND P4, PT, R10, RZ, PT ;  /* 0x000000ff0a00720c */ /* 0x000fe20003f86270 */
[----:B------:R-:W-:Y:S01]  /*33e0*/  IMAD R71, R0, R4, R71 ;  /* 0x0000000400477224 */ /* 0x000fe200078e0247 */
[----:B------:R-:W-:Y:S01]  /*33f0*/  IADD3 R10, R6, 0x3d, RZ ;  /* 0x0000003d060a7810 */ /* 0x000fe20007ffe0ff */
[----:B------:R-:W-:Y:S01]  /*3400*/  IMAD.HI.U32 R4, R3, R73, RZ ;  /* 0x0000004903047227 */ /* 0x000fe200078e00ff */
[----:B------:R-:W-:-:S02]  /*3410*/  ISETP.GT.U32.AND P3, PT, R0, R31, PT ;  /* 0x0000001f0000720c */ /* 0x000fc40003f64070 */
[----:B------:R-:W-:Y:S01]  /*3420*/  IABS R74, R10 ;  /* 0x0000000a004a7213 */ /* 0x000fe20000000000 */
[----:B------:R-:W-:Y:S01]  /*3430*/  IMAD.MOV R4, RZ, RZ, -R4 ;  /* 0x000000ffff047224 */ /* 0x000fe200078e0a04 */
[----:B------:R-:W-:Y:S01]  /*3440*/  ISETP.GT.U32.AND P1, PT, R0, R71, PT ;  /* 0x000000470000720c */ /* 0x000fe20003f24070 */
[----:B------:R-:W-:Y:S02]  /*3450*/  @!P2 IMAD.IADD R72, R72, 0x1, -R0 ;  /* 0x000000014848a824 */ /* 0x000fe400078e0a00 */
[C---:B------:R-:W-:Y:S02]  /*3460*/  IMAD R70, R0.reuse, R11, R70 ;  /* 0x0000000b00467224 */ /* 0x040fe400078e0246 */
[C---:B------:R-:W-:Y:S01]  /*3470*/  IMAD R73, R0.reuse, R4, R73 ;  /* 0x0000000400497224 */ /* 0x040fe200078e0249 */
[C---:B------:R-:W-:Y:S01]  /*3480*/  ISETP.GT.U32.AND P2, PT, R0.reuse, R72, PT ;  /* 0x000000480000720c */ /* 0x040fe20003f44070 */
[----:B------:R-:W-:Y:S01]  /*3490*/  IMAD.HI.U32 R4, R3, R74, RZ ;  /* 0x0000004a03047227 */ /* 0x000fe200078e00ff */
[----:B------:R-:W-:-:S02]  /*34a0*/  ISETP.GT.U32.AND P0, PT, R0, R70, PT ;  /* 0x000000460000720c */ /* 0x000fc40003f04070 */
[----:B------:R-:W-:Y:S01]  /*34b0*/  @!P3 IADD3 R31, R31, -R0, RZ ;  /* 0x800000001f1fb210 */ /* 0x000fe20007ffe0ff */
[----:B------:R-:W-:Y:S01]  /*34c0*/  IMAD.HI.U32 R5, R3, R75, RZ ;  /* 0x0000004b03057227 */ /* 0x000fe200078e00ff */
[----:B------:R-:W-:Y:S02]  /*34d0*/  ISETP.GT.U32.AND P3, PT, R0, R73, PT ;  /* 0x000000490000720c */ /* 0x000fe40003f64070 */
[----:B------:R-:W-:Y:S01]  /*34e0*/  IADD3 R11, -R4, RZ, RZ ;  /* 0x000000ff040b7210 */ /* 0x000fe20007ffe1ff */
[----:B------:R-:W-:Y:S01]  /*34f0*/  @!P1 IMAD.IADD R71, R71, 0x1, -R0 ;  /* 0x0000000147479824 */ /* 0x000fe200078e0a00 */
[----:B------:R-:W-:Y:S01]  /*3500*/  IADD3 R4, R6, 0x3f, RZ ;  /* 0x0000003f06047810 */ /* 0x000fe20007ffe0ff */
[----:B------:R-:W-:Y:S02]  /*3510*/  IMAD.MOV R5, RZ, RZ, -R5 ;  /* 0x000000ffff057224 */ /* 0x000fe400078e0a05 */
[C---:B------:R-:W-:Y:S01]  /*3520*/  IMAD R74, R0.reuse, R11, R74 ;  /* 0x0000000b004a7224 */ /* 0x040fe200078e024a */
[----:B------:R-:W-:Y:S01]  /*3530*/  ISETP.GT.U32.AND P1, PT, R0, R71, PT ;  /* 0x000000470000720c */ /* 0x000fe20003f24070 */
[--C-:B------:R-:W-:Y:S01]  /*3540*/  @!P2 IMAD.IADD R72, R72, 0x1, -R0.reuse ;  /* 0x000000014848a824 */ /* 0x100fe200078e0a00 */
[----:B------:R-:W-:Y:S01]  /*3550*/  IABS R76, R4 ;  /* 0x00000004004c7213 */ /* 0x000fe20000000000 */
[--C-:B------:R-:W-:Y:S01]  /*3560*/  @!P0 IMAD.IADD R70, R70, 0x1, -R0.reuse ;  /* 0x0000000146468824 */ /* 0x100fe200078e0a00 */
[----:B------:R-:W-:Y:S01]  /*3570*/  ISETP.GT.U32.AND P2, PT, R0, R74, PT ;  /* 0x0000004a0000720c */ /* 0x000fe20003f44070 */
[----:B------:R-:W-:-:S02]  /*3580*/  @!P3 IMAD.IADD R73, R73, 0x1, -R0 ;  /* 0x000000014949b824 */ /* 0x000fc400078e0a00 */
[C---:B------:R-:W-:Y:S01]  /*3590*/  IMAD R75, R0.reuse, R5, R75 ;  /* 0x00000005004b7224 */ /* 0x040fe200078e024b */
[----:B------:R-:W-:Y:S01]  /*35a0*/  ISETP.GT.U32.AND P0, PT, R0, R70, PT ;  /* 0x000000460000720c */ /* 0x000fe20003f04070 */
[----:B------:R-:W-:Y:S01]  /*35b0*/  VIADD R5, R6, 0x40 ;  /* 0x0000004006057836 */ /* 0x000fe20000000000 */
[----:B------:R-:W-:Y:S01]  /*35c0*/  ISETP.GT.U32.AND P3, PT, R0, R73, PT ;  /* 0x000000490000720c */ /* 0x000fe20003f64070 */
[----:B------:R-:W-:Y:S01]  /*35d0*/  @!P5 IMAD.MOV R31, RZ, RZ, -R31 ;  /* 0x000000ffff1fd224 */ /* 0x000fe200078e0a1f */
[----:B------:R-:W-:Y:S01]  /*35e0*/  ISETP.GE.AND P5, PT, R10, RZ, PT ;  /* 0x000000ff0a00720c */ /* 0x000fe20003fa6270 */
[--C-:B------:R-:W-:Y:S01]  /*35f0*/  @!P1 IMAD.IADD R71, R71, 0x1, -R0.reuse ;  /* 0x0000000147479824 */ /* 0x100fe200078e0a00 */
[----:B------:R-:W-:Y:S01]  /*3600*/  IABS R77, R5 ;  /* 0x00000005004d7213 */ /* 0x000fe20000000000 */
[C---:B------:R-:W-:Y:S01]  /*3610*/  VIADD R16, R6.reuse, 0x47 ;  /* 0x0000004706107836 */ /* 0x040fe20000000000 */
[----:B------:R-:W-:Y:S01]  /*3620*/  IADD3 R10, R6, 0x42, RZ ;  /* 0x00000042060a7810 */ /* 0x000fe20007ffe0ff */
[----:B------:R-:W-:Y:S01]  /*3630*/  @!P2 IMAD.IADD R74, R74, 0x1, -R0 ;  /* 0x000000014a4aa824 */ /* 0x000fe200078e0a00 */
[----:B------:R-:W-:Y:S01]  /*3640*/  ISETP.GE.AND P1, PT, R14, RZ, PT ;  /* 0x000000ff0e00720c */ /* 0x000fe20003f26270 */
[----:B------:R-:W-:Y:S01]  /*3650*/  @!P4 IMAD.MOV R71, RZ, RZ, -R71 ;  /* 0x000000ffff47c224 */ /* 0x000fe200078e0a47 */
[----:B------:R-:W-:Y:S01]  /*3660*/  ISETP.GE.AND P4, PT, R4, RZ, PT ;  /* 0x000000ff0400720c */ /* 0x000fe20003f86270 */
[----:B------:R-:W-:Y:S01]  /*3670*/  IMAD.HI.U32 R4, R3, R76, RZ ;  /* 0x0000004c03047227 */ /* 0x000fe200078e00ff */
[----:B------:R-:W-:-:S02]  /*3680*/  ISETP.GT.U32.AND P2, PT, R0, R74, PT ;  /* 0x0000004a0000720c */ /* 0x000fc40003f44070 */
[----:B------:R-:W-:Y:S01]  /*3690*/  IABS R78, R10 ;  /* 0x0000000a004e7213 */ /* 0x000fe20000000000 */
[--C-:B------:R-:W-:Y:S01]  /*36a0*/  @!P0 IMAD.IADD R70, R70, 0x1, -R0.reuse ;  /* 0x0000000146468824 */ /* 0x100fe200078e0a00 */
[----:B------:R-:W-:Y:S01]  /*36b0*/  ISETP.GE.AND P0, PT, R12, RZ, PT ;  /* 0x000000ff0c00720c */ /* 0x000fe20003f06270 */
[----:B------:R-:W-:Y:S01]  /*36c0*/  @!P3 IMAD.IADD R73, R73, 0x1, -R0 ;  /* 0x000000014949b824 */ /* 0x000fe200078e0a00 */
[----:B------:R-:W-:Y:S01]  /*36d0*/  ISETP.GT.U32.AND P3, PT, R0, R75, PT ;  /* 0x0000004b0000720c */ /* 0x000fe20003f64070 */
[----:B------:R-:W-:Y:S01]  /*36e0*/  IMAD.MOV R11, RZ, RZ, -R4 ;  /* 0x000000ffff0b7224 */ /* 0x000fe200078e0a04 */
[----:B------:R-:W-:Y:S01]  /*36f0*/  IADD3 R12, R6, 0x44, RZ ;  /* 0x00000044060c7810 */ /* 0x000fe20007ffe0ff */
[----:B------:R-:W-:Y:S01]  /*3700*/  @!P6 IMAD.MOV R70, RZ, RZ, -R70 ;  /* 0x000000ffff46e224 */ /* 0x000fe200078e0a46 */
[----:B------:R-:W-:Y:S01]  /*3710*/  ISETP.GE.AND P6, PT, R8, RZ, PT ;  /* 0x000000ff0800720c */ /* 0x000fe20003fc6270 */
[----:B------:R-:W-:Y:S01]  /*3720*/  IMAD R76, R0, R11, R76 ;  /* 0x0000000b004c7224 */ /* 0x000fe200078e024c */
[----:B------:R-:W-:Y:S01]  /*3730*/  IABS R80, R12 ;  /* 0x0000000c00507213 */ /* 0x000fe20000000000 */
[----:B------:R-:W-:Y:S01]  /*3740*/  VIADD R8, R6, 0x41 ;  /* 0x0000004106087836 */ /* 0x000fe20000000000 */
[----:B------:R-:W-:Y:S01]  /*3750*/  @!P2 IADD3 R74, R74, -R0, RZ ;  /* 0x800000004a4aa210 */ /* 0x000fe20007ffe0ff */
[----:B------:R-:W-:Y:S01]  /*3760*/  VIADD R14, R6, 0x45 ;  /* 0x00000045060e7836 */ /* 0x000fe20000000000 */
[----:B------:R-:W-:Y:S01]  /*3770*/  ISETP.GT.U32.AND P2, PT, R0, R76, PT ;  /* 0x0000004c0000720c */ /* 0x000fe20003f44070 */
[----:B------:R-:W-:Y:S01]  /*3780*/  VIADD R17, R6, 0x49 ;  /* 0x0000004906117836 */ /* 0x000fe20000000000 */
[----:B------:R-:W-:Y:S01]  /*3790*/  @!P0 IADD3 R72, -R72, RZ, RZ ;  /* 0x000000ff48488210 */ /* 0x000fe20007ffe1ff */
[----:B------:R-:W-:Y:S01]  /*37a0*/  @!P3 IMAD.IADD R75, R75, 0x1, -R0 ;  /* 0x000000014b4bb824 */ /* 0x000fe200078e0a00 */
[----:B------:R-:W-:Y:S01]  /*37b0*/  ISETP.GE.AND P0, PT, R5, RZ, PT ;  /* 0x000000ff0500720c */ /* 0x000fe20003f06270 */
[----:B------:R-:W-:Y:S01]  /*37c0*/  IMAD.HI.U32 R5, R3, R77, RZ ;  /* 0x0000004d03057227 */ /* 0x000fe200078e00ff */
[----:B------:R-:W-:-:S02]  /*37d0*/  IABS R30, R8 ;  /* 0x00000008001e7213 */ /* 0x000fc40000000000 */
[----:B------:R-:W-:Y:S01]  /*37e0*/  ISETP.GT.U32.AND P3, PT, R0, R75, PT ;  /* 0x0000004b0000720c */ /* 0x000fe20003f64070 */
[----:B------:R-:W-:Y:S01]  /*37f0*/  IMAD.MOV R5, RZ, RZ, -R5 ;  /* 0x000000ffff057224 */ /* 0x000fe200078e0a05 */
[----:B------:R-:W-:Y:S01]  /*3800*/  @!P5 IADD3 R74, -R74, RZ, RZ ;  /* 0x000000ff4a4ad210 */ /* 0x000fe20007ffe1ff */
[----:B------:R-:W-:Y:S01]  /*3810*/  @!P6 IMAD.MOV R73, RZ, RZ, -R73 ;  /* 0x000000ffff49e224 */ /* 0x000fe200078e0a49 */
[----:B------:R-:W-:Y:S01]  /*3820*/  ISETP.GE.AND P5, PT, R8, RZ, PT ;  /* 0x000000ff0800720c */ /* 0x000fe20003fa6270 */
[----:B------:R-:W-:Y:S01]  /*3830*/  IMAD R77, R0, R5, R77 ;  /* 0x00000005004d7224 */ /* 0x000fe200078e024d */
[----:B------:R-:W-:Y:S01]  /*3840*/  IABS R81, R14 ;  /* 0x0000000e00517213 */ /* 0x000fe20000000000 */
[----:B------:R-:W-:Y:S01]  /*3850*/  @!P2 IMAD.IADD R76, R76, 0x1, -R0 ;  /* 0x000000014c4ca824 */ /* 0x000fe200078e0a00 */
[----:B------:R-:W-:Y:S01]  /*3860*/  IABS R83, R16 ;  /* 0x0000001000537213 */ /* 0x000fe20000000000 */
[----:B------:R-:W-:Y:S01]  /*3870*/  IMAD.HI.U32 R4, R3, R30, RZ ;  /* 0x0000001e03047227 */ /* 0x000fe200078e00ff */
[----:B------:R-:W-:-:S02]  /*3880*/  ISETP.GT.U32.AND P6, PT, R0, R77, PT ;  /* 0x0000004d0000720c */ /* 0x000fc40003fc4070 */
[----:B------:R-:W-:Y:S01]  /*3890*/  ISETP.GT.U32.AND P2, PT, R0, R76, PT ;  /* 0x0000004c0000720c */ /* 0x000fe20003f44070 */
[----:B------:R-:W-:Y:S01]  /*38a0*/  @!P3 IMAD.IADD R75, R75, 0x1, -R0 ;  /* 0x000000014b4bb824 */ /* 0x000fe200078e0a00 */
[----:B------:R-:W-:Y:S01]  /*38b0*/  ISETP.GE.AND P3, PT, R10, RZ, PT ;  /* 0x000000ff0a00720c */ /* 0x000fe20003f66270 */
[----:B------:R-:W-:Y:S01]  /*38c0*/  IMAD.MOV R11, RZ, RZ, -R4 ;  /* 0x000000ffff0b7224 */ /* 0x000fe200078e0a04 */
[----:B------:R-:W-:Y:S01]  /*38d0*/  IABS R29, R17 ;  /* 0x00000011001d7213 */ /* 0x000fe20000000000 */
[----:B------:R-:W-:Y:S02]  /*38e0*/  VIADD R10, R6, 0x43 ;  /* 0x00000043060a7836 */ /* 0x000fe40000000000 */
[----:B------:R-:W-:Y:S02]  /*38f0*/  IMAD R30, R0, R11, R30 ;  /* 0x0000000b001e7224 */ /* 0x000fe400078e021e */
[----:B------:R-:W-:Y:S01]  /*3900*/  IMAD.HI.U32 R5, R3, R78, RZ ;  /* 0x0000004e03057227 */ /* 0x000fe200078e00ff */
[----:B------:R-:W-:-:S02]  /*3910*/  IABS R79, R10 ;  /* 0x0000000a004f7213 */ /* 0x000fc40000000000 */
[----:B------:R-:W-:Y:S01]  /*3920*/  @!P6 IADD3 R77, R77, -R0, RZ ;  /* 0x800000004d4de210 */ /* 0x000fe20007ffe0ff */
[----:B------:R-:W-:Y:S01]  /*3930*/  @!P2 IMAD.IADD R76, R76, 0x1, -R0 ;  /* 0x000000014c4ca824 */ /* 0x000fe200078e0a00 */
[C---:B------:R-:W-:Y:S01]  /*3940*/  ISETP.GT.U32.AND P2, PT, R0.reuse, R30, PT ;  /* 0x0000001e0000720c */ /* 0x040fe20003f44070 */
[----:B------:R-:W-:Y:S01]  /*3950*/  IMAD.HI.U32 R4, R3, R79, RZ ;  /* 0x0000004f03047227 */ /* 0x000fe200078e00ff */
[----:B------:R-:W-:-:S03]  /*3960*/  ISETP.GT.U32.AND P6, PT, R0, R77, PT ;  /* 0x0000004d0000720c */ /* 0x000fc60003fc4070 */
[----:B------:R-:W-:Y:S02]  /*3970*/  IMAD.MOV R8, RZ, RZ, -R4 ;  /* 0x000000ffff087224 */ /* 0x000fe400078e0a04 */
[----:B------:R-:W-:Y:S02]  /*3980*/  IMAD.MOV R5, RZ, RZ, -R5 ;  /* 0x000000ffff057224 */ /* 0x000fe400078e0a05 */
[C---:B------:R-:W-:Y:S02]  /*3990*/  IMAD R79, R0.reuse, R8, R79 ;  /* 0x00000008004f7224 */ /* 0x040fe400078e024f */
[----:B------:R-:W-:Y:S02]  /*39a0*/  IMAD R78, R0, R5, R78 ;  /* 0x00000005004e7224 */ /* 0x000fe400078e024e */
[----:B------:R-:W-:Y:S01]  /*39b0*/  @!P2 IMAD.IADD R30, R30, 0x1, -R0 ;  /* 0x000000011e1ea824 */ /* 0x000fe200078e0a00 */
[----:B------:R-:W-:Y:S01]  /*39c0*/  ISETP.GT.U32.AND P2, PT, R0, R79, PT ;  /* 0x0000004f0000720c */ /* 0x000fe20003f44070 */
[----:B------:R-:W-:-:S04]  /*39d0*/  IMAD.HI.U32 R4, R3, R80, RZ ;  /* 0x0000005003047227 */ /* 0x000fc800078e00ff */
[----:B------:R-:W-:Y:S01]  /*39e0*/  @!P6 IMAD.IADD R77, R77, 0x1, -R0 ;  /* 0x000000014d4de824 */ /* 0x000fe200078e0a00 */
[----:B------:R-:W-:Y:S01]  /*39f0*/  ISETP.GT.U32.AND P6, PT, R0, R78, PT ;  /* 0x0000004e0000720c */ /* 0x000fe20003fc4070 */
[----:B------:R-:W-:Y:S01]  /*3a00*/  IMAD.HI.U32 R5, R3, R81, RZ ;  /* 0x0000005103057227 */ /* 0x000fe200078e00ff */
[----:B------:R-:W-:Y:S02]  /*3a10*/  IADD3 R11, -R4, RZ, RZ ;  /* 0x000000ff040b7210 */ /* 0x000fe40007ffe1ff */
[----:B------:R-:W-:Y:S01]  /*3a20*/  @!P0 IADD3 R77, -R77, RZ, RZ ;  /* 0x000000ff4d4d8210 */ /* 0x000fe20007ffe1ff */
[----:B------:R-:W-:Y:S02]  /*3a30*/  IMAD.MOV R5, RZ, RZ, -R5 ;  /* 0x000000ffff057224 */ /* 0x000fe400078e0a05 */
[C---:B------:R-:W-:Y:S01]  /*3a40*/  IMAD R80, R0.reuse, R11, R80 ;  /* 0x0000000b00507224 */ /* 0x040fe200078e0250 */
[----:B------:R-:W-:Y:S01]  /*3a50*/  @!P2 IADD3 R79, R79, -R0, RZ ;  /* 0x800000004f4fa210 */ /* 0x000fe20007ffe0ff */
[C---:B------:R-:W-:Y:S01]  /*3a60*/  IMAD R81, R0.reuse, R5, R81 ;  /* 0x0000000500517224 */ /* 0x040fe200078e0251 */
[----:B------:R-:W-:Y:S01]  /*3a70*/  ISETP.GT.U32.AND P2, PT, R0, R30, PT ;  /* 0x0000001e0000720c */ /* 0x000fe20003f44070 */
[----:B------:R-:W-:-:S02]  /*3a80*/  @!P1 IMAD.MOV R75, RZ, RZ, -R75 ;  /* 0x000000ffff4b9224 */ /* 0x000fc400078e0a4b */
[----:B------:R-:W-:Y:S01]  /*3a90*/  @!P6 IMAD.IADD R78, R78, 0x1, -R0 ;  /* 0x000000014e4ee824 */ /* 0x000fe200078e0a00 */
[C---:B------:R-:W-:Y:S01]  /*3aa0*/  ISETP.GT.U32.AND P0, PT, R0.reuse, R81, PT ;  /* 0x000000510000720c */ /* 0x040fe20003f04070 */
[C---:B------:R-:W-:Y:S01]  /*3ab0*/  IMAD.HI.U32 R8, R3.reuse, R82, RZ ;  /* 0x0000005203087227 */ /* 0x040fe200078e00ff */
[C---:B------:R-:W-:Y:S02]  /*3ac0*/  ISETP.GT.U32.AND P6, PT, R0.reuse, R80, PT ;  /* 0x000000500000720c */ /* 0x040fe40003fc4070 */
[----:B------:R-:W-:Y:S01]  /*3ad0*/  ISETP.GT.U32.AND P1, PT, R0, R78, PT ;  /* 0x0000004e0000720c */ /* 0x000fe20003f24070 */
[----:B------:R-:W-:-:S04]  /*3ae0*/  IMAD.HI.U32 R4, R3, R83, RZ ;  /* 0x0000005303047227 */ /* 0x000fc800078e00ff */
[----:B------:R-:W-:Y:S01]  /*3af0*/  IMAD.MOV R11, RZ, RZ, -R8 ;  /* 0x000000ffff0b7224 */ /* 0x000fe200078e0a08 */
[----:B------:R-:W-:Y:S01]  /*3b00*/  IADD3 R4, -R4, RZ, RZ ;  /* 0x000000ff04047210 */ /* 0x000fe20007ffe1ff */
[----:B------:R-:W-:Y:S02]  /*3b10*/  VIADD R8, R6, 0x48 ;  /* 0x0000004806087836 */ /* 0x000fe40000000000 */
[--C-:B------:R-:W-:Y:S02]  /*3b20*/  @!P2 IMAD.IADD R30, R30, 0x1, -R0.reuse ;  /* 0x000000011e1ea824 */ /* 0x100fe400078e0a00 */
[--C-:B------:R-:W-:Y:S01]  /*3b30*/  @!P0 IMAD.IADD R81, R81, 0x1, -R0.reuse ;  /* 0x0000000151518824 */ /* 0x100fe200078e0a00 */
[----:B------:R-:W-:Y:S01]  /*3b40*/  IABS R84, R8 ;  /* 0x0000000800547213 */ /* 0x000fe20000000000 */
[----:B------:R-:W-:Y:S01]  /*3b50*/  @!P6 IMAD.IADD R80, R80, 0x1, -R0 ;  /* 0x000000015050e824 */ /* 0x000fe200078e0a00 */
[C---:B------:R-:W-:Y:S01]  /*3b60*/  ISETP.GT.U32.AND P6, PT, R0.reuse, R79, PT ;  /* 0x0000004f0000720c */ /* 0x040fe20003fc4070 */
[----:B------:R-:W-:Y:S01]  /*3b70*/  @!P5 IMAD.MOV R30, RZ, RZ, -R30 ;  /* 0x000000ffff1ed224 */ /* 0x000fe200078e0a1e */
[----:B------:R-:W-:Y:S01]  /*3b80*/  ISETP.GT.U32.AND P5, PT, R0, R81, PT ;  /* 0x000000510000720c */ /* 0x000fe20003fa4070 */
[----:B------:R-:W-:Y:S01]  /*3b90*/  IMAD.HI.U32 R5, R3, R29, RZ ;  /* 0x0000001d03057227 */ /* 0x000fe200078e00ff */
[----:B------:R-:W-:-:S03]  /*3ba0*/  ISETP.GE.AND P0, PT, R14, RZ, PT ;  /* 0x000000ff0e00720c */ /* 0x000fc60003f06270 */
[----:B------:R-:W-:Y:S01]  /*3bb0*/  @!P1 IMAD.IADD R78, R78, 0x1, -R0 ;  /* 0x000000014e4e9824 */ /* 0x000fe200078e0a00 */
[----:B------:R-:W-:Y:S01]  /*3bc0*/  ISETP.GE.AND P1, PT, R10, RZ, PT ;  /* 0x000000ff0a00720c */ /* 0x000fe20003f26270 */
[C---:B------:R-:W-:Y:S02]  /*3bd0*/  IMAD R83, R0.reuse, R4, R83 ;  /* 0x0000000400537224 */ /* 0x040fe400078e0253 */
[----:B------:R-:W-:Y:S01]  /*3be0*/  @!P4 IMAD.MOV R76, RZ, RZ, -R76 ;  /* 0x000000ffff4cc224 */ /* 0x000fe200078e0a4c */
[----:B------:R-:W-:Y:S01]  /*3bf0*/  ISETP.GT.U32.AND P4, PT, R0, R80, PT ;  /* 0x000000500000720c */ /* 0x000fe20003f84070 */
[----:B------:R-:W-:Y:S01]  /*3c00*/  IMAD.HI.U32 R4, R3, R84, RZ ;  /* 0x0000005403047227 */ /* 0x000fe200078e00ff */
[----:B------:R-:W-:Y:S02]  /*3c10*/  @!P3 IADD3 R78, -R78, RZ, RZ ;  /* 0x000000ff4e4eb210 */ /* 0x000fe40007ffe1ff */
[----:B------:R-:W-:Y:S01]  /*3c20*/  @!P5 IADD3 R81, R81, -R0, RZ ;  /* 0x800000005151d210 */ /* 0x000fe20007ffe0ff */
[----:B------:R-:W-:-:S02]  /*3c30*/  IMAD.MOV R5, RZ, RZ, -R5 ;  /* 0x000000ffff057224 */ /* 0x000fc400078e0a05 */
[C---:B------:R-:W-:Y:S02]  /*3c40*/  IMAD R82, R0.reuse, R11, R82 ;  /* 0x0000000b00527224 */ /* 0x040fe400078e0252 */
[----:B------:R-:W-:Y:S02]  /*3c50*/  IMAD.MOV R11, RZ, RZ, -R4 ;  /* 0x000000ffff0b7224 */ /* 0x000fe400078e0a04 */
[C---:B------:R-:W-:Y:S01]  /*3c60*/  IMAD R29, R0.reuse, R5, R29 ;  /* 0x00000005001d7224 */ /* 0x040fe200078e021d */
[C---:B------:R-:W-:Y:S01]  /*3c70*/  ISETP.GT.U32.AND P2, PT, R0.reuse, R82, PT ;  /* 0x000000520000720c */ /* 0x040fe20003f44070 */
[----:B------:R-:W-:Y:S01]  /*3c80*/  @!P6 IMAD.IADD R79, R79, 0x1, -R0 ;  /* 0x000000014f4fe824 */ /* 0x000fe200078e0a00 */
[C---:B------:R-:W-:Y:S01]  /*3c90*/  ISETP.GT.U32.AND P6, PT, R0.reuse, R83, PT ;  /* 0x000000530000720c */ /* 0x040fe20003fc4070 */
[C---:B------:R-:W-:Y:S01]  /*3ca0*/  IMAD R84, R0.reuse, R11, R84 ;  /* 0x0000000b00547224 */ /* 0x040fe200078e0254 */
[----:B------:R-:W-:Y:S01]  /*3cb0*/  ISETP.GT.U32.AND P5, PT, R0, R29, PT ;  /* 0x0000001d0000720c */ /* 0x000fe20003fa4070 */
[----:B------:R-:W-:Y:S01]  /*3cc0*/  @!P1 IMAD.MOV R79, RZ, RZ, -R79 ;  /* 0x000000ffff4f9224 */ /* 0x000fe200078e0a4f */
[----:B------:R-:W-:Y:S01]  /*3cd0*/  @!P4 IADD3 R80, R80, -R0, RZ ;  /* 0x800000005050c210 */ /* 0x000fe20007ffe0ff */
[----:B------:R-:W-:Y:S01]  /*3ce0*/  VIADD R5, R6, 0x4a ;  /* 0x0000004a06057836 */ /* 0x000fe20000000000 */
[----:B------:R-:W-:Y:S01]  /*3cf0*/  ISETP.GT.U32.AND P1, PT, R0, R84, PT ;  /* 0x000000540000720c */ /* 0x000fe20003f24070 */
[----:B------:R-:W-:Y:S01]  /*3d00*/  VIADD R10, R6, 0x4b ;  /* 0x0000004b060a7836 */ /* 0x000fe20000000000 */
[----:B------:R-:W-:Y:S01]  /*3d10*/  ISETP.GE.AND P4, PT, R12, RZ, PT ;  /* 0x000000ff0c00720c */ /* 0x000fe20003f86270 */
[----:B------:R-:W-:Y:S01]  /*3d20*/  @!P0 IMAD.MOV R81, RZ, RZ, -R81 ;  /* 0x000000ffff518224 */ /* 0x000fe200078e0a51 */
[----:B------:R-:W-:Y:S01]  /*3d30*/  IABS R85, R5 ;  /* 0x0000000500557213 */ /* 0x000fe20000000000 */
[----:B------:R-:W-:Y:S01]  /*3d40*/  VIADD R12, R6, 0x51 ;  /* 0x00000051060c7836 */ /* 0x000fe20000000000 */
[----:B------:R-:W-:Y:S01]  /*3d50*/  IABS R86, R10 ;  /* 0x0000000a00567213 */ /* 0x000fe20000000000 */
[--C-:B------:R-:W-:Y:S01]  /*3d60*/  @!P6 IMAD.IADD R83, R83, 0x1, -R0.reuse ;  /* 0x000000015353e824 */ /* 0x100fe200078e0a00 */
[----:B------:R-:W-:Y:S01]  /*3d70*/  @!P2 IADD3 R82, R82, -R0, RZ ;  /* 0x800000005252a210 */ /* 0x000fe20007ffe0ff */
[----:B------:R-:W-:Y:S01]  /*3d80*/  @!P5 IMAD.IADD R29, R29, 0x1, -R0 ;  /* 0x000000011d1dd824 */ /* 0x000fe200078e0a00 */
[----:B------:R-:W-:Y:S01]  /*3d90*/  ISETP.GE.AND P2, PT, R15, RZ, PT ;  /* 0x000000ff0f00720c */ /* 0x000fe20003f46270 */
[----:B------:R-:W-:Y:S01]  /*3da0*/  IMAD.HI.U32 R4, R3, R85, RZ ;  /* 0x0000005503047227 */ /* 0x000fe200078e00ff */
[----:B------:R-:W-:-:S02]  /*3db0*/  ISETP.GT.U32.AND P6, PT, R0, R83, PT ;  /* 0x000000530000720c */ /* 0x000fc40003fc4070 */
[----:B------:R-:W-:Y:S01]  /*3dc0*/  ISETP.GT.U32.AND P5, PT, R0, R29, PT ;  /* 0x0000001d0000720c */ /* 0x000fe20003fa4070 */
[----:B------:R-:W-:Y:S01]  /*3dd0*/  @!P1 IMAD.IADD R84, R84, 0x1, -R0 ;  /* 0x0000000154549824 */ /* 0x000fe200078e0a00 */
[----:B------:R-:W-:Y:S01]  /*3de0*/  ISETP.GE.AND P1, PT, R5, RZ, PT ;  /* 0x000000ff0500720c */ /* 0x000fe20003f26270 */
[----:B------:R-:W-:Y:S01]  /*3df0*/  @!P4 IMAD.MOV R80, RZ, RZ, -R80 ;  /* 0x000000ffff50c224 */ /* 0x000fe200078e0a50 */
[----:B------:R-:W-:Y:S01]  /*3e00*/  ISETP.GE.AND P4, PT, R16, RZ, PT ;  /* 0x000000ff1000720c */ /* 0x000fe20003f86270 */
[----:B------:R-:W-:Y:S01]  /*3e10*/  IMAD.HI.U32 R5, R3, R86, RZ ;  /* 0x0000005603057227 */ /* 0x000fe200078e00ff */
[----:B------:R-:W-:Y:S02]  /*3e20*/  ISETP.GT.U32.AND P3, PT, R0, R82, PT ;  /* 0x000000520000720c */ /* 0x000fe40003f64070 */
[----:B------:R-:W-:Y:S01]  /*3e30*/  IADD3 R4, -R4, RZ, RZ ;  /* 0x000000ff04047210 */ /* 0x000fe20007ffe1ff */
[----:B------:R-:W-:Y:S01]  /*3e40*/  IMAD.MOV R5, RZ, RZ, -R5 ;  /* 0x000000ffff057224 */ /* 0x000fe200078e0a05 */
[C---:B------:R-:W-:Y:S01]  /*3e50*/  ISETP.GT.U32.AND P0, PT, R0.reuse, R84, PT ;  /* 0x000000540000720c */ /* 0x040fe20003f04070 */
[----:B------:R-:W-:Y:S01]  /*3e60*/  @!P6 IMAD.IADD R83, R83, 0x1, -R0 ;  /* 0x000000015353e824 */ /* 0x000fe200078e0a00 */
[----:B------:R-:W-:Y:S01]  /*3e70*/  ISETP.GE.AND P6, PT, R17, RZ, PT ;  /* 0x000000ff1100720c */ /* 0x000fe20003fc6270 */
[C---:B------:R-:W-:Y:S01]  /*3e80*/  IMAD R86, R0.reuse, R5, R86 ;  /* 0x0000000500567224 */ /* 0x040fe200078e0256 */
[----:B------:R-:W-:Y:S01]  /*3e90*/  IABS R28, R12 ;  /* 0x0000000c001c7213 */ /* 0x000fe20000000000 */
[----:B------:R-:W-:Y:S01]  /*3ea0*/  IMAD R85, R0, R4, R85 ;  /* 0x0000000400557224 */ /* 0x000fe200078e0255 */
[----:B------:R-:W-:Y:S01]  /*3eb0*/  IADD3 R11, R6, 0x50, RZ ;  /* 0x00000050060b7810 */ /* 0x000fe20007ffe0ff */
[--C-:B------:R-:W-:Y:S01]  /*3ec0*/  @!P5 IMAD.IADD R29, R29, 0x1, -R0.reuse ;  /* 0x000000011d1dd824 */ /* 0x100fe200078e0a00 */
[C---:B------:R-:W-:Y:S01]  /*3ed0*/  ISETP.GT.U32.AND P5, PT, R0.reuse, R86, PT ;  /* 0x000000560000720c */ /* 0x040fe20003fa4070 */
[----:B------:R-:W-:Y:S01]  /*3ee0*/  @!P4 IMAD.MOV R83, RZ, RZ, -R83 ;  /* 0x000000ffff53c224 */ /* 0x000fe200078e0a53 */
[----:B------:R-:W-:Y:S01]  /*3ef0*/  ISETP.GT.U32.AND P4, PT, R0, R85, PT ;  /* 0x000000550000720c */ /* 0x000fe20003f84070 */
[--C-:B------:R-:W-:Y:S01]  /*3f00*/  @!P3 IMAD.IADD R82, R82, 0x1, -R0.reuse ;  /* 0x000000015252b824 */ /* 0x100fe200078e0a00 */
[----:B------:R-:W-:Y:S01]  /*3f10*/  ISETP.GE.AND P3, PT, R8, RZ, PT ;  /* 0x000000ff0800720c */ /* 0x000fe20003f66270 */
[----:B------:R-:W-:Y:S01]  /*3f20*/  VIADD R5, R6, 0x4d ;  /* 0x0000004d06057836 */ /* 0x000fe20000000000 */
[----:B------:R-:W-:Y:S01]  /*3f30*/  IABS R91, R11 ;  /* 0x0000000b005b7213 */ /* 0x000fe20000000000 */
[--C-:B------:R-:W-:Y:S01]  /*3f40*/  @!P0 IMAD.IADD R84, R84, 0x1, -R0.reuse ;  /* 0x0000000154548824 */ /* 0x100fe200078e0a00 */
[----:B------:R-:W-:Y:S01]  /*3f50*/  @!P2 IADD3 R82, -R82, RZ, RZ ;  /* 0x000000ff5252a210 */ /* 0x000fe20007ffe1ff */
[C---:B------:R-:W-:Y:S01]  /*3f60*/  VIADD R4, R6.reuse, 0x4c ;  /* 0x0000004c06047836 */ /* 0x040fe20000000000 */
[----:B------:R-:W-:Y:S01]  /*3f70*/  IABS R88, R5 ;  /* 0x0000000500587213 */ /* 0x000fe20000000000 */
[----:B------:R-:W-:Y:S01]  /*3f80*/  VIADD R14, R6, 0x52 ;  /* 0x00000052060e7836 */ /* 0x000fe20000000000 */
[----:B------:R-:W-:Y:S01]  /*3f90*/  ISETP.GE.AND P2, PT, R10, RZ, PT ;  /* 0x000000ff0a00720c */ /* 0x000fe20003f46270 */
[--C-:B------:R-:W-:Y:S01]  /*3fa0*/  @!P5 IMAD.IADD R86, R86, 0x1, -R0.reuse ;  /* 0x000000015656d824 */ /* 0x100fe200078e0a00 */
[C---:B------:R-:W-:Y:S01]  /*3fb0*/  IADD3 R10, R6.reuse, 0x4e, RZ ;  /* 0x0000004e060a7810 */ /* 0x040fe20007ffe0ff */
[----:B------:R-:W-:Y:S01]  /*3fc0*/  @!P4 IMAD.IADD R85, R85, 0x1, -R0 ;  /* 0x000000015555c824 */ /* 0x000fe200078e0a00 */
[----:B------:R-:W-:Y:S01]  /*3fd0*/  IABS R87, R4 ;  /* 0x0000000400577213 */ /* 0x000fe20000000000 */
[----:B------:R-:W-:Y:S01]  /*3fe0*/  VIADD R15, R6, 0x6f ;  /* 0x0000006f060f7836 */ /* 0x000fe20000000000 */
[----:B------:R-:W-:Y:S01]  /*3ff0*/  @!P3 IADD3 R84, -R84, RZ, RZ ;  /* 0x000000ff5454b210 */ /* 0x000fe20007ffe1ff */
[----:B------:R-:W-:Y:S01]  /*4000*/  VIADD R17, R6, 0x90 ;  /* 0x0000009006117836 */ /* 0x000fe20000000000 */
[----:B------:R-:W-:Y:S01]  /*4010*/  ISETP.GE.AND P3, PT, R5, RZ, PT ;  /* 0x000000ff0500720c */ /* 0x000fe20003f66270 */
[----:B------:R-:W-:Y:S01]  /*4020*/  IMAD.HI.U32 R5, R3, R88, RZ ;  /* 0x0000005803057227 */ /* 0x000fe200078e00ff */
[----:B------:R-:W-:-:S02]  /*4030*/  ISETP.GT.U32.AND P5, PT, R0, R86, PT ;  /* 0x000000560000720c */ /* 0x000fc40003fa4070 */
[----:B------:R-:W-:Y:S01]  /*4040*/  IABS R89, R10 ;  /* 0x0000000a00597213 */ /* 0x000fe20000000000 */
[----:B------:R-:W-:Y:S01]  /*4050*/  IMAD.MOV R5, RZ, RZ, -R5 ;  /* 0x000000ffff057224 */ /* 0x000fe200078e0a05 */
[----:B------:R-:W-:Y:S01]  /*4060*/  ISETP.GT.U32.AND P4, PT, R0, R85, PT ;  /* 0x000000550000720c */ /* 0x000fe20003f84070 */
[----:B------:R-:W-:Y:S01]  /*4070*/  VIADD R16, R6, 0x8f ;  /* 0x0000008f06107836 */ /* 0x000fe20000000000 */
[----:B------:R-:W-:Y:S01]  /*4080*/  ISETP.GE.AND P0, PT, R4, RZ, PT ;  /* 0x000000ff0400720c */ /* 0x000fe20003f06270 */
[----:B------:R-:W-:Y:S01]  /*4090*/  IMAD.HI.U32 R4, R3, R87, RZ ;  /* 0x0000005703047227 */ /* 0x000fe200078e00ff */
[----:B------:R-:W-:Y:S02]  /*40a0*/  @!P6 IADD3 R29, -R29, RZ, RZ ;  /* 0x000000ff1d1de210 */ /* 0x000fe40007ffe1ff */
[----:B------:R-:W-:Y:S01]  /*40b0*/  ISETP.GE.AND P6, PT, R10, RZ, PT ;  /* 0x000000ff0a00720c */ /* 0x000fe20003fc6270 */
[----:B------:R-:W-:Y:S01]  /*40c0*/  IMAD.HI.U32 R8, R3, R89, RZ ;  /* 0x0000005903087227 */ /* 0x000fe200078e00ff */
[----:B------:R-:W-:-:S02]  /*40d0*/  IABS R92, R14 ;  /* 0x0000000e005c7213 */ /* 0x000fc40000000000 */
[----:B------:R-:W-:Y:S01]  /*40e0*/  IABS R118, R15 ;  /* 0x0000000f00767213 */ /* 0x000fe20000000000 */
[----:B------:R-:W-:Y:S01]  /*40f0*/  IMAD R88, R0, R5, R88 ;  /* 0x0000000500587224 */ /* 0x000fe200078e0258 */
[----:B------:R-:W-:Y:S01]  /*4100*/  IABS R147, R17 ;  /* 0x0000001100937213 */ /* 0x000fe20000000000 */
[----:B------:R-:W-:Y:S01]  /*4110*/  IMAD.MOV R4, RZ, RZ, -R4 ;  /* 0x000000ffff047224 */ /* 0x000fe200078e0a04 */
[----:B------:R-:W-:Y:S01]  /*4120*/  IABS R146, R16 ;  /* 0x0000001000927213 */ /* 0x000fe20000000000 */
[----:B------:R-:W-:Y:S02]  /*4130*/  IMAD.MOV R8, RZ, RZ, -R8 ;  /* 0x000000ffff087224 */ /* 0x000fe400078e0a08 */
[--C-:B------:R-:W-:Y:S01]  /*4140*/  @!P5 IMAD.IADD R86, R86, 0x1, -R0.reuse ;  /* 0x000000015656d824 */ /* 0x100fe200078e0a00 */
[C---:B------:R-:W-:Y:S01]  /*4150*/  ISETP.GT.U32.AND P5, PT, R0.reuse, R88, PT ;  /* 0x000000580000720c */ /* 0x040fe20003fa4070 */
[----:B------:R-:W-:Y:S02]  /*4160*/  IMAD R87, R0, R4, R87 ;  /* 0x0000000400577224 */ /* 0x000fe400078e0257 */
[----:B------:R-:W-:Y:S01]  /*4170*/  @!P4 IMAD.IADD R85, R85, 0x1, -R0 ;  /* 0x000000015555c824 */ /* 0x000fe200078e0a00 */
[----:B------:R-:W-:Y:S01]  /*4180*/  @!P2 IADD3 R86, -R86, RZ, RZ ;  /* 0x000000ff5656a210 */ /* 0x000fe20007ffe1ff */
[C---:B------:R-:W-:Y:S01]  /*4190*/  IMAD R89, R0.reuse, R8, R89 ;  /* 0x0000000800597224 */ /* 0x040fe200078e0259 */
[----:B------:R-:W-:Y:S01]  /*41a0*/  ISETP.GT.U32.AND P4, PT, R0, R87, PT ;  /* 0x000000570000720c */ /* 0x000fe20003f84070 */
[----:B------:R-:W-:-:S02]  /*41b0*/  VIADD R10, R6, 0x4f ;  /* 0x0000004f060a7836 */ /* 0x000fc40000000000 */
[----:B------:R-:W-:Y:S01]  /*41c0*/  @!P1 IMAD.MOV R85, RZ, RZ, -R85 ;  /* 0x000000ffff559224 */ /* 0x000fe200078e0a55 */
[----:B------:R-:W-:Y:S01]  /*41d0*/  ISETP.GT.U32.AND P1, PT, R0, R89, PT ;  /* 0x000000590000720c */ /* 0x000fe20003f24070 */
[C---:B------:R-:W-:Y:S01]  /*41e0*/  IMAD.HI.U32 R8, R3.reuse, R92, RZ ;  /* 0x0000005c03087227 */ /* 0x040fe200078e00ff */
[----:B------:R-:W-:Y:S02]  /*41f0*/  IABS R90, R10 ;  /* 0x0000000a005a7213 */ /* 0x000fe40000000000 */
[----:B------:R-:W-:Y:S01]  /*4200*/  ISETP.GE.AND P2, PT, R10, RZ, PT ;  /* 0x000000ff0a00720c */ /* 0x000fe20003f46270 */
[----:B------:R-:W-:Y:S01]  /*4210*/  @!P5 IMAD.IADD R88, R88, 0x1, -R0 ;  /* 0x000000015858d824 */ /* 0x000fe200078e0a00 */
[----:B------:R-:W-:Y:S01]  /*4220*/  IADD3 R10, R6, 0x55, RZ ;  /* 0x00000055060a7810 */ /* 0x000fe20007ffe0ff */
[----:B------:R-:W-:Y:S02]  /*4230*/  IMAD.HI.U32 R4, R3, R90, RZ ;  /* 0x0000005a03047227 */ /* 0x000fe400078e00ff */
[----:B------:R-:W-:-:S02]  /*4240*/  @!P4 IADD3 R87, R87, -R0, RZ ;  /* 0x800000005757c210 */ /* 0x000fc40007ffe0ff */
[----:B------:R-:W-:Y:S01]  /*4250*/  IMAD.MOV R5, RZ, RZ, -R4 ;  /* 0x000000ffff057224 */ /* 0x000fe200078e0a04 */
[C---:B------:R-:W-:Y:S01]  /*4260*/  ISETP.GT.U32.AND P5, PT, R0.reuse, R88, PT ;  /* 0x000000580000720c */ /* 0x040fe20003fa4070 */
[----:B------:R-:W-:Y:S01]  /*4270*/  @!P1 IMAD.IADD R89, R89, 0x1, -R0 ;  /* 0x0000000159599824 */ /* 0x000fe200078e0a00 */
[C---:B------:R-:W-:Y:S01]  /*4280*/  ISETP.GT.U32.AND P4, PT, R0.reuse, R87, PT ;  /* 0x000000570000720c */ /* 0x040fe20003f84070 */
[C---:B------:R-:W-:Y:S01]  /*4290*/  IMAD R90, R0.reuse, R5, R90 ;  /* 0x00000005005a7224 */ /* 0x040fe200078e025a */
[----:B------:R-:W-:Y:S01]  /*42a0*/  IABS R95, R10 ;  /* 0x0000000a005f7213 */ /* 0x000fe20000000000 */
[----:B------:R-:W-:Y:S01]  /*42b0*/  IMAD.HI.U32 R5, R3, R28, RZ ;  /* 0x0000001c03057227 */ /* 0x000fe200078e00ff */
[----:B------:R-:W-:-:S03]  /*42c0*/  ISETP.GT.U32.AND P1, PT, R0, R89, PT ;  /* 0x000000590000720c */ /* 0x000fc60003f24070 */
[----:B------:R-:W-:Y:S01]  /*42d0*/  IMAD.HI.U32 R4, R3, R91, RZ ;  /* 0x0000005b03047227 */ /* 0x000fe200078e00ff */
[----:B------:R-:W-:-:S03]  /*42e0*/  IADD3 R5, -R5, RZ, RZ ;  /* 0x000000ff05057210 */ /* 0x000fc60007ffe1ff */
[----:B------:R-:W-:Y:S01]  /*42f0*/  @!P5 IMAD.IADD R88, R88, 0x1, -R0 ;  /* 0x000000015858d824 */ /* 0x000fe200078e0a00 */
[----:B------:R-:W-:Y:S01]  /*4300*/  ISETP.GE.AND P5, PT, R11, RZ, PT ;  /* 0x000000ff0b00720c */ /* 0x000fe20003fa6270 */
[----:B------:R-:W-:Y:S01]  /*4310*/  IMAD.MOV R11, RZ, RZ, -R8 ;  /* 0x000000ffff0b7224 */ /* 0x000fe200078e0a08 */
[----:B------:R-:W-:Y:S01]  /*4320*/  IADD3 R8, R6, 0x54, RZ ;  /* 0x0000005406087810 */ /* 0x000fe20007ffe0ff */
[C---:B------:R-:W-:Y:S02]  /*4330*/  IMAD R28, R0.reuse, R5, R28 ;  /* 0x00000005001c7224 */ /* 0x040fe400078e021c */
[----:B------:R-:W-:Y:S01]  /*4340*/  @!P4 IMAD.IADD R87, R87, 0x1, -R0 ;  /* 0x000000015757c824 */ /* 0x000fe200078e0a00 */
[----:B------:R-:W-:Y:S01]  /*4350*/  ISETP.GT.U32.AND P4, PT, R0, R90, PT ;  /* 0x0000005a0000720c */ /* 0x000fe20003f84070 */
[----:B------:R-:W-:Y:S01]  /*4360*/  VIADD R5, R6, 0x53 ;  /* 0x0000005306057836 */ /* 0x000fe20000000000 */
[----:B------:R-:W-:Y:S01]  /*4370*/  IABS R94, R8 ;  /* 0x00000008005e7213 */ /* 0x000fe20000000000 */
[----:B------:R-:W-:-:S02]  /*4380*/  IMAD.MOV R4, RZ, RZ, -R4 ;  /* 0x000000ffff047224 */ /* 0x000fc400078e0a04 */
[C---:B------:R-:W-:Y:S01]  /*4390*/  IMAD R92, R0.reuse, R11, R92 ;  /* 0x0000000b005c7224 */ /* 0x040fe200078e025c */
[----:B------:R-:W-:Y:S01]  /*43a0*/  IABS R93, R5 ;  /* 0x00000005005d7213 */ /* 0x000fe20000000000 */
[----:B------:R-:W-:Y:S01]  /*43b0*/  @!P1 IMAD.IADD R89, R89, 0x1, -R0 ;  /* 0x0000000159599824 */ /* 0x000fe200078e0a00 */
[C---:B------:R-:W-:Y:S01]  /*43c0*/  ISETP.GT.U32.AND P1, PT, R0.reuse, R28, PT ;  /* 0x0000001c0000720c */ /* 0x040fe20003f24070 */
[C---:B------:R-:W-:Y:S02]  /*43d0*/  IMAD R91, R0.reuse, R4, R91 ;  /* 0x00000004005b7224 */ /* 0x040fe400078e025b */
[----:B------:R-:W-:Y:S01]  /*43e0*/  @!P6 IMAD.MOV R89, RZ, RZ, -R89 ;  /* 0x000000ffff59e224 */ /* 0x000fe200078e0a59 */
[C---:B------:R-:W-:Y:S01]  /*43f0*/  ISETP.GT.U32.AND P6, PT, R0.reuse, R92, PT ;  /* 0x0000005c0000720c */ /* 0x040fe20003fc4070 */
[----:B------:R-:W-:Y:S01]  /*4400*/  @!P0 IMAD.MOV R87, RZ, RZ, -R87 ;  /* 0x000000ffff578224 */ /* 0x000fe200078e0a57 */
[----:B------:R-:W-:Y:S01]  /*4410*/  ISETP.GT.U32.AND P0, PT, R0, R91, PT ;  /* 0x0000005b0000720c */ /* 0x000fe20003f04070 */
[----:B------:R-:W-:Y:S01]  /*4420*/  IMAD.HI.U32 R4, R3, R93, RZ ;  /* 0x0000005d03047227 */ /* 0x000fe200078e00ff */
[----:B------:R-:W-:-:S03]  /*4430*/  @!P4 IADD3 R90, R90, -R0, RZ ;  /* 0x800000005a5ac210 */ /* 0x000fc60007ffe0ff */
[----:B------:R-:W-:Y:S01]  /*4440*/  @!P3 IMAD.MOV R88, RZ, RZ, -R88 ;  /* 0x000000ffff58b224 */ /* 0x000fe200078e0a58 */
[----:B------:R-:W-:Y:S01]  /*4450*/  IADD3 R4, -R4, RZ, RZ ;  /* 0x000000ff04047210 */ /* 0x000fe20007ffe1ff */
[--C-:B------:R-:W-:Y:S01]  /*4460*/  @!P1 IMAD.IADD R28, R28, 0x1, -R0.reuse ;  /* 0x000000011c1c9824 */ /* 0x100fe200078e0a00 */
[----:B------:R-:W-:Y:S01]  /*4470*/  ISETP.GT.U32.AND P4, PT, R0, R90, PT ;  /* 0x0000005a0000720c */ /* 0x000fe20003f84070 */
[----:B------:R-:W-:Y:S01]  /*4480*/  VIADD R11, R6, 0x56 ;  /* 0x00000056060b7836 */ /* 0x000fe20000000000 */
[----:B------:R-:W-:Y:S01]  /*4490*/  ISETP.GE.AND P3, PT, R12, RZ, PT ;  /* 0x000000ff0c00720c */ /* 0x000fe20003f66270 */
[----:B------:R-:W-:Y:S01]  /*44a0*/  @!P6 IMAD.IADD R92, R92, 0x1, -R0 ;  /* 0x000000015c5ce824 */ /* 0x000fe200078e0a00 */
[C---:B------:R-:W-:Y:S01]  /*44b0*/  ISETP.GT.U32.AND P6, PT, R0.reuse, R28, PT ;  /* 0x0000001c0000720c */ /* 0x040fe20003fc4070 */
[----:B------:R-:W-:Y:S01]  /*44c0*/  IMAD R93, R0, R4, R93 ;  /* 0x00000004005d7224 */ /* 0x000fe200078e025d */
[----:B------:R-:W-:Y:S01]  /*44d0*/  IABS R96, R11 ;  /* 0x0000000b00607213 */ /* 0x000fe20000000000 */
[----:B------:R-:W-:-:S04]  /*44e0*/  IMAD.HI.U32 R4, R3, R94, RZ ;  /* 0x0000005e03047227 */ /* 0x000fc800078e00ff */
[----:B------:R-:W-:Y:S01]  /*44f0*/  @!P0 IMAD.IADD R91, R91, 0x1, -R0 ;  /* 0x000000015b5b8824 */ /* 0x000fe200078e0a00 */
[----:B------:R-:W-:Y:S01]  /*4500*/  ISETP.GE.AND P0, PT, R5, RZ, PT ;  /* 0x000000ff0500720c */ /* 0x000fe20003f06270 */
[----:B------:R-:W-:Y:S02]  /*4510*/  IMAD.MOV R5, RZ, RZ, -R4 ;  /* 0x000000ffff057224 */ /* 0x000fe400078e0a04 */
[----:B------:R-:W-:Y:S01]  /*4520*/  @!P4 IMAD.IADD R90, R90, 0x1, -R0 ;  /* 0x000000015a5ac824 */ /* 0x000fe200078e0a00 */
[C---:B------:R-:W-:Y:S01]  /*4530*/  ISETP.GT.U32.AND P1, PT, R0.reuse, R91, PT ;  /* 0x0000005b0000720c */ /* 0x040fe20003f24070 */
[----:B------:R-:W-:Y:S01]  /*4540*/  IMAD R94, R0, R5, R94 ;  /* 0x00000005005e7224 */ /* 0x000fe200078e025e */
[----:B------:R-:W-:Y:S01]  /*4550*/  ISETP.GE.AND P4, PT, R14, RZ, PT ;  /* 0x000000ff0e00720c */ /* 0x000fe20003f86270 */
[----:B------:R-:W-:Y:S01]  /*4560*/  @!P6 IMAD.IADD R28, R28, 0x1, -R0 ;  /* 0x000000011c1ce824 */ /* 0x000fe200078e0a00 */
[----:B------:R-:W-:Y:S01]  /*4570*/  IADD3 R14, R6, 0x5c, RZ ;  /* 0x0000005c060e7810 */ /* 0x000fe20007ffe0ff */
[----:B------:R-:W-:Y:S01]  /*4580*/  @!P2 IMAD.MOV R90, RZ, RZ, -R90 ;  /* 0x000000ffff5aa224 */ /* 0x000fe200078e0a5a */
[----:B------:R-:W-:Y:S01]  /*4590*/  ISETP.GT.U32.AND P6, PT, R0, R94, PT ;  /* 0x0000005e0000720c */ /* 0x000fe20003fc4070 */
[----:B------:R-:W-:Y:S01]  /*45a0*/  VIADD R12, R6, 0x57 ;  /* 0x00000057060c7836 */ /* 0x000fe20000000000 */
[----:B------:R-:W-:Y:S01]  /*45b0*/  ISETP.GT.U32.AND P2, PT, R0, R92, PT ;  /* 0x0000005c0000720c */ /* 0x000fe20003f44070 */
[----:B------:R-:W-:Y:S01]  /*45c0*/  IMAD.HI.U32 R4, R3, R95, RZ ;  /* 0x0000005f03047227 */ /* 0x000fe200078e00ff */
[----:B------:R-:W-:-:S02]  /*45d0*/  IABS R101, R14 ;  /* 0x0000000e00657213 */ /* 0x000fc40000000000 */
[----:B------:R-:W-:Y:S01]  /*45e0*/  IABS R97, R12 ;  /* 0x0000000c00617213 */ /* 0x000fe20000000000 */
[----:B------:R-:W-:Y:S01]  /*45f0*/  IMAD.HI.U32 R5, R3, R96, RZ ;  /* 0x0000006003057227 */ /* 0x000fe200078e00ff */
[----:B------:R-:W-:Y:S02]  /*4600*/  IADD3 R4, -R4, RZ, RZ ;  /* 0x000000ff04047210 */ /* 0x000fe40007ffe1ff */
[----:B------:R-:W-:Y:S01]  /*4610*/  @!P1 IADD3 R91, R91, -R0, RZ ;  /* 0x800000005b5b9210 */ /* 0x000fe20007ffe0ff */
[----:B------:R-:W-:Y:S01]  /*4620*/  IMAD.MOV R5, RZ, RZ, -R5 ;  /* 0x000000ffff057224 */ /* 0x000fe200078e0a05 */
[----:B------:R-:W-:Y:S01]  /*4630*/  ISETP.GT.U32.AND P1, PT, R0, R93, PT ;  /* 0x0000005d0000720c */ /* 0x000fe20003f24070 */
[--C-:B------:R-:W-:Y:S02]  /*4640*/  @!P6 IMAD.IADD R94, R94, 0x1, -R0.reuse ;  /* 0x000000015e5ee824 */ /* 0x100fe400078e0a00 */
[----:B------:R-:W-:Y:S01]  /*4650*/  @!P2 IMAD.IADD R92, R92, 0x1, -R0 ;  /* 0x000000015c5ca824 */ /* 0x000fe200078e0a00 */
[----:B------:R-:W-:Y:S01]  /*4660*/  ISETP.GE.AND P2, PT, R8, RZ, PT ;  /* 0x000000ff0800720c */ /* 0x000fe20003f46270 */
[----:B------:R-:W-:Y:S01]  /*4670*/  IMAD.HI.U32 R8, R3, R97, RZ ;  /* 0x0000006103087227 */ /* 0x000fe200078e00ff */
[----:B------:R-:W-:-:S03]  /*4680*/  ISETP.GT.U32.AND P6, PT, R0, R94, PT ;  /* 0x0000005e0000720c */ /* 0x000fc60003fc4070 */
[----:B------:R-:W-:Y:S01]  /*4690*/  IMAD R95, R0, R4, R95 ;  /* 0x00000004005f7224 */ /* 0x000fe200078e025f */
[----:B------:R-:W-:Y:S01]  /*46a0*/  IADD3 R8, -R8, RZ, RZ ;  /* 0x000000ff08087210 */ /* 0x000fe20007ffe1ff */
[C---:B------:R-:W-:Y:S02]  /*46b0*/  IMAD R96, R0.reuse, R5, R96 ;  /* 0x0000000500607224 */ /* 0x040fe400078e0260 */
[----:B------:R-:W-:Y:S01]  /*46c0*/  @!P3 IMAD.MOV R28, RZ, RZ, -R28 ;  /* 0x000000ffff1cb224 */ /* 0x000fe200078e0a1c */
[C---:B------:R-:W-:Y:S01]  /*46d0*/  ISETP.GT.U32.AND P3, PT, R0.reuse, R95, PT ;  /* 0x0000005f0000720c */ /* 0x040fe20003f64070 */
[C---:B------:R-:W-:Y:S02]  /*46e0*/  IMAD R97, R0.reuse, R8, R97 ;  /* 0x0000000800617224 */ /* 0x040fe400078e0261 */
[----:B------:R-:W-:Y:S01]  /*46f0*/  @!P4 IMAD.MOV R92, RZ, RZ, -R92 ;  /* 0x000000ffff5cc224 */ /* 0x000fe200078e0a5c */
[----:B------:R-:W-:Y:S01]  /*4700*/  ISETP.GT.U32.AND P4, PT, R0, R96, PT ;  /* 0x000000600000720c */ /* 0x000fe20003f84070 */
[----:B------:R-:W-:Y:S01]  /*4710*/  @!P6 IMAD.IADD R94, R94, 0x1, -R0 ;  /* 0x000000015e5ee824 */ /* 0x000fe200078e0a00 */
[----:B------:R-:W-:Y:S01]  /*4720*/  ISETP.GT.U32.AND P6, PT, R0, R97, PT ;  /* 0x000000610000720c */ /* 0x000fe20003fc4070 */
[----:B------:R-:W-:-:S02]  /*4730*/  VIADD R8, R6, 0x58 ;  /* 0x0000005806087836 */ /* 0x000fc40000000000 */
[--C-:B------:R-:W-:Y:S01]  /*4740*/  @!P1 IMAD.IADD R93, R93, 0x1, -R0.reuse ;  /* 0x000000015d5d9824 */ /* 0x100fe200078e0a00 */
[----:B------:R-:W-:Y:S01]  /*4750*/  ISETP.GE.AND P1, PT, R10, RZ, PT ;  /* 0x000000ff0a00720c */ /* 0x000fe20003f26270 */
[----:B------:R-:W-:Y:S01]  /*4760*/  VIADD R10, R6, 0x59 ;  /* 0x00000059060a7836 */ /* 0x000fe20000000000 */
[----:B------:R-:W-:Y:S01]  /*4770*/  IABS R98, R8 ;  /* 0x0000000800627213 */ /* 0x000fe20000000000 */
[--C-:B------:R-:W-:Y:S01]  /*4780*/  @!P3 IMAD.IADD R95, R95, 0x1, -R0.reuse ;  /* 0x000000015f5fb824 */ /* 0x100fe200078e0a00 */
[----:B------:R-:W-:Y:S01]  /*4790*/  ISETP.GE.AND P3, PT, R12, RZ, PT ;  /* 0x000000ff0c00720c */ /* 0x000fe20003f66270 */
[----:B------:R-:W-:Y:S01]  /*47a0*/  @!P5 IMAD.MOV R91, RZ, RZ, -R91 ;  /* 0x000000ffff5bd224 */ /* 0x000fe200078e0a5b */
[----:B------:R-:W-:Y:S01]  /*47b0*/  IABS R27, R10 ;  /* 0x0000000a001b7213 */ /* 0x000fe20000000000 */
[----:B------:R-:W-:Y:S01]  /*47c0*/  @!P4 IMAD.IADD R96, R96, 0x1, -R0 ;  /* 0x000000016060c824 */ /* 0x000fe200078e0a00 */
[C---:B------:R-:W-:Y:S01]  /*47d0*/  ISETP.GT.U32.AND P4, PT, R0.reuse, R95, PT ;  /* 0x0000005f0000720c */ /* 0x040fe20003f84070 */
[----:B------:R-:W-:Y:S01]  /*47e0*/  IMAD.HI.U32 R4, R3, R98, RZ ;  /* 0x0000006203047227 */ /* 0x000fe200078e00ff */
[----:B------:R-:W-:-:S03]  /*47f0*/  ISETP.GT.U32.AND P5, PT, R0, R93, PT ;  /* 0x0000005d0000720c */ /* 0x000fc60003fa4070 */
[----:B------:R-:W-:Y:S01]  /*4800*/  @!P6 IMAD.IADD R97, R97, 0x1, -R0 ;  /* 0x000000016161e824 */ /* 0x000fe200078e0a00 */
[----:B------:R-:W-:Y:S01]  /*4810*/  ISETP.GT.U32.AND P6, PT, R0, R96, PT ;  /* 0x000000600000720c */ /* 0x000fe20003fc4070 */
[----:B------:R-:W-:Y:S02]  /*4820*/  IMAD.MOV R5, RZ, RZ, -R4 ;  /* 0x000000ffff057224 */ /* 0x000fe400078e0a04 */
[----:B------:R-:W-:-:S04]  /*4830*/  IMAD.HI.U32 R4, R3, R27, RZ ;  /* 0x0000001b03047227 */ /* 0x000fc800078e00ff */
[----:B------:R-:W-:Y:S02]  /*4840*/  IMAD.MOV R4, RZ, RZ, -R4 ;  /* 0x000000ffff047224 */ /* 0x000fe400078e0a04 */
[C---:B------:R-:W-:Y:S01]  /*4850*/  IMAD R98, R0.reuse, R5, R98 ;  /* 0x0000000500627224 */ /* 0x040fe200078e0262 */
[----:B------:R-:W-:Y:S01]  /*4860*/  @!P5 IADD3 R93, R93, -R0, RZ ;  /* 0x800000005d5dd210 */ /* 0x000fe20007ffe0ff */
[C---:B------:R-:W-:Y:S01]  /*4870*/  IMAD R27, R0.reuse, R4, R27 ;  /* 0x00000004001b7224 */ /* 0x040fe200078e021b */
[----:B------:R-:W-:Y:S01]  /*4880*/  ISETP.GE.AND P5, PT, R11, RZ, PT ;  /* 0x000000ff0b00720c */ /* 0x000fe20003fa6270 */
[--C-:B------:R-:W-:Y:S01]  /*4890*/  @!P4 IMAD.IADD R95, R95, 0x1, -R0.reuse ;  /* 0x000000015f5fc824 */ /* 0x100fe200078e0a00 */
[----:B------:R-:W-:Y:S01]  /*48a0*/  ISETP.GT.U32.AND P4, PT, R0, R98, PT ;  /* 0x000000620000720c */ /* 0x000fe20003f84070 */
[----:B------:R-:W-:Y:S01]  /*48b0*/  @!P6 IMAD.IADD R96, R96, 0x1, -R0 ;  /* 0x000000016060e824 */ /* 0x000fe200078e0a00 */
[----:B------:R-:W-:Y:S01]  /*48c0*/  ISETP.GT.U32.AND P6, PT, R0, R27, PT ;  /* 0x0000001b0000720c */ /* 0x000fe20003fc4070 */
[C---:B------:R-:W-:Y:S01]  /*48d0*/  VIADD R12, R6.reuse, 0x5b ;  /* 0x0000005b060c7836 */ /* 0x040fe20000000000 */
[C---:B------:R-:W-:Y:S01]  /*48e0*/  IADD3 R11, R6.reuse, 0x5a, RZ ;  /* 0x0000005a060b7810 */ /* 0x040fe20007ffe0ff */
[----:B------:R-:W-:Y:S01]  /*48f0*/  @!P2 IMAD.MOV R94, RZ, RZ, -R94 ;  /* 0x000000ffff5ea224 */ /* 0x000fe200078e0a5e */
[----:B------:R-:W-:Y:S01]  /*4900*/  @!P0 IADD3 R93, -R93, RZ, RZ ;  /* 0x000000ff5d5d8210 */ /* 0x000fe20007ffe1ff */
[C---:B------:R-:W-:Y:S01]  /*4910*/  VIADD R200, R6.reuse, 0xca ;  /* 0x000000ca06c87836 */ /* 0x040fe20000000000 */
[----:B------:R-:W-:Y:S01]  /*4920*/  IABS R99, R11 ;  /* 0x0000000b00637213 */ /* 0x000fe20000000000 */
[----:B------:R-:W-:Y:S01]  /*4930*/  VIADD R203, R6, 0xce ;  /* 0x000000ce06cb7836 */ /* 0x000fe20000000000 */
[----:B------:R-:W-:Y:S01]  /*4940*/  IABS R100, R12 ;  /* 0x0000000c00647213 */ /* 0x000fe20000000000 */
[----:B------:R-:W-:Y:S01]  /*4950*/  @!P5 IMAD.MOV R96, RZ, RZ, -R96 ;  /* 0x000000ffff60d224 */ /* 0x000fe200078e0a60 */
[----:B------:R-:W-:Y:S01]  /*4960*/  ISETP.GT.U32.AND P0, PT, R0, R97, PT ;  /* 0x000000610000720c */ /* 0x000fe20003f04070 */
[----:B------:R-:W-:Y:S01]  /*4970*/  IMAD.HI.U32 R4, R3, R99, RZ ;  /* 0x0000006303047227 */ /* 0x000fe200078e00ff */
[----:B------:R-:W-:-:S02]  /*4980*/  @!P4 IADD3 R98, R98, -R0, RZ ;  /* 0x800000006262c210 */ /* 0x000fc40007ffe0ff */
[----:B------:R-:W-:Y:S01]  /*4990*/  @!P1 IADD3 R95, -R95, RZ, RZ ;  /* 0x000000ff5f5f9210 */ /* 0x000fe20007ffe1ff */
[----:B------:R-:W-:Y:S01]  /*49a0*/  @!P6 IMAD.IADD R27, R27, 0x1, -R0 ;  /* 0x000000011b1be824 */ /* 0x000fe200078e0a00 */
[----:B------:R-:W-:Y:S01]  /*49b0*/  ISETP.GT.U32.AND P6, PT, R0, R98, PT ;  /* 0x000000620000720c */ /* 0x000fe20003fc4070 */
[----:B------:R-:W-:Y:S01]  /*49c0*/  IMAD.MOV R5, RZ, RZ, -R4 ;  /* 0x000000ffff057224 */ /* 0x000fe200078e0a04 */
[----:B------:R-:W-:Y:S01]  /*49d0*/  ISETP.GE.AND P4, PT, R10, RZ, PT ;  /* 0x000000ff0a00720c */ /* 0x000fe20003f86270 */
[----:B------:R-:W-:Y:S01]  /*49e0*/  IMAD.HI.U32 R4, R3, R100, RZ ;  /* 0x0000006403047227 */ /* 0x000fe200078e00ff */
[C---:B------:R-:W-:Y:S02]  /*49f0*/  ISETP.GT.U32.AND P1, PT, R0.reuse, R27, PT ;  /* 0x0000001b0000720c */ /* 0x040fe40003f24070 */
[----:B------:R-:W-:Y:S01]  /*4a00*/  ISETP.GE.AND P5, PT, R11, RZ, PT ;  /* 0x000000ff0b00720c */ /* 0x000fe20003fa6270 */
[C---:B------:R-:W-:Y:S01]  /*4a10*/  IMAD R99, R0.reuse, R5, R99 ;  /* 0x0000000500637224 */ /* 0x040fe200078e0263 */
[----:B------:R-:W-:Y:S01]  /*4a20*/  IABS R197, R200 ;  /* 0x000000c800c57213 */ /* 0x000fe20000000000 */
[----:B------:R-:W-:Y:S01]  /*4a30*/  IMAD.MOV R5, RZ, RZ, -R4 ;  /* 0x000000ffff057224 */ /* 0x000fe200078e0a04 */
[----:B------:R-:W-:Y:S01]  /*4a40*/  IABS R201, R203 ;  /* 0x000000cb00c97213 */ /* 0x000fe20000000000 */
[----:B------:R-:W-:Y:S01]  /*4a50*/  IMAD.HI.U32 R4, R3, R101, RZ ;  /* 0x0000006503047227 */ /* 0x000fe200078e00ff */
[----:B------:R-:W-:-:S03]  /*4a60*/  ISETP.GT.U32.AND P2, PT, R0, R99, PT ;  /* 0x000000630000720c */ /* 0x000fc60003f44070 */
[----:B------:R-:W-:Y:S01]  /*4a70*/  IMAD R100, R0, R5, R100 ;  /* 0x0000000500647224 */ /* 0x000fe200078e0264 */
[----:B------:R-:W-:Y:S01]  /*4a80*/  IADD3 R4, -R4, RZ, RZ ;  /* 0x000000ff04047210 */ /* 0x000fe20007ffe1ff */
[--C-:B------:R-:W-:Y:S02]  /*4a90*/  @!P6 IMAD.IADD R98, R98, 0x1, -R0.reuse ;  /* 0x000000016262e824 */ /* 0x100fe400078e0a00 */
[--C-:B------:R-:W-:Y:S01]  /*4aa0*/  @!P0 IMAD.IADD R97, R97, 0x1, -R0.reuse ;  /* 0x0000000161618824 */ /* 0x100fe200078e0a00 */
[----:B------:R-:W-:Y:S01]  /*4ab0*/  ISETP.GT.U32.AND P6, PT, R0, R100, PT ;  /* 0x000000640000720c */ /* 0x000fe20003fc4070 */
[----:B------:R-:W-:Y:S01]  /*4ac0*/  VIADD R5, R6, 0x5d ;  /* 0x0000005d06057836 */ /* 0x000fe20000000000 */
[----:B------:R-:W-:Y:S01]  /*4ad0*/  ISETP.GE.AND P0, PT, R8, RZ, PT ;  /* 0x000000ff0800720c */ /* 0x000fe20003f06270 */
[--C-:B------:R-:W-:Y:S01]  /*4ae0*/  @!P1 IMAD.IADD R27, R27, 0x1, -R0.reuse ;  /* 0x000000011b1b9824 */ /* 0x100fe200078e0a00 */
[----:B------:R-:W-:Y:S01]  /*4af0*/  IADD3 R8, R6, 0x5e, RZ ;  /* 0x0000005e06087810 */ /* 0x000fe20007ffe0ff */
[----:B------:R-:W-:Y:S01]  /*4b00*/  @!P2 IMAD.IADD R99, R99, 0x1, -R0 ;  /* 0x000000016363a824 */ /* 0x000fe200078e0a00 */
[----:B------:R-:W-:Y:S01]  /*4b10*/  IABS R102, R5 ;  /* 0x0000000500667213 */ /* 0x000fe20000000000 */
[C---:B------:R-:W-:Y:S01]  /*4b20*/  IMAD R101, R0.reuse, R4, R101 ;  /* 0x0000000400657224 */ /* 0x040fe200078e0265 */
[----:B------:R-:W-:Y:S01]  /*4b30*/  ISETP.GE.AND P2, PT, R5, RZ, PT ;  /* 0x000000ff0500720c */ /* 0x000fe20003f46270 */
[----:B------:R-:W-:Y:S01]  /*4b40*/  @!P4 IMAD.MOV R27, RZ, RZ, -R27 ;  /* 0x000000ffff1bc224 */ /* 0x000fe200078e0a1b */
[----:B------:R-:W-:Y:S01]  /*4b50*/  IABS R103, R8 ;  /* 0x0000000800677213 */ /* 0x000fe20000000000 */
[----:B------:R-:W-:Y:S01]  /*4b60*/  IMAD.HI.U32 R4, R3, R102, RZ ;  /* 0x0000006603047227 */ /* 0x000fe200078e00ff */
[----:B------:R-:W-:-:S02]  /*4b70*/  ISETP.GT.U32.AND P4, PT, R0, R101, PT ;  /* 0x000000650000720c */ /* 0x000fc40003f84070 */
[----:B------:R-:W-:Y:S01]  /*4b80*/  ISETP.GE.AND P1, PT, R14, RZ, PT ;  /* 0x000000ff0e00720c */ /* 0x000fe20003f26270 */
[----:B------:R-:W-:Y:S01]  /*4b90*/  @!P6 IMAD.IADD R100, R100, 0x1, -R0 ;  /* 0x000000016464e824 */ /* 0x000fe200078e0a00 */
[----:B------:R-:W-:Y:S01]  /*4ba0*/  ISETP.GT.U32.AND P6, PT, R0, R99, PT ;  /* 0x000000630000720c */ /* 0x000fe20003fc4070 */
[----:B------:R-:W-:Y:S01]  /*4bb0*/  IMAD.MOV R5, RZ, RZ, -R4 ;  /* 0x000000ffff057224 */ /* 0x000fe200078e0a04 */
[----:B------:R-:W-:Y:S01]  /*4bc0*/  @!P0 IADD3 R98, -R98, RZ, RZ ;  /* 0x000000ff62628210 */ /* 0x000fe20007ffe1ff */
[----:B------:R-:W-:Y:S01]  /*4bd0*/  VIADD R10, R6, 0x5f ;  /* 0x0000005f060a7836 */ /* 0x000fe20000000000 */
[C---:B------:R-:W-:Y:S01]  /*4be0*/  ISETP.GT.U32.AND P0, PT, R0.reuse, R100, PT ;  /* 0x000000640000720c */ /* 0x040fe20003f04070 */
[----:B------:R-:W-:Y:S02]  /*4bf0*/  IMAD R102, R0, R5, R102 ;  /* 0x0000000500667224 */ /* 0x000fe400078e0266 */
[----:B------:R-:W-:Y:S01]  /*4c00*/  @!P3 IMAD.MOV R97, RZ, RZ, -R97 ;  /* 0x000000ffff61b224 */ /* 0x000fe200078e0a61 */
[----:B------:R-:W-:Y:S01]  /*4c10*/  ISETP.GE.AND P3, PT, R12, RZ, PT ;  /* 0x000000ff0c00720c */ /* 0x000fe20003f66270 */
[----:B------:R-:W-:Y:S01]  /*4c20*/  @!P4 IMAD.IADD R101, R101, 0x1, -R0 ;  /* 0x000000016565c824 */ /* 0x000fe200078e0a00 */
[----:B------:R-:W-:Y:S01]  /*4c30*/  IABS R104, R10 ;  /* 0x0000000a00687213 */ /* 0x000fe20000000000 */
[----:B------:R-:W-:Y:S01]  /*4c40*/  IMAD.HI.U32 R4, R3, R103, RZ ;  /* 0x0000006703047227 */ /* 0x000fe200078e00ff */
[----:B------:R-:W-:-:S02]  /*4c50*/  ISETP.GE.AND P4, PT, R10, RZ, PT ;  /* 0x000000ff0a00720c */ /* 0x000fc40003f86270 */
[----:B------:R-:W-:Y:S01]  /*4c60*/  IADD3 R10, R6, 0x62, RZ ;  /* 0x00000062060a7810 */ /* 0x000fe20007ffe0ff */
[----:B------:R-:W-:Y:S01]  /*4c70*/  @!P6 IMAD.IADD R99, R99, 0x1, -R0 ;  /* 0x000000016363e824 */ /* 0x000fe200078e0a00 */
[----:B------:R-:W-:Y:S01]  /*4c80*/  ISETP.GT.U32.AND P6, PT, R0, R102, PT ;  /* 0x000000660000720c */ /* 0x000fe20003fc4070 */
[----:B------:R-:W-:Y:S01]  /*4c90*/  VIADD R11, R6, 0x60 ;  /* 0x00000060060b7836 */ /* 0x000fe20000000000 */
[----:B------:R-:W-:Y:S01]  /*4ca0*/  @!P0 IADD3 R100, R100, -R0, RZ ;  /* 0x8000000064648210 */ /* 0x000fe20007ffe0ff */
[----:B------:R-:W-:Y:S01]  /*4cb0*/  @!P5 IMAD.MOV R99, RZ, RZ, -R99 ;  /* 0x000000ffff63d224 */ /* 0x000fe200078e0a63 */
[----:B------:R-:W-:Y:S01]  /*4cc0*/  ISETP.GE.AND P0, PT, R8, RZ, PT ;  /* 0x000000ff0800720c */ /* 0x000fe20003f06270 */
[----:B------:R-:W-:Y:S01]  /*4cd0*/  IMAD.HI.U32 R5, R3, R104, RZ ;  /* 0x0000006803057227 */ /* 0x000fe200078e00ff */
[----:B------:R-:W-:Y:S02]  /*4ce0*/  ISETP.GT.U32.AND P5, PT, R0, R101, PT ;  /* 0x000000650000720c */ /* 0x000fe40003fa4070 */
[----:B------:R-:W-:Y:S01]  /*4cf0*/  IABS R105, R11 ;  /* 0x0000000b00697213 */ /* 0x000fe20000000000 */
[----:B------:R-:W-:Y:S01]  /*4d00*/  IMAD.MOV R8, RZ, RZ, -R4 ;  /* 0x000000ffff087224 */ /* 0x000fe200078e0a04 */
[----:B------:R-:W-:Y:S01]  /*4d10*/  IABS R106, R10 ;  /* 0x0000000a006a7213 */ /* 0x000fe20000000000 */
[----:B------:R-:W-:-:S02]  /*4d20*/  IMAD.MOV R5, RZ, RZ, -R5 ;  /* 0x000000ffff057224 */ /* 0x000fc400078e0a05 */
[----:B------:R-:W-:Y:S02]  /*4d30*/  IMAD R103, R0, R8, R103 ;  /* 0x0000000800677224 */ /* 0x000fe400078e0267 */
[----:B------:R-:W-:Y:S02]  /*4d40*/  @!P6 IMAD.IADD R102, R102, 0x1, -R0 ;  /* 0x000000016666e824 */ /* 0x000fe400078e0a00 */
[C---:B------:R-:W-:Y:S02]  /*4d50*/  IMAD R104, R0.reuse, R5, R104 ;  /* 0x0000000500687224 */ /* 0x040fe400078e0268 */
[----:B------:R-:W-:Y:S01]  /*4d60*/  @!P3 IMAD.MOV R100, RZ, RZ, -R100 ;  /* 0x000000ffff64b224 */ /* 0x000fe200078e0a64 */
[C---:B------:R-:W-:Y:S01]  /*4d70*/  ISETP.GT.U32.AND P3, PT, R0.reuse, R103, PT ;  /* 0x000000670000720c */ /* 0x040fe20003f64070 */
[----:B------:R-:W-:Y:S01]  /*4d80*/  IMAD.HI.U32 R4, R3, R105, RZ ;  /* 0x0000006903047227 */ /* 0x000fe200078e00ff */
[----:B------:R-:W-:Y:S02]  /*4d90*/  ISETP.GT.U32.AND P6, PT, R0, R102, PT ;  /* 0x000000660000720c */ /* 0x000fe40003fc4070 */
[----:B------:R-:W-:Y:S01]  /*4da0*/  @!P5 IADD3 R101, R101, -R0, RZ ;  /* 0x800000006565d210 */ /* 0x000fe20007ffe0ff */
[----:B------:R-:W-:Y:S01]  /*4db0*/  VIADD R8, R6, 0x61 ;  /* 0x0000006106087836 */ /* 0x000fe20000000000 */
[----:B------:R-:W-:Y:S01]  /*4dc0*/  ISETP.GT.U32.AND P5, PT, R0, R104, PT ;  /* 0x000000680000720c */ /* 0x000fe20003fa4070 */
[----:B------:R-:W-:Y:S01]  /*4dd0*/  VIADD R14, R6, 0x64 ;  /* 0x00000064060e7836 */ /* 0x000fe20000000000 */
[----:B------:R-:W-:Y:S01]  /*4de0*/  IADD3 R4, -R4, RZ, RZ ;  /* 0x000000ff04047210 */ /* 0x000fe20007ffe1ff */
[----:B------:R-:W-:Y:S01]  /*4df0*/  IMAD.HI.U32 R5, R3, R106, RZ ;  /* 0x0000006a03057227 */ /* 0x000fe200078e00ff */
[----:B------:R-:W-:-:S02]  /*4e00*/  IABS R26, R8 ;  /* 0x00000008001a7213 */ /* 0x000fc40000000000 */
[----:B------:R-:W-:Y:S01]  /*4e10*/  IABS R108, R14 ;  /* 0x0000000e006c7213 */ /* 0x000fe20000000000 */
[----:B------:R-:W-:Y:S02]  /*4e20*/  IMAD R105, R0, R4, R105 ;  /* 0x0000000400697224 */ /* 0x000fe400078e0269 */
[--C-:B------:R-:W-:Y:S01]  /*4e30*/  @!P3 IMAD.IADD R103, R103, 0x1, -R0.reuse ;  /* 0x000000016767b824 */ /* 0x100fe200078e0a00 */
[----:B------:R-:W-:Y:S01]  /*4e40*/  ISETP.GE.AND P3, PT, R11, RZ, PT ;  /* 0x000000ff0b00720c */ /* 0x000fe20003f66270 */
[----:B------:R-:W-:Y:S01]  /*4e50*/  @!P6 IMAD.IADD R102, R102, 0x1, -R0 ;  /* 0x000000016666e824 */ /* 0x000fe200078e0a00 */
[----:B------:R-:W-:Y:S01]  /*4e60*/  ISETP.GT.U32.AND P6, PT, R0, R105, PT ;  /* 0x000000690000720c */ /* 0x000fe20003fc4070 */
[----:B------:R-:W-:Y:S01]  /*4e70*/  IMAD.HI.U32 R4, R3, R26, RZ ;  /* 0x0000001a03047227 */ /* 0x000fe200078e00ff */
[----:B------:R-:W-:Y:S02]  /*4e80*/  @!P5 IADD3 R104, R104, -R0, RZ ;  /* 0x800000006868d210 */ /* 0x000fe40007ffe0ff */
[----:B------:R-:W-:Y:S01]  /*4e90*/  ISETP.GT.U32.AND P5, PT, R0, R103, PT ;  /* 0x000000670000720c */ /* 0x000fe20003fa4070 */
[----:B------:R-:W-:Y:S01]  /*4ea0*/  IMAD.MOV R11, RZ, RZ, -R4 ;  /* 0x000000ffff0b7224 */ /* 0x000fe200078e0a04 */
[----:B------:R-:W-:Y:S01]  /*4eb0*/  @!P2 IADD3 R102, -R102, RZ, RZ ;  /* 0x000000ff6666a210 */ /* 0x000fe20007ffe1ff */
[----:B------:R-:W-:Y:S01]  /*4ec0*/  IMAD.MOV R5, RZ, RZ, -R5 ;  /* 0x000000ffff057224 */ /* 0x000fe200078e0a05 */
[----:B------:R-:W-:Y:S01]  /*4ed0*/  ISETP.GE.AND P2, PT, R8, RZ, PT ;  /* 0x000000ff0800720c */ /* 0x000fe20003f46270 */
[----:B------:R-:W-:-:S02]  /*4ee0*/  IMAD R26, R0, R11, R26 ;  /* 0x0000000b001a7224 */ /* 0x000fc400078e021a */
[C---:B------:R-:W-:Y:S02]  /*4ef0*/  IMAD R106, R0.reuse, R5, R106 ;  /* 0x00000005006a7224 */ /* 0x040fe400078e026a */
[----:B------:R-:W-:Y:S01]  /*4f00*/  @!P6 IMAD.IADD R105, R105, 0x1, -R0 ;  /* 0x000000016969e824 */ /* 0x000fe200078e0a00 */
[----:B------:R-:W-:Y:S01]  /*4f10*/  ISETP.GT.U32.AND P6, PT, R0, R104, PT ;  /* 0x000000680000720c */ /* 0x000fe20003fc4070 */
[----:B------:R-:W-:-:S04]  /*4f20*/  IMAD.HI.U32 R5, R3, R108, RZ ;  /* 0x0000006c03057227 */ /* 0x000fc800078e00ff */
[--C-:B------:R-:W-:Y:S01]  /*4f30*/  @!P5 IMAD.IADD R103, R103, 0x1, -R0.reuse ;  /* 0x000000016767d824 */ /* 0x100fe200078e0a00 */
[----:B------:R-:W-:Y:S01]  /*4f40*/  ISETP.GT.U32.AND P5, PT, R0, R26, PT ;  /* 0x0000001a0000720c */ /* 0x000fe20003fa4070 */
[----:B------:R-:W-:Y:S01]  /*4f50*/  VIADD R12, R6, 0x63 ;  /* 0x00000063060c7836 */ /* 0x000fe20000000000 */
[----:B------:R-:W-:Y:S01]  /*4f60*/  IADD3 R5, -R5, RZ, RZ ;  /* 0x000000ff05057210 */ /* 0x000fe20007ffe1ff */
[----:B------:R-:W-:Y:S01]  /*4f70*/  @!P1 IMAD.MOV R101, RZ, RZ, -R101 ;  /* 0x000000ffff659224 */ /* 0x000fe200078e0a65 */
[----:B------:R-:W-:Y:S01]  /*4f80*/  ISETP.GT.U32.AND P1, PT, R0, R105, PT ;  /* 0x000000690000720c */ /* 0x000fe20003f24070 */
[----:B------:R-:W-:Y:S01]  /*4f90*/  @!P0 IMAD.MOV R103, RZ, RZ, -R103 ;  /* 0x000000ffff678224 */ /* 0x000fe200078e0a67 */
[----:B------:R-:W-:Y:S01]  /*4fa0*/  IABS R107, R12 ;  /* 0x0000000c006b7213 */ /* 0x000fe20000000000 */
[----:B------:R-:W-:Y:S01]  /*4fb0*/  @!P6 IMAD.IADD R104, R104, 0x1, -R0 ;  /* 0x000000016868e824 */ /* 0x000fe200078e0a00 */
[C---:B------:R-:W-:Y:S01]  /*4fc0*/  ISETP.GT.U32.AND P6, PT, R0.reuse, R106, PT ;  /* 0x0000006a0000720c */ /* 0x040fe20003fc4070 */
[----:B------:R-:W-:-:S02]  /*4fd0*/  IMAD R108, R0, R5, R108 ;  /* 0x00000005006c7224 */ /* 0x000fc400078e026c */
[----:B------:R-:W-:Y:S01]  /*4fe0*/  VIADD R8, R6, 0x65 ;  /* 0x0000006506087836 */ /* 0x000fe20000000000 */
[----:B------:R-:W-:Y:S01]  /*4ff0*/  @!P4 IADD3 R104, -R104, RZ, RZ ;  /* 0x000000ff6868c210 */ /* 0x000fe20007ffe1ff */
[----:B------:R-:W-:Y:S01]  /*5000*/  IMAD.HI.U32 R4, R3, R107, RZ ;  /* 0x0000006b03047227 */ /* 0x000fe200078e00ff */
[----:B------:R-:W-:Y:S02]  /*5010*/  @!P5 IADD3 R26, R26, -R0, RZ ;  /* 0x800000001a1ad210 */ /* 0x000fe40007ffe0ff */
[C---:B------:R-:W-:Y:S01]  /*5020*/  ISETP.GT.U32.AND P4, PT, R0.reuse, R108, PT ;  /* 0x0000006c0000720c */ /* 0x040fe20003f84070 */
[----:B------:R-:W-:Y:S01]  /*5030*/  IMAD.MOV R4, RZ, RZ, -R4 ;  /* 0x000000ffff047224 */ /* 0x000fe200078e0a04 */
[C---:B------:R-:W-:Y:S01]  /*5040*/  ISETP.GT.U32.AND P0, PT, R0.reuse, R26, PT ;  /* 0x0000001a0000720c */ /* 0x040fe20003f04070 */
[----:B------:R-:W-:Y:S01]  /*5050*/  @!P1 IMAD.IADD R105, R105, 0x1, -R0 ;  /* 0x0000000169699824 */ /* 0x000fe200078e0a00 */
[----:B------:R-:W-:Y:S01]  /*5060*/  IABS R109, R8 ;  /* 0x00000008006d7213 */ /* 0x000fe20000000000 */
[----:B------:R-:W-:Y:S01]  /*5070*/  IMAD R107, R0, R4, R107 ;  /* 0x00000004006b7224 */ /* 0x000fe200078e026b */
[----:B------:R-:W-:Y:S01]  /*5080*/  ISETP.GE.AND P1, PT, R10, RZ, PT ;  /* 0x000000ff0a00720c */ /* 0x000fe20003f26270 */
[----:B------:R-:W-:-:S02]  /*5090*/  VIADD R10, R6, 0x66 ;  /* 0x00000066060a7836 */ /* 0x000fc40000000000 */
[----:B------:R-:W-:Y:S01]  /*50a0*/  IMAD.HI.U32 R4, R3, R109, RZ ;  /* 0x0000006d03047227 */ /* 0x000fe200078e00ff */
[----:B------:R-:W-:Y:S02]  /*50b0*/  ISETP.GT.U32.AND P5, PT, R0, R107, PT ;  /* 0x0000006b0000720c */ /* 0x000fe40003fa4070 */
[----:B------:R-:W-:Y:S01]  /*50c0*/  IABS R110, R10 ;  /* 0x0000000a006e7213 */ /* 0x000fe20000000000 */
[--C-:B------:R-:W-:Y:S02]  /*50d0*/  @!P6 IMAD.IADD R106, R106, 0x1, -R0.reuse ;  /* 0x000000016a6ae824 */ /* 0x100fe400078e0a00 */
[--C-:B------:R-:W-:Y:S01]  /*50e0*/  @!P0 IMAD.IADD R26, R26, 0x1, -R0.reuse ;  /* 0x000000011a1a8824 */ /* 0x100fe200078e0a00 */
[----:B------:R-:W-:Y:S01]  /*50f0*/  ISETP.GE.AND P0, PT, R14, RZ, PT ;  /* 0x000000ff0e00720c */ /* 0x000fe20003f06270 */
[----:B------:R-:W-:Y:S01]  /*5100*/  @!P4 IMAD.IADD R108, R108, 0x1, -R0 ;  /* 0x000000016c6cc824 */ /* 0x000fe200078e0a00 */
[----:B------:R-:W-:Y:S01]  /*5110*/  ISETP.GT.U32.AND P6, PT, R0, R106, PT ;  /* 0x0000006a0000720c */ /* 0x000fe20003fc4070 */
[----:B------:R-:W-:Y:S01]  /*5120*/  IMAD.MOV R4, RZ, RZ, -R4 ;  /* 0x000000ffff047224 */ /* 0x000fe200078e0a04 */
[----:B------:R-:W-:Y:S01]  /*5130*/  ISETP.GE.AND P4, PT, R8, RZ, PT ;  /* 0x000000ff0800720c */ /* 0x000fe20003f86270 */
[----:B------:R-:W-:Y:S01]  /*5140*/  @!P2 IMAD.MOV R26, RZ, RZ, -R26 ;  /* 0x000000ffff1aa224 */ /* 0x000fe200078e0a1a */
[C---:B------:R-:W-:Y:S01]  /*5150*/  ISETP.GT.U32.AND P2, PT, R0.reuse, R108, PT ;  /* 0x0000006c0000720c */ /* 0x040fe20003f44070 */
[----:B------:R-:W-:-:S02]  /*5160*/  IMAD R109, R0, R4, R109 ;  /* 0x00000004006d7224 */ /* 0x000fc400078e026d */
[----:B------:R-:W-:-:S04]  /*5170*/  IMAD.HI.U32 R4, R3, R110, RZ ;  /* 0x0000006e03047227 */ /* 0x000fc800078e00ff */
[----:B------:R-:W-:Y:S02]  /*5180*/  IMAD.MOV R5, RZ, RZ, -R4 ;  /* 0x000000ffff057224 */ /* 0x000fe400078e0a04 */
[----:B------:R-:W-:Y:S01]  /*5190*/  @!P6 IADD3 R106, R106, -R0, RZ ;  /* 0x800000006a6ae210 */ /* 0x000fe20007ffe0ff */
[----:B------:R-:W-:Y:S01]  /*51a0*/  @!P5 IMAD.IADD R107, R107, 0x1, -R0 ;  /* 0x000000016b6bd824 */ /* 0x000fe200078e0a00 */
[C---:B------:R-:W-:Y:S01]  /*51b0*/  ISETP.GT.U32.AND P6, PT, R0.reuse, R109, PT ;  /* 0x0000006d0000720c */ /* 0x040fe20003fc4070 */
[----:B------:R-:W-:Y:S02]  /*51c0*/  IMAD R110, R0, R5, R110 ;  /* 0x00000005006e7224 */ /* 0x000fe400078e026e */
[----:B------:R-:W-:Y:S01]  /*51d0*/  @!P2 IMAD.IADD R108, R108, 0x1, -R0 ;  /* 0x000000016c6ca824 */ /* 0x000fe200078e0a00 */
[C---:B------:R-:W-:Y:S01]  /*51e0*/  ISETP.GT.U32.AND P5, PT, R0.reuse, R107, PT ;  /* 0x0000006b0000720c */ /* 0x040fe20003fa4070 */
[----:B------:R-:W-:Y:S01]  /*51f0*/  @!P3 IMAD.MOV R105, RZ, RZ, -R105 ;  /* 0x000000ffff69b224 */ /* 0x000fe200078e0a69 */
[----:B------:R-:W-:Y:S01]  /*5200*/  ISETP.GT.U32.AND P2, PT, R0, R110, PT ;  /* 0x0000006e0000720c */ /* 0x000fe20003f44070 */
[----:B------:R-:W-:Y:S01]  /*5210*/  VIADD R4, R6, 0x67 ;  /* 0x0000006706047836 */ /* 0x000fe20000000000 */
[----:B------:R-:W-:Y:S01]  /*5220*/  ISETP.GE.AND P3, PT, R12, RZ, PT ;  /* 0x000000ff0c00720c */ /* 0x000fe20003f66270 */
[----:B------:R-:W-:-:S02]  /*5230*/  VIADD R8, R6, 0x69 ;  /* 0x0000006906087836 */ /* 0x000fc40000000000 */
[----:B------:R-:W-:Y:S01]  /*5240*/  @!P1 IMAD.MOV R106, RZ, RZ, -R106 ;  /* 0x000000ffff6a9224 */ /* 0x000fe200078e0a6a */
[----:B------:R-:W-:Y:S01]  /*5250*/  IABS R111, R4 ;  /* 0x00000004006f7213 */ /* 0x000fe20000000000 */
[----:B------:R-:W-:Y:S01]  /*5260*/  VIADD R5, R6, 0x68 ;  /* 0x0000006806057836 */ /* 0x000fe20000000000 */
[-C--:B------:R-:W-:Y:S01]  /*5270*/  @!P6 IADD3 R109, R109, -R0.reuse, RZ ;  /* 0x800000006d6de210 */ /* 0x080fe20007ffe0ff */
[----:B------:R-:W-:Y:S01]  /*5280*/  @!P0 IMAD.MOV R108, RZ, RZ, -R108 ;  /* 0x000000ffff6c8224 */ /* 0x000fe200078e0a6c */
[----:B------:R-:W-:Y:S01]  /*5290*/  ISETP.GE.AND P1, PT, R4, RZ, PT ;  /* 0x000000ff0400720c */ /* 0x000fe20003f26270 */
[----:B------:R-:W-:Y:S01]  /*52a0*/  IMAD.HI.U32 R4, R3, R111, RZ ;  /* 0x0000006f03047227 */ /* 0x000fe200078e00ff */
[----:B------:R-:W-:Y:S02]  /*52b0*/  ISETP.GT.U32.AND P6, PT, R0, R109, PT ;  /* 0x0000006d0000720c */ /* 0x000fe40003fc4070 */
[----:B------:R-:W-:Y:S01]  /*52c0*/  @!P5 IADD3 R107, R107, -R0, RZ ;  /* 0x800000006b6bd210 */ /* 0x000fe20007ffe0ff */
[--C-:B------:R-:W-:Y:S01]  /*52d0*/  @!P2 IMAD.IADD R110, R110, 0x1, -R0.reuse ;  /* 0x000000016e6ea824 */ /* 0x100fe200078e0a00 */
[----:B------:R-:W-:Y:S01]  /*52e0*/  IABS R25, R8 ;  /* 0x0000000800197213 */ /* 0x000fe20000000000 */
[C---:B------:R-:W-:Y:S01]  /*52f0*/  VIADD R12, R6.reuse, 0x6d ;  /* 0x0000006d060c7836 */ /* 0x040fe20000000000 */
[----:B------:R-:W-:Y:S01]  /*5300*/  @!P3 IADD3 R107, -R107, RZ, RZ ;  /* 0x000000ff6b6bb210 */ /* 0x000fe20007ffe1ff */
[----:B------:R-:W-:Y:S01]  /*5310*/  VIADD R14, R6, 0x6e ;  /* 0x0000006e060e7836 */ /* 0x000fe20000000000 */
[----:B------:R-:W-:Y:S01]  /*5320*/  ISETP.GT.U32.AND P2, PT, R0, R110, PT ;  /* 0x0000006e0000720c */ /* 0x000fe20003f44070 */
[----:B------:R-:W-:Y:S01]  /*5330*/  VIADD R204, R6, 0xcf ;  /* 0x000000cf06cc7836 */ /* 0x000fe20000000000 */
[----:B------:R-:W-:Y:S01]  /*5340*/  ISETP.GE.AND P5, PT, R10, RZ, PT ;  /* 0x000000ff0a00720c */ /* 0x000fe20003fa6270 */
[----:B------:R-:W-:Y:S01]  /*5350*/  VIADD R10, R6, 0x6a ;  /* 0x0000006a060a7836 */ /* 0x000fe20000000000 */
[----:B------:R-:W-:Y:S01]  /*5360*/  ISETP.GE.AND P3, PT, R5, RZ, PT ;  /* 0x000000ff0500720c */ /* 0x000fe20003f66270 */
[----:B------:R-:W-:Y:S01]  /*5370*/  @!P6 IMAD.IADD R109, R109, 0x1, -R0 ;  /* 0x000000016d6de824 */ /* 0x000fe200078e0a00 */
[----:B------:R-:W-:Y:S01]  /*5380*/  IABS R112, R5 ;  /* 0x0000000500707213 */ /* 0x000fe20000000000 */
[----:B------:R-:W-:Y:S01]  /*5390*/  IMAD.HI.U32 R5, R3, R25, RZ ;  /* 0x0000001903057227 */ /* 0x000fe200078e00ff */
[----:B------:R-:W-:-:S02]  /*53a0*/  ISETP.GE.AND P0, PT, R8, RZ, PT ;  /* 0x000000ff0800720c */ /* 0x000fc40003f06270 */
[----:B------:R-:W-:Y:S01]  /*53b0*/  IADD3 R8, -R4, RZ, RZ ;  /* 0x000000ff04087210 */ /* 0x000fe20007ffe1ff */
[----:B------:R-:W-:Y:S01]  /*53c0*/  IMAD.MOV R5, RZ, RZ, -R5 ;  /* 0x000000ffff057224 */ /* 0x000fe200078e0a05 */
[----:B------:R-:W-:Y:S01]  /*53d0*/  ISETP.GE.AND P6, PT, R10, RZ, PT ;  /* 0x000000ff0a00720c */ /* 0x000fe20003fc6270 */
[----:B------:R-:W-:Y:S01]  /*53e0*/  @!P2 IMAD.IADD R110, R110, 0x1, -R0 ;  /* 0x000000016e6ea824 */ /* 0x000fe200078e0a00 */
[----:B------:R-:W-:Y:S01]  /*53f0*/  IABS R113, R10 ;  /* 0x0000000a00717213 */ /* 0x000fe20000000000 */
[C---:B------:R-:W-:Y:S01]  /*5400*/  IMAD R111, R0.reuse, R8, R111 ;  /* 0x00000008006f7224 */ /* 0x040fe200078e026f */
[----:B------:R-:W-:Y:S01]  /*5410*/  IABS R116, R12 ;  /* 0x0000000c00747213 */ /* 0x000fe20000000000 */
[----:B------:R-:W-:Y:S01]  /*5420*/  IMAD R25, R0, R5, R25 ;  /* 0x0000000500197224 */ /* 0x000fe200078e0219 */
[----:B------:R-:W-:Y:S01]  /*5430*/  @!P5 IADD3 R110, -R110, RZ, RZ ;  /* 0x000000ff6e6ed210 */ /* 0x000fe20007ffe1ff */
[----:B------:R-:W-:Y:S01]  /*5440*/  @!P4 IMAD.MOV R109, RZ, RZ, -R109 ;  /* 0x000000ffff6dc224 */ /* 0x000fe200078e0a6d */
[C---:B------:R-:W-:Y:S01]  /*5450*/  ISETP.GT.U32.AND P4, PT, R0.reuse, R111, PT ;  /* 0x0000006f0000720c */ /* 0x040fe20003f84070 */
[----:B------:R-:W-:Y:S01]  /*5460*/  IMAD.HI.U32 R4, R3, R112, RZ ;  /* 0x0000007003047227 */ /* 0x000fe200078e00ff */
[----:B------:R-:W-:-:S02]  /*5470*/  ISETP.GT.U32.AND P5, PT, R0, R25, PT ;  /* 0x000000190000720c */ /* 0x000fc40003fa4070 */
[----:B------:R-:W-:Y:S01]  /*5480*/  IABS R117, R14 ;  /* 0x0000000e00757213 */ /* 0x000fe20000000000 */
[----:B------:R-:W-:Y:S01]  /*5490*/  IMAD.MOV R11, RZ, RZ, -R4 ;  /* 0x000000ffff0b7224 */ /* 0x000fe200078e0a04 */
[----:B------:R-:W-:Y:S01]  /*54a0*/  IABS R202, R204 ;  /* 0x000000cc00ca7213 */ /* 0x000fe20000000000 */
[----:B------:R-:W-:Y:S02]  /*54b0*/  VIADD R10, R6, 0x6c ;  /* 0x0000006c060a7836 */ /* 0x000fe40000000000 */
[C---:B------:R-:W-:Y:S02]  /*54c0*/  IMAD R112, R0.reuse, R11, R112 ;  /* 0x0000000b00707224 */ /* 0x040fe400078e0270 */
[----:B------:R-:W-:Y:S01]  /*54d0*/  IMAD.HI.U32 R4, R3, R113, RZ ;  /* 0x0000007103047227 */ /* 0x000fe200078e00ff */
[----:B------:R-:W-:Y:S02]  /*54e0*/  IABS R115, R10 ;  /* 0x0000000a00737213 */ /* 0x000fe40000000000 */
[----:B------:R-:W-:Y:S01]  /*54f0*/  ISETP.GT.U32.AND P2, PT, R0, R112, PT ;  /* 0x000000700000720c */ /* 0x000fe20003f44070 */
[--C-:B------:R-:W-:Y:S01]  /*5500*/  @!P4 IMAD.IADD R111, R111, 0x1, -R0.reuse ;  /* 0x000000016f6fc824 */ /* 0x100fe200078e0a00 */
[----:B------:R-:W-:Y:S01]  /*5510*/  IADD3 R4, -R4, RZ, RZ ;  /* 0x000000ff04047210 */ /* 0x000fe20007ffe1ff */
[----:B------:R-:W-:-:S02]  /*5520*/  @!P5 IMAD.IADD R25, R25, 0x1, -R0 ;  /* 0x000000011919d824 */ /* 0x000fc400078e0a00 */
[C---:B------:R-:W-:Y:S01]  /*5530*/  IMAD.HI.U32 R5, R3.reuse, R115, RZ ;  /* 0x0000007303057227 */ /* 0x040fe200078e00ff */
[C---:B------:R-:W-:Y:S02]  /*5540*/  ISETP.GT.U32.AND P4, PT, R0.reuse, R111, PT ;  /* 0x0000006f0000720c */ /* 0x040fe40003f84070 */
[----:B------:R-:W-:Y:S01]  /*5550*/  ISETP.GT.U32.AND P5, PT, R0, R25, PT ;  /* 0x000000190000720c */ /* 0x000fe20003fa4070 */
[----:B------:R-:W-:Y:S02]  /*5560*/  IMAD.MOV R5, RZ, RZ, -R5 ;  /* 0x000000ffff057224 */ /* 0x000fe400078e0a05 */
[----:B------:R-:W-:Y:S02]  /*5570*/  VIADD R8, R6, 0x6b ;  /* 0x0000006b06087836 */ /* 0x000fe40000000000 */
[----:B------:R-:W-:Y:S01]  /*5580*/  IMAD R113, R0, R4, R113 ;  /* 0x0000000400717224 */ /* 0x000fe200078e0271 */
[----:B------:R-:W-:Y:S01]  /*5590*/  @!P2 IADD3 R112, R112, -R0, RZ ;  /* 0x800000007070a210 */ /* 0x000fe20007ffe0ff */
[C---:B------:R-:W-:Y:S01]  /*55a0*/  IMAD R115, R0.reuse, R5, R115 ;  /* 0x0000000500737224 */ /* 0x040fe200078e0273 */
[----:B------:R-:W-:Y:S01]  /*55b0*/  IABS R114, R8 ;  /* 0x0000000800727213 */ /* 0x000fe20000000000 */
[----:B------:R-:W-:Y:S01]  /*55c0*/  IMAD.HI.U32 R5, R3, R117, RZ ;  /* 0x0000007503057227 */ /* 0x000fe200078e00ff */
[----:B------:R-:W-:-:S02]  /*55d0*/  ISETP.GT.U32.AND P2, PT, R0, R112, PT ;  /* 0x000000700000720c */ /* 0x000fc40003f44070 */
[----:B------:R-:W-:Y:S01]  /*55e0*/  @!P4 IADD3 R111, R111, -R0, RZ ;  /* 0x800000006f6fc210 */ /* 0x000fe20007ffe0ff */
[----:B------:R-:W-:Y:S01]  /*55f0*/  @!P5 IMAD.IADD R25, R25, 0x1, -R0 ;  /* 0x000000011919d824 */ /* 0x000fe200078e0a00 */
[C---:B------:R-:W-:Y:S01]  /*5600*/  ISETP.GT.U32.AND P4, PT, R0.reuse, R113, PT ;  /* 0x000000710000720c */ /* 0x040fe20003f84070 */
[----:B------:R-:W-:Y:S01]  /*5610*/  IMAD.HI.U32 R4, R3, R114, RZ ;  /* 0x0000007203047227 */ /* 0x000fe200078e00ff */
[----:B------:R-:W-:-:S03]  /*5620*/  ISETP.GT.U32.AND P5, PT, R0, R115, PT ;  /* 0x000000730000720c */ /* 0x000fc60003fa4070 */
[----:B------:R-:W-:Y:S02]  /*5630*/  IMAD.MOV R11, RZ, RZ, -R4 ;  /* 0x000000ffff0b7224 */ /* 0x000fe400078e0a04 */
[----:B------:R-:W-:-:S04]  /*5640*/  IMAD.HI.U32 R4, R3, R116, RZ ;  /* 0x0000007403047227 */ /* 0x000fc800078e00ff */
[----:B------:R-:W-:Y:S02]  /*5650*/  IMAD R114, R0, R11, R114 ;  /* 0x0000000b00727224 */ /* 0x000fe400078e0272 */
[----:B------:R-:W-:Y:S01]  /*5660*/  @!P4 IADD3 R113, R113, -R0, RZ ;  /* 0x800000007171c210 */ /* 0x000fe20007ffe0ff */
[----:B------:R-:W-:Y:S01]  /*5670*/  @!P1 IMAD.MOV R111, RZ, RZ, -R111 ;  /* 0x000000ffff6f9224 */ /* 0x000fe200078e0a6f */
[----:B------:R-:W-:Y:S01]  /*5680*/  ISETP.GE.AND P4, PT, R8, RZ, PT ;  /* 0x000000ff0800720c */ /* 0x000fe20003f86270 */
[--C-:B------:R-:W-:Y:S01]  /*5690*/  @!P5 IMAD.IADD R115, R115, 0x1, -R0.reuse ;  /* 0x000000017373d824 */ /* 0x100fe200078e0a00 */
[----:B------:R-:W-:Y:S01]  /*56a0*/  ISETP.GT.U32.AND P1, PT, R0, R113, PT ;  /* 0x000000710000720c */ /* 0x000fe20003f24070 */
[----:B------:R-:W-:Y:S01]  /*56b0*/  @!P2 IMAD.IADD R112, R112, 0x1, -R0 ;  /* 0x000000017070a824 */ /* 0x000fe200078e0a00 */
[C---:B------:R-:W-:Y:S01]  /*56c0*/  ISETP.GT.U32.AND P2, PT, R0.reuse, R114, PT ;  /* 0x000000720000720c */ /* 0x040fe20003f44070 */
[----:B------:R-:W-:Y:S01]  /*56d0*/  IMAD.MOV R11, RZ, RZ, -R4 ;  /* 0x000000ffff0b7224 */ /* 0x000fe200078e0a04 */
[----:B------:R-:W-:Y:S01]  /*56e0*/  ISETP.GT.U32.AND P5, PT, R0, R115, PT ;  /* 0x000000730000720c */ /* 0x000fe20003fa4070 */
[----:B------:R-:W-:-:S02]  /*56f0*/  IMAD.MOV R5, RZ, RZ, -R5 ;  /* 0x000000ffff057224 */ /* 0x000fc400078e0a05 */
[----:B------:R-:W-:-:S04]  /*5700*/  IMAD.HI.U32 R4, R3, R118, RZ ;  /* 0x0000007603047227 */ /* 0x000fc800078e00ff */
[----:B------:R-:W-:Y:S01]  /*5710*/  IMAD R117, R0, R5, R117 ;  /* 0x0000000500757224 */ /* 0x000fe200078e0275 */
[----:B------:R-:W-:Y:S01]  /*5720*/  IADD3 R5, -R4, RZ, RZ ;  /* 0x000000ff04057210 */ /* 0x000fe20007ffe1ff */
[----:B------:R-:W-:Y:S02]  /*5730*/  IMAD R116, R0, R11, R116 ;  /* 0x0000000b00747224 */ /* 0x000fe400078e0274 */
[----:B------:R-:W-:Y:S01]  /*5740*/  @!P1 IMAD.IADD R113, R113, 0x1, -R0 ;  /* 0x0000000171719824 */ /* 0x000fe200078e0a00 */
[----:B------:R-:W-:Y:S01]  /*5750*/  @!P2 IADD3 R114, R114, -R0, RZ ;  /* 0x800000007272a210 */ /* 0x000fe20007ffe0ff */
[C---:B------:R-:W-:Y:S01]  /*5760*/  IMAD R118, R0.reuse, R5, R118 ;  /* 0x0000000500767224 */ /* 0x040fe200078e0276 */
[C---:B------:R-:W-:Y:S01]  /*5770*/  ISETP.GT.U32.AND P1, PT, R0.reuse, R116, PT ;  /* 0x000000740000720c */ /* 0x040fe20003f24070 */
[----:B------:R-:W-:Y:S01]  /*5780*/  @!P3 IMAD.MOV R112, RZ, RZ, -R112 ;  /* 0x000000ffff70b224 */ /* 0x000fe200078e0a70 */
[C---:B------:R-:W-:Y:S01]  /*5790*/  ISETP.GT.U32.AND P3, PT, R0.reuse, R114, PT ;  /* 0x000000720000720c */ /* 0x040fe20003f64070 */
[----:B------:R-:W-:Y:S01]  /*57a0*/  @!P6 IMAD.MOV R113, RZ, RZ, -R113 ;  /* 0x000000ffff71e224 */ /* 0x000fe200078e0a71 */
[C---:B------:R-:W-:Y:S01]  /*57b0*/  ISETP.GT.U32.AND P6, PT, R0.reuse, R117, PT ;  /* 0x000000750000720c */ /* 0x040fe20003fc4070 */
[----:B------:R-:W-:Y:S01]  /*57c0*/  @!P5 IMAD.IADD R115, R115, 0x1, -R0 ;  /* 0x000000017373d824 */ /* 0x000fe200078e0a00 */
[----:B------:R-:W-:Y:S01]  /*57d0*/  ISETP.GT.U32.AND P5, PT, R0, R118, PT ;  /* 0x000000760000720c */ /* 0x000fe20003fa4070 */
[----:B------:R-:W-:Y:S01]  /*57e0*/  VIADD R8, R6, 0x70 ;  /* 0x0000007006087836 */ /* 0x000fe20000000000 */
[----:B------:R-:W-:Y:S01]  /*57f0*/  ISETP.GE.AND P2, PT, R10, RZ, PT ;  /* 0x000000ff0a00720c */ /* 0x000fe20003f46270 */
[----:B------:R-:W-:-:S02]  /*5800*/  VIADD R10, R6, 0x71 ;  /* 0x00000071060a7836 */ /* 0x000fc40000000000 */
[----:B------:R-:W-:Y:S01]  /*5810*/  @!P0 IMAD.MOV R25, RZ, RZ, -R25 ;  /* 0x000000ffff198224 */ /* 0x000fe200078e0a19 */
[----:B------:R-:W-:Y:S01]  /*5820*/  IABS R119, R8 ;  /* 0x0000000800777213 */ /* 0x000fe20000000000 */
[--C-:B------:R-:W-:Y:S01]  /*5830*/  @!P1 IMAD.IADD R116, R116, 0x1, -R0.reuse ;  /* 0x0000000174749824 */ /* 0x100fe200078e0a00 */
[----:B------:R-:W-:Y:S01]  /*5840*/  IABS R24, R10 ;  /* 0x0000000a00187213 */ /* 0x000fe20000000000 */
[----:B------:R-:W-:Y:S01]  /*5850*/  VIADD R206, R6, 0xd3 ;  /* 0x000000d306ce7836 */ /* 0x000fe20000000000 */
[----:B------:R-:W-:Y:S01]  /*5860*/  @!P3 IADD3 R114, R114, -R0, RZ ;  /* 0x800000007272b210 */ /* 0x000fe20007ffe0ff */
[--C-:B------:R-:W-:Y:S01]  /*5870*/  @!P6 IMAD.IADD R117, R117, 0x1, -R0.reuse ;  /* 0x000000017575e824 */ /* 0x100fe200078e0a00 */
[----:B------:R-:W-:Y:S01]  /*5880*/  ISETP.GT.U32.AND P6, PT, R0, R116, PT ;  /* 0x000000740000720c */ /* 0x000fe20003fc4070 */
[----:B------:R-:W-:Y:S01]  /*5890*/  @!P5 IMAD.IADD R118, R118, 0x1, -R0 ;  /* 0x000000017676d824 */ /* 0x000fe200078e0a00 */
[----:B------:R-:W-:Y:S01]  /*58a0*/  @!P4 IADD3 R114, -R114, RZ, RZ ;  /* 0x000000ff7272c210 */ /* 0x000fe20007ffe1ff */
[----:B------:R-:W-:Y:S01]  /*58b0*/  IMAD.HI.U32 R4, R3, R119, RZ ;  /* 0x0000007703047227 */ /* 0x000fe200078e00ff */
[----:B------:R-:W-:-:S02]  /*58c0*/  ISETP.GE.AND P3, PT, R14, RZ, PT ;  /* 0x000000ff0e00720c */ /* 0x000fc40003f66270 */
[C---:B------:R-:W-:Y:S01]  /*58d0*/  ISETP.GT.U32.AND P4, PT, R0.reuse, R118, PT ;  /* 0x000000760000720c */ /* 0x040fe20003f84070 */
[----:B------:R-:W-:Y:S01]  /*58e0*/  IMAD.MOV R5, RZ, RZ, -R4 ;  /* 0x000000ffff057224 */ /* 0x000fe200078e0a04 */
[----:B------:R-:W-:Y:S01]  /*58f0*/  ISETP.GT.U32.AND P5, PT, R0, R117, PT ;  /* 0x000000750000720c */ /* 0x000fe20003fa4070 */
[----:B------:R-:W-:Y:S01]  /*5900*/  IMAD.HI.U32 R4, R3, R24, RZ ;  /* 0x0000001803047227 */ /* 0x000fe200078e00ff */
[----:B------:R-:W-:Y:S02]  /*5910*/  ISETP.GE.AND P0, PT, R12, RZ, PT ;  /* 0x000000ff0c00720c */ /* 0x000fe40003f06270 */
[----:B------:R-:W-:Y:S01]  /*5920*/  IADD3 R12, R6, 0x72, RZ ;  /* 0x00000072060c7810 */ /* 0x000fe20007ffe0ff */
[----:B------:R-:W-:Y:S01]  /*5930*/  IMAD R119, R0, R5, R119 ;  /* 0x0000000500777224 */ /* 0x000fe200078e0277 */
[----:B------:R-:W-:Y:S01]  /*5940*/  @!P2 IADD3 R115, -R115, RZ, RZ ;  /* 0x000000ff7373a210 */ /* 0x000fe20007ffe1ff */
[----:B------:R-:W-:Y:S01]  /*5950*/  IMAD.MOV R5, RZ, RZ, -R4 ;  /* 0x000000ffff057224 */ /* 0x000fe200078e0a04 */
[----:B------:R-:W-:Y:S01]  /*5960*/  IABS R120, R12 ;  /* 0x0000000c00787213 */ /* 0x000fe20000000000 */
[----:B------:R-:W-:Y:S01]  /*5970*/  VIADD R14, R6, 0x73 ;  /* 0x00000073060e7836 */ /* 0x000fe20000000000 */
[----:B------:R-:W-:Y:S01]  /*5980*/  ISETP.GE.AND P1, PT, R15, RZ, PT ;  /* 0x000000ff0f00720c */ /* 0x000fe20003f26270 */
[----:B------:R-:W-:Y:S01]  /*5990*/  @!P6 IMAD.IADD R116, R116, 0x1, -R0 ;  /* 0x000000017474e824 */ /* 0x000fe200078e0a00 */
[C---:B------:R-:W-:Y:S01]  /*59a0*/  ISETP.GT.U32.AND P6, PT, R0.reuse, R119, PT ;  /* 0x000000770000720c */ /* 0x040fe20003fc4070 */
[----:B------:R-:W-:Y:S01]  /*59b0*/  IMAD R24, R0, R5, R24 ;  /* 0x0000000500187224 */ /* 0x000fe200078e0218 */
[----:B------:R-:W-:Y:S01]  /*59c0*/  IABS R121, R14 ;  /* 0x0000000e00797213 */ /* 0x000fe20000000000 */
[----:B------:R-:W-:Y:S01]  /*59d0*/  @!P4 IMAD.IADD R118, R118, 0x1, -R0 ;  /* 0x000000017676c824 */ /* 0x000fe200078e0a00 */
[----:B------:R-:W-:Y:S01]  /*59e0*/  @!P5 IADD3 R117, R117, -R0, RZ ;  /* 0x800000007575d210 */ /* 0x000fe20007ffe0ff */
[----:B------:R-:W-:Y:S01]  /*59f0*/  IMAD.HI.U32 R4, R3, R120, RZ ;  /* 0x0000007803047227 */ /* 0x000fe200078e00ff */
[----:B------:R-:W-:-:S02]  /*5a00*/  ISETP.GT.U32.AND P4, PT, R0, R24, PT ;  /* 0x000000180000720c */ /* 0x000fc40003f84070 */
[----:B------:R-:W-:Y:S01]  /*5a10*/  ISETP.GE.AND P5, PT, R8, RZ, PT ;  /* 0x000000ff0800720c */ /* 0x000fe20003fa6270 */
[----:B------:R-:W-:Y:S01]  /*5a20*/  IMAD.HI.U32 R5, R3, R121, RZ ;  /* 0x0000007903057227 */ /* 0x000fe200078e00ff */
[C---:B------:R-:W-:Y:S02]  /*5a30*/  IADD3 R15, R6.reuse, 0x7c, RZ ;  /* 0x0000007c060f7810 */ /* 0x040fe40007ffe0ff */
[----:B------:R-:W-:Y:S01]  /*5a40*/  IABS R205, R206 ;  /* 0x000000ce00cd7213 */ /* 0x000fe20000000000 */
[----:B------:R-:W-:Y:S01]  /*5a50*/  VIADD R8, R6, 0x74 ;  /* 0x0000007406087836 */ /* 0x000fe20000000000 */
[----:B------:R-:W-:Y:S01]  /*5a60*/  IADD3 R5, -R5, RZ, RZ ;  /* 0x000000ff05057210 */ /* 0x000fe20007ffe1ff */
[--C-:B------:R-:W-:Y:S01]  /*5a70*/  @!P6 IMAD.IADD R119, R119, 0x1, -R0.reuse ;  /* 0x000000017777e824 */ /* 0x100fe200078e0a00 */
[----:B------:R-:W-:Y:S01]  /*5a80*/  ISETP.GE.AND P6, PT, R10, RZ, PT ;  /* 0x000000ff0a00720c */ /* 0x000fe20003fc6270 */
[----:B------:R-:W-:Y:S01]  /*5a90*/  VIADD R10, R6, 0x75 ;  /* 0x00000075060a7836 */ /* 0x000fe20000000000 */
[----:B------:R-:W-:Y:S01]  /*5aa0*/  IABS R122, R8 ;  /* 0x00000008007a7213 */ /* 0x000fe20000000000 */
[----:B------:R-:W-:Y:S01]  /*5ab0*/  @!P4 IMAD.IADD R24, R24, 0x1, -R0 ;  /* 0x000000011818c824 */ /* 0x000fe200078e0a00 */
[C---:B------:R-:W-:Y:S01]  /*5ac0*/  ISETP.GT.U32.AND P4, PT, R0.reuse, R119, PT ;  /* 0x000000770000720c */ /* 0x040fe20003f84070 */
[C---:B------:R-:W-:Y:S01]  /*5ad0*/  IMAD R121, R0.reuse, R5, R121 ;  /* 0x0000000500797224 */ /* 0x040fe200078e0279 */
[----:B------:R-:W-:Y:S01]  /*5ae0*/  IABS R123, R10 ;  /* 0x0000000a007b7213 */ /* 0x000fe20000000000 */
[----:B------:R-:W-:Y:S01]  /*5af0*/  IMAD.MOV R11, RZ, RZ, -R4 ;  /* 0x000000ffff0b7224 */ /* 0x000fe200078e0a04 */
[----:B------:R-:W-:Y:S01]  /*5b00*/  ISETP.GT.U32.AND P2, PT, R0, R24, PT ;  /* 0x000000180000720c */ /* 0x000fe20003f44070 */
[----:B------:R-:W-:Y:S01]  /*5b10*/  IMAD.HI.U32 R4, R3, R122, RZ ;  /* 0x0000007a03047227 */ /* 0x000fe200078e00ff */
[----:B------:R-:W-:-:S03]  /*5b20*/  IABS R129, R15 ;  /* 0x0000000f00817213 */ /* 0x000fc60000000000 */
[----:B------:R-:W-:Y:S01]  /*5b30*/  @!P3 IMAD.MOV R117, RZ, RZ, -R117 ;  /* 0x000000ffff75b224 */ /* 0x000fe200078e0a75 */
[C---:B------:R-:W-:Y:S01]  /*5b40*/  ISETP.GT.U32.AND P3, PT, R0.reuse, R121, PT ;  /* 0x000000790000720c */ /* 0x040fe20003f64070 */
[----:B------:R-:W-:Y:S02]  /*5b50*/  IMAD R120, R0, R11, R120 ;  /* 0x0000000b00787224 */ /* 0x000fe400078e0278 */
[----:B------:R-:W-:Y:S01]  /*5b60*/  IMAD.HI.U32 R5, R3, R123, RZ ;  /* 0x0000007b03057227 */ /* 0x000fe200078e00ff */
[----:B------:R-:W-:Y:S02]  /*5b70*/  @!P4 IADD3 R119, R119, -R0, RZ ;  /* 0x800000007777c210 */ /* 0x000fe40007ffe0ff */
[----:B------:R-:W-:Y:S01]  /*5b80*/  ISETP.GE.AND P4, PT, R14, RZ, PT ;  /* 0x000000ff0e00720c */ /* 0x000fe20003f86270 */
[----:B------:R-:W-:Y:S01]  /*5b90*/  IMAD.MOV R11, RZ, RZ, -R4 ;  /* 0x000000ffff0b7224 */ /* 0x000fe200078e0a04 */
[----:B------:R-:W-:Y:S01]  /*5ba0*/  @!P5 IADD3 R119, -R119, RZ, RZ ;  /* 0x000000ff7777d210 */ /* 0x000fe20007ffe1ff */
[----:B------:R-:W-:Y:S01]  /*5bb0*/  IMAD.MOV R5, RZ, RZ, -R5 ;  /* 0x000000ffff057224 */ /* 0x000fe200078e0a05 */
[----:B------:R-:W-:Y:S01]  /*5bc0*/  IADD3 R14, R6, 0x7b, RZ ;  /* 0x0000007b060e7810 */ /* 0x000fe20007ffe0ff */
[----:B------:R-:W-:-:S02]  /*5bd0*/  IMAD R122, R0, R11, R122 ;  /* 0x0000000b007a7224 */ /* 0x000fc400078e027a */
[--C-:B------:R-:W-:Y:S01]  /*5be0*/  @!P2 IMAD.IADD R24, R24, 0x1, -R0.reuse ;  /* 0x000000011818a824 */ /* 0x100fe200078e0a00 */
[----:B------:R-:W-:Y:S01]  /*5bf0*/  ISETP.GE.AND P2, PT, R8, RZ, PT ;  /* 0x000000ff0800720c */ /* 0x000fe20003f46270 */
        /* <DEDUP_REMOVED lines=8> */
[----:B------:R-:W-:Y:S01]  /*5c80*/  VIADD R5, R6, 0x76 ;  /* 0x0000007606057836 */ /* 0x000fe20000000000 */
[----:B------:R-:W-:Y:S01]  /*5c90*/  ISETP.GT.U32.AND P3, PT, R0, R121, PT ;  /* 0x000000790000720c */ /* 0x000fe20003f64070 */
[----:B------:R-:W-:-:S02]  /*5ca0*/  VIADD R8, R6, 0x77 ;  /* 0x0000007706087836 */ /* 0x000fc40000000000 */
[----:B------:R-:W-:Y:S01]  /*5cb0*/  @!P1 IMAD.MOV R118, RZ, RZ, -R118 ;  /* 0x000000ffff769224 */ /* 0x000fe200078e0a76 */
[----:B------:R-:W-:Y:S01]  /*5cc0*/  IABS R124, R5 ;  /* 0x00000005007c7213 */ /* 0x000fe20000000000 */
[--C-:B------:R-:W-:Y:S01]  /*5cd0*/  @!P5 IMAD.IADD R122, R122, 0x1, -R0.reuse ;  /* 0x000000017a7ad824 */ /* 0x100fe200078e0a00 */
[----:B------:R-:W-:Y:S01]  /*5ce0*/  IABS R125, R8 ;  /* 0x00000008007d7213 */ /* 0x000fe20000000000 */
[----:B------:R-:W-:Y:S01]  /*5cf0*/  VIADD R209, R6, 0xd5 ;  /* 0x000000d506d17836 */ /* 0x000fe20000000000 */
[----:B------:R-:W-:Y:S01]  /*5d00*/  ISETP.GE.AND P1, PT, R12, RZ, PT ;  /* 0x000000ff0c00720c */ /* 0x000fe20003f26270 */
[----:B------:R-:W-:Y:S01]  /*5d10*/  IMAD.HI.U32 R4, R3, R124, RZ ;  /* 0x0000007c03047227 */ /* 0x000fe200078e00ff */
[----:B------:R-:W-:Y:S02]  /*5d20*/  @!P0 IADD3 R120, R120, -R0, RZ ;  /* 0x8000000078788210 */ /* 0x000fe40007ffe0ff */
[C---:B------:R-:W-:Y:S01]  /*5d30*/  ISETP.GT.U32.AND P5, PT, R0.reuse, R122, PT ;  /* 0x0000007a0000720c */ /* 0x040fe20003fa4070 */
[----:B------:R-:W-:Y:S01]  /*5d40*/  @!P6 IMAD.IADD R123, R123, 0x1, -R0 ;  /* 0x000000017b7be824 */ /* 0x000fe200078e0a00 */
[----:B------:R-:W-:Y:S01]  /*5d50*/  @!P3 IADD3 R121, R121, -R0, RZ ;  /* 0x800000007979b210 */ /* 0x000fe20007ffe0ff */
[----:B------:R-:W-:Y:S01]  /*5d60*/  IMAD.MOV R11, RZ, RZ, -R4 ;  /* 0x000000ffff0b7224 */ /* 0x000fe200078e0a04 */
[----:B------:R-:W-:Y:S01]  /*5d70*/  ISETP.GE.AND P3, PT, R5, RZ, PT ;  /* 0x000000ff0500720c */ /* 0x000fe20003f66270 */
[----:B------:R-:W-:Y:S01]  /*5d80*/  IMAD.HI.U32 R5, R3, R125, RZ ;  /* 0x0000007d03057227 */ /* 0x000fe200078e00ff */
[----:B------:R-:W-:-:S02]  /*5d90*/  ISETP.GT.U32.AND P0, PT, R0, R120, PT ;  /* 0x000000780000720c */ /* 0x000fc40003f04070 */
[C---:B------:R-:W-:Y:S01]  /*5da0*/  ISETP.GT.U32.AND P6, PT, R0.reuse, R123, PT ;  /* 0x0000007b0000720c */ /* 0x040fe20003fc4070 */
[----:B------:R-:W-:Y:S01]  /*5db0*/  IMAD R124, R0, R11, R124 ;  /* 0x0000000b007c7224 */ /* 0x000fe200078e027c */
[----:B------:R-:W-:Y:S01]  /*5dc0*/  IADD3 R5, -R5, RZ, RZ ;  /* 0x000000ff05057210 */ /* 0x000fe20007ffe1ff */
[----:B------:R-:W-:Y:S01]  /*5dd0*/  VIADD R12, R6, 0x7a ;  /* 0x0000007a060c7836 */ /* 0x000fe20000000000 */
[----:B------:R-:W-:Y:S01]  /*5de0*/  IABS R207, R209 ;  /* 0x000000d100cf7213 */ /* 0x000fe20000000000 */
[----:B------:R-:W-:Y:S01]  /*5df0*/  @!P5 IMAD.IADD R122, R122, 0x1, -R0 ;  /* 0x000000017a7ad824 */ /* 0x000fe200078e0a00 */
[C---:B------:R-:W-:Y:S01]  /*5e00*/  ISETP.GT.U32.AND P5, PT, R0.reuse, R124, PT ;  /* 0x0000007c0000720c */ /* 0x040fe20003fa4070 */
[----:B------:R-:W-:Y:S01]  /*5e10*/  IMAD R125, R0, R5, R125 ;  /* 0x00000005007d7224 */ /* 0x000fe200078e027d */
[----:B------:R-:W-:Y:S01]  /*5e20*/  IABS R127, R12 ;  /* 0x0000000c007f7213 */ /* 0x000fe20000000000 */
[----:B------:R-:W-:Y:S02]  /*5e30*/  @!P2 IMAD.MOV R122, RZ, RZ, -R122 ;  /* 0x000000ffff7aa224 */ /* 0x000fe400078e0a7a */
[--C-:B------:R-:W-:Y:S01]  /*5e40*/  @!P0 IMAD.IADD R120, R120, 0x1, -R0.reuse ;  /* 0x0000000178788824 */ /* 0x100fe200078e0a00 */
[----:B------:R-:W-:Y:S01]  /*5e50*/  ISETP.GE.AND P0, PT, R10, RZ, PT ;  /* 0x000000ff0a00720c */ /* 0x000fe20003f06270 */
[----:B------:R-:W-:Y:S01]  /*5e60*/  @!P6 IMAD.IADD R123, R123, 0x1, -R0 ;  /* 0x000000017b7be824 */ /* 0x000fe200078e0a00 */
[----:B------:R-:W-:Y:S01]  /*5e70*/  ISETP.GT.U32.AND P6, PT, R0, R125, PT ;  /* 0x0000007d0000720c */ /* 0x000fe20003fc4070 */
[----:B------:R-:W-:-:S02]  /*5e80*/  VIADD R10, R6, 0x78 ;  /* 0x00000078060a7836 */ /* 0x000fc40000000000 */
[----:B------:R-:W-:Y:S01]  /*5e90*/  @!P1 IMAD.MOV R120, RZ, RZ, -R120 ;  /* 0x000000ffff789224 */ /* 0x000fe200078e0a78 */
[----:B------:R-:W-:Y:S01]  /*5ea0*/  ISETP.GE.AND P1, PT, R8, RZ, PT ;  /* 0x000000ff0800720c */ /* 0x000fe20003f26270 */
[----:B------:R-:W-:Y:S01]  /*5eb0*/  VIADD R8, R6, 0x79 ;  /* 0x0000007906087836 */ /* 0x000fe20000000000 */
[----:B------:R-:W-:Y:S01]  /*5ec0*/  IABS R126, R10 ;  /* 0x0000000a007e7213 */ /* 0x000fe20000000000 */
[----:B------:R-:W-:Y:S02]  /*5ed0*/  @!P5 IMAD.IADD R124, R124, 0x1, -R0 ;  /* 0x000000017c7cd824 */ /* 0x000fe400078e0a00 */
[----:B------:R-:W-:Y:S01]  /*5ee0*/  @!P4 IMAD.MOV R121, RZ, RZ, -R121 ;  /* 0x000000ffff79c224 */ /* 0x000fe200078e0a79 */
[----:B------:R-:W-:Y:S01]  /*5ef0*/  IABS R23, R8 ;  /* 0x0000000800177213 */ /* 0x000fe20000000000 */
[----:B------:R-:W-:Y:S01]  /*5f00*/  IMAD.HI.U32 R4, R3, R126, RZ ;  /* 0x0000007e03047227 */ /* 0x000fe200078e00ff */
[----:B------:R-:W-:Y:S02]  /*5f10*/  ISETP.GE.AND P4, PT, R10, RZ, PT ;  /* 0x000000ff0a00720c */ /* 0x000fe40003f86270 */
[----:B------:R-:W-:Y:S01]  /*5f20*/  @!P6 IADD3 R125, R125, -R0, RZ ;  /* 0x800000007d7de210 */ /* 0x000fe20007ffe0ff */
[----:B------:R-:W-:Y:S01]  /*5f30*/  IMAD.MOV R5, RZ, RZ, -R4 ;  /* 0x000000ffff057224 */ /* 0x000fe200078e0a04 */
[C---:B------:R-:W-:Y:S01]  /*5f40*/  ISETP.GT.U32.AND P6, PT, R0.reuse, R124, PT ;  /* 0x0000007c0000720c */ /* 0x040fe20003fc4070 */
[----:B------:R-:W-:Y:S01]  /*5f50*/  IMAD.HI.U32 R4, R3, R23, RZ ;  /* 0x0000001703047227 */ /* 0x000fe200078e00ff */
[----:B------:R-:W-:-:S02]  /*5f60*/  ISETP.GT.U32.AND P2, PT, R0, R125, PT ;  /* 0x0000007d0000720c */ /* 0x000fc40003f44070 */
[----:B------:R-:W-:Y:S01]  /*5f70*/  IADD3 R10, R6, 0x7d, RZ ;  /* 0x0000007d060a7810 */ /* 0x000fe20007ffe0ff */
[----:B------:R-:W-:Y:S02]  /*5f80*/  IMAD.MOV R4, RZ, RZ, -R4 ;  /* 0x000000ffff047224 */ /* 0x000fe400078e0a04 */
[C---:B------:R-:W-:Y:S01]  /*5f90*/  IMAD R126, R0.reuse, R5, R126 ;  /* 0x00000005007e7224 */ /* 0x040fe200078e027e */
[----:B------:R-:W-:Y:S01]  /*5fa0*/  IABS R130, R10 ;  /* 0x0000000a00827213 */ /* 0x000fe20000000000 */
[C---:B------:R-:W-:Y:S02]  /*5fb0*/  IMAD R23, R0.reuse, R4, R23 ;  /* 0x0000000400177224 */ /* 0x040fe400078e0217 */
[C---:B------:R-:W-:Y:S01]  /*5fc0*/  IMAD.HI.U32 R4, R3.reuse, R128, RZ ;  /* 0x0000008003047227 */ /* 0x040fe200078e00ff */
[----:B------:R-:W-:Y:S02]  /*5fd0*/  ISETP.GT.U32.AND P5, PT, R0, R126, PT ;  /* 0x0000007e0000720c */ /* 0x000fe40003fa4070 */
[----:B------:R-:W-:Y:S01]  /*5fe0*/  @!P6 IADD3 R124, R124, -R0, RZ ;  /* 0x800000007c7ce210 */ /* 0x000fe20007ffe0ff */
[----:B------:R-:W-:Y:S01]  /*5ff0*/  IMAD.MOV R11, RZ, RZ, -R4 ;  /* 0x000000ffff0b7224 */ /* 0x000fe200078e0a04 */
[----:B------:R-:W-:Y:S01]  /*6000*/  ISETP.GT.U32.AND P6, PT, R0, R23, PT ;  /* 0x000000170000720c */ /* 0x000fe20003fc4070 */
[----:B------:R-:W-:Y:S01]  /*6010*/  IMAD.HI.U32 R5, R3, R127, RZ ;  /* 0x0000007f03057227 */ /* 0x000fe200078e00ff */
[----:B------:R-:W-:-:S03]  /*6020*/  @!P3 IADD3 R124, -R124, RZ, RZ ;  /* 0x000000ff7c7cb210 */ /* 0x000fc60007ffe1ff */
[----:B------:R-:W-:Y:S02]  /*6030*/  IMAD R128, R0, R11, R128 ;  /* 0x0000000b00807224 */ /* 0x000fe400078e0280 */
[--C-:B------:R-:W-:Y:S01]  /*6040*/  @!P2 IMAD.IADD R125, R125, 0x1, -R0.reuse ;  /* 0x000000017d7da824 */ /* 0x100fe200078e0a00 */
[----:B------:R-:W-:Y:S01]  /*6050*/  ISETP.GE.AND P2, PT, R12, RZ, PT ;  /* 0x000000ff0c00720c */ /* 0x000fe20003f46270 */
[----:B------:R-:W-:Y:S02]  /*6060*/  IMAD.MOV R5, RZ, RZ, -R5 ;  /* 0x000000ffff057224 */ /* 0x000fe400078e0a05 */
[--C-:B------:R-:W-:Y:S01]  /*6070*/  @!P5 IMAD.IADD R126, R126, 0x1, -R0.reuse ;  /* 0x000000017e7ed824 */ /* 0x100fe200078e0a00 */
[----:B------:R-:W-:Y:S01]  /*6080*/  @!P1 IADD3 R125, -R125, RZ, RZ ;  /* 0x000000ff7d7d9210 */ /* 0x000fe20007ffe1ff */
[----:B------:R-:W-:Y:S01]  /*6090*/  @!P6 IMAD.IADD R23, R23, 0x1, -R0 ;  /* 0x000000011717e824 */ /* 0x000fe200078e0a00 */
[C---:B------:R-:W-:Y:S01]  /*60a0*/  ISETP.GT.U32.AND P6, PT, R0.reuse, R128, PT ;  /* 0x000000800000720c */ /* 0x040fe20003fc4070 */
[C---:B------:R-:W-:Y:S01]  /*60b0*/  IMAD R127, R0.reuse, R5, R127 ;  /* 0x00000005007f7224 */ /* 0x040fe200078e027f */
[C---:B------:R-:W-:Y:S01]  /*60c0*/  ISETP.GT.U32.AND P5, PT, R0.reuse, R126, PT ;  /* 0x0000007e0000720c */ /* 0x040fe20003fa4070 */
[----:B------:R-:W-:Y:S01]  /*60d0*/  IMAD.HI.U32 R5, R3, R129, RZ ;  /* 0x0000008103057227 */ /* 0x000fe200078e00ff */
[----:B------:R-:W-:-:S02]  /*60e0*/  ISETP.GT.U32.AND P1, PT, R0, R23, PT ;  /* 0x000000170000720c */ /* 0x000fc40003f24070 */
[----:B------:R-:W-:Y:S01]  /*60f0*/  ISETP.GT.U32.AND P3, PT, R0, R127, PT ;  /* 0x0000007f0000720c */ /* 0x000fe20003f64070 */
[----:B------:R-:W-:Y:S02]  /*6100*/  IMAD.MOV R5, RZ, RZ, -R5 ;  /* 0x000000ffff057224 */ /* 0x000fe400078e0a05 */
[----:B------:R-:W-:-:S04]  /*6110*/  IMAD.HI.U32 R4, R3, R130, RZ ;  /* 0x0000008203047227 */ /* 0x000fc800078e00ff */
[----:B------:R-:W-:Y:S02]  /*6120*/  @!P6 IMAD.IADD R128, R128, 0x1, -R0 ;  /* 0x000000018080e824 */ /* 0x000fe400078e0a00 */
[C---:B------:R-:W-:Y:S02]  /*6130*/  IMAD R129, R0.reuse, R5, R129 ;  /* 0x0000000500817224 */ /* 0x040fe400078e0281 */
[----:B------:R-:W-:Y:S01]  /*6140*/  IMAD.MOV R5, RZ, RZ, -R4 ;  /* 0x000000ffff057224 */ /* 0x000fe200078e0a04 */
[----:B------:R-:W-:Y:S01]  /*6150*/  ISETP.GT.U32.AND P6, PT, R0, R128, PT ;  /* 0x000000800000720c */ /* 0x000fe20003fc4070 */
[----:B------:R-:W-:Y:S01]  /*6160*/  @!P5 IMAD.IADD R126, R126, 0x1, -R0 ;  /* 0x000000017e7ed824 */ /* 0x000fe200078e0a00 */
[----:B------:R-:W-:Y:S01]  /*6170*/  @!P1 IADD3 R23, R23, -R0, RZ ;  /* 0x8000000017179210 */ /* 0x000fe20007ffe0ff */
[C---:B------:R-:W-:Y:S01]  /*6180*/  IMAD R130, R0.reuse, R5, R130 ;  /* 0x0000000500827224 */ /* 0x040fe200078e0282 */
[----:B------:R-:W-:Y:S01]  /*6190*/  ISETP.GT.U32.AND P1, PT, R0, R129, PT ;  /* 0x000000810000720c */ /* 0x000fe20003f24070 */
[----:B------:R-:W-:Y:S01]  /*61a0*/  VIADD R11, R6, 0x7e ;  /* 0x0000007e060b7836 */ /* 0x000fe20000000000 */
[----:B------:R-:W-:Y:S01]  /*61b0*/  ISETP.GE.AND P5, PT, R14, RZ, PT ;  /* 0x000000ff0e00720c */ /* 0x000fe20003fa6270 */
[----:B------:R-:W-:-:S02]  /*61c0*/  VIADD R14, R6, 0x80 ;  /* 0x00000080060e7836 */ /* 0x000fc40000000000 */
[----:B------:R-:W-:Y:S01]  /*61d0*/  VIADD R12, R6, 0x7f ;  /* 0x0000007f060c7836 */ /* 0x000fe20000000000 */
[----:B------:R-:W-:Y:S01]  /*61e0*/  IABS R131, R11 ;  /* 0x0000000b00837213 */ /* 0x000fe20000000000 */
[--C-:B------:R-:W-:Y:S01]  /*61f0*/  @!P3 IMAD.IADD R127, R127, 0x1, -R0.reuse ;  /* 0x000000017f7fb824 */ /* 0x100fe200078e0a00 */
[----:B------:R-:W-:Y:S01]  /*6200*/  IABS R133, R14 ;  /* 0x0000000e00857213 */ /* 0x000fe20000000000 */
[--C-:B------:R-:W-:Y:S01]  /*6210*/  @!P6 IMAD.IADD R128, R128, 0x1, -R0.reuse ;  /* 0x000000018080e824 */ /* 0x100fe200078e0a00 */
[----:B------:R-:W-:Y:S01]  /*6220*/  ISETP.GT.U32.AND P6, PT, R0, R130, PT ;  /* 0x000000820000720c */ /* 0x000fe20003fc4070 */
[----:B------:R-:W-:Y:S01]  /*6230*/  @!P0 IMAD.MOV R123, RZ, RZ, -R123 ;  /* 0x000000ffff7b8224 */ /* 0x000fe200078e0a7b */
[----:B------:R-:W-:Y:S01]  /*6240*/  IABS R132, R12 ;  /* 0x0000000c00847213 */ /* 0x000fe20000000000 */
[----:B------:R-:W-:Y:S01]  /*6250*/  @!P1 IMAD.IADD R129, R129, 0x1, -R0 ;  /* 0x0000000181819824 */ /* 0x000fe200078e0a00 */
[----:B------:R-:W-:Y:S01]  /*6260*/  ISETP.GE.AND P0, PT, R8, RZ, PT ;  /* 0x000000ff0800720c */ /* 0x000fe20003f06270 */
[----:B------:R-:W-:Y:S01]  /*6270*/  IMAD.HI.U32 R8, R3, R133, RZ ;  /* 0x0000008503087227 */ /* 0x000fe200078e00ff */
[----:B------:R-:W-:-:S02]  /*6280*/  ISETP.GT.U32.AND P3, PT, R0, R127, PT ;  /* 0x0000007f0000720c */ /* 0x000fc40003f64070 */
[----:B------:R-:W-:Y:S01]  /*6290*/  ISETP.GE.AND P1, PT, R10, RZ, PT ;  /* 0x000000ff0a00720c */ /* 0x000fe20003f26270 */
[----:B------:R-:W-:-:S04]  /*62a0*/  IMAD.HI.U32 R4, R3, R131, RZ ;  /* 0x0000008303047227 */ /* 0x000fc800078e00ff */
[----:B------:R-:W-:Y:S01]  /*62b0*/  @!P6 IMAD.IADD R130, R130, 0x1, -R0 ;  /* 0x000000018282e824 */ /* 0x000fe200078e0a00 */
[----:B------:R-:W-:Y:S01]  /*62c0*/  ISETP.GT.U32.AND P6, PT, R0, R129, PT ;  /* 0x000000810000720c */ /* 0x000fe20003fc4070 */
[----:B------:R-:W-:-:S04]  /*62d0*/  IMAD.HI.U32 R5, R3, R132, RZ ;  /* 0x0000008403057227 */ /* 0x000fc800078e00ff */
[----:B------:R-:W-:Y:S01]  /*62e0*/  IMAD.MOV R8, RZ, RZ, -R8 ;  /* 0x000000ffff087224 */ /* 0x000fe200078e0a08 */
[----:B------:R-:W-:Y:S01]  /*62f0*/  IADD3 R5, -R5, RZ, RZ ;  /* 0x000000ff05057210 */ /* 0x000fe20007ffe1ff */
[----:B------:R-:W-:Y:S02]  /*6300*/  IMAD.MOV R4, RZ, RZ, -R4 ;  /* 0x000000ffff047224 */ /* 0x000fe400078e0a04 */
[----:B------:R-:W-:Y:S01]  /*6310*/  IMAD R133, R0, R8, R133 ;  /* 0x0000000800857224 */ /* 0x000fe200078e0285 */
[----:B------:R-:W-:Y:S01]  /*6320*/  IADD3 R8, R6, 0x82, RZ ;  /* 0x0000008206087810 */ /* 0x000fe20007ffe0ff */
[----:B------:R-:W-:Y:S02]  /*6330*/  IMAD R131, R0, R4, R131 ;  /* 0x0000000400837224 */ /* 0x000fe400078e0283 */
[----:B------:R-:W-:Y:S01]  /*6340*/  VIADD R10, R6, 0x81 ;  /* 0x00000081060a7836 */ /* 0x000fe20000000000 */
[----:B------:R-:W-:Y:S01]  /*6350*/  IABS R134, R8 ;  /* 0x0000000800867213 */ /* 0x000fe20000000000 */
[--C-:B------:R-:W-:Y:S01]  /*6360*/  @!P3 IMAD.IADD R127, R127, 0x1, -R0.reuse ;  /* 0x000000017f7fb824 */ /* 0x100fe200078e0a00 */
[----:B------:R-:W-:Y:S01]  /*6370*/  ISETP.GE.AND P3, PT, R15, RZ, PT ;  /* 0x000000ff0f00720c */ /* 0x000fe20003f66270 */
[----:B------:R-:W-:Y:S01]  /*6380*/  @!P6 IMAD.IADD R129, R129, 0x1, -R0 ;  /* 0x000000018181e824 */ /* 0x000fe200078e0a00 */
[C---:B------:R-:W-:Y:S01]  /*6390*/  ISETP.GT.U32.AND P6, PT, R0.reuse, R133, PT ;  /* 0x000000850000720c */ /* 0x040fe20003fc4070 */
[C---:B------:R-:W-:Y:S01]  /*63a0*/  IMAD R132, R0.reuse, R5, R132 ;  /* 0x0000000500847224 */ /* 0x040fe200078e0284 */
[----:B------:R-:W-:Y:S01]  /*63b0*/  IABS R22, R10 ;  /* 0x0000000a00167213 */ /* 0x000fe20000000000 */
[----:B------:R-:W-:Y:S01]  /*63c0*/  @!P4 IMAD.MOV R126, RZ, RZ, -R126 ;  /* 0x000000ffff7ec224 */ /* 0x000fe200078e0a7e */
[C---:B------:R-:W-:Y:S01]  /*63d0*/  ISETP.GT.U32.AND P4, PT, R0.reuse, R131, PT ;  /* 0x000000830000720c */ /* 0x040fe20003f84070 */
[----:B------:R-:W-:Y:S01]  /*63e0*/  @!P0 IMAD.MOV R23, RZ, RZ, -R23 ;  /* 0x000000ffff178224 */ /* 0x000fe200078e0a17 */
[----:B------:R-:W-:Y:S01]  /*63f0*/  ISETP.GT.U32.AND P0, PT, R0, R130, PT ;  /* 0x000000820000720c */ /* 0x000fe20003f04070 */
[----:B------:R-:W-:Y:S01]  /*6400*/  IMAD.HI.U32 R4, R3, R22, RZ ;  /* 0x0000001603047227 */ /* 0x000fe200078e00ff */
[----:B------:R-:W-:-:S02]  /*6410*/  @!P2 IADD3 R127, -R127, RZ, RZ ;  /* 0x000000ff7f7fa210 */ /* 0x000fc40007ffe1ff */
[C---:B------:R-:W-:Y:S01]  /*6420*/  ISETP.GT.U32.AND P2, PT, R0.reuse, R132, PT ;  /* 0x000000840000720c */ /* 0x040fe20003f44070 */
[----:B------:R-:W-:Y:S02]  /*6430*/  IMAD.MOV R5, RZ, RZ, -R4 ;  /* 0x000000ffff057224 */ /* 0x000fe400078e0a04 */
[-C--:B------:R-:W-:Y:S01]  /*6440*/  @!P6 IADD3 R133, R133, -R0.reuse, RZ ;  /* 0x800000008585e210 */ /* 0x080fe20007ffe0ff */
[----:B------:R-:W-:Y:S02]  /*6450*/  @!P3 IMAD.MOV R129, RZ, RZ, -R129 ;  /* 0x000000ffff81b224 */ /* 0x000fe400078e0a81 */
[C---:B------:R-:W-:Y:S01]  /*6460*/  IMAD R22, R0.reuse, R5, R22 ;  /* 0x0000000500167224 */ /* 0x040fe200078e0216 */
[----:B------:R-:W-:Y:S01]  /*6470*/  ISETP.GT.U32.AND P3, PT, R0, R133, PT ;  /* 0x000000850000720c */ /* 0x000fe20003f64070 */
[----:B------:R-:W-:Y:S01]  /*6480*/  @!P4 IMAD.IADD R131, R131, 0x1, -R0 ;  /* 0x000000018383c824 */ /* 0x000fe200078e0a00 */
[----:B------:R-:W-:Y:S01]  /*6490*/  @!P0 IADD3 R130, R130, -R0, RZ ;  /* 0x8000000082828210 */ /* 0x000fe20007ffe0ff */
[----:B------:R-:W-:Y:S01]  /*64a0*/  @!P5 IMAD.MOV R128, RZ, RZ, -R128 ;  /* 0x000000ffff80d224 */ /* 0x000fe200078e0a80 */
[----:B------:R-:W-:Y:S01]  /*64b0*/  ISETP.GE.AND P5, PT, R11, RZ, PT ;  /* 0x000000ff0b00720c */ /* 0x000fe20003fa6270 */
[----:B------:R-:W-:Y:S01]  /*64c0*/  VIADD R11, R6, 0x83 ;  /* 0x00000083060b7836 */ /* 0x000fe20000000000 */
[----:B------:R-:W-:Y:S01]  /*64d0*/  @!P1 IADD3 R130, -R130, RZ, RZ ;  /* 0x000000ff82829210 */ /* 0x000fe20007ffe1ff */
[----:B------:R-:W-:Y:S01]  /*64e0*/  @!P2 IMAD.IADD R132, R132, 0x1, -R0 ;  /* 0x000000018484a824 */ /* 0x000fe200078e0a00 */
[C---:B------:R-:W-:Y:S01]  /*64f0*/  ISETP.GT.U32.AND P2, PT, R0.reuse, R131, PT ;  /* 0x000000830000720c */ /* 0x040fe20003f44070 */
[----:B------:R-:W-:Y:S01]  /*6500*/  IMAD.HI.U32 R4, R3, R134, RZ ;  /* 0x0000008603047227 */ /* 0x000fe200078e00ff */
[----:B------:R-:W-:-:S02]  /*6510*/  ISETP.GT.U32.AND P1, PT, R0, R22, PT ;  /* 0x000000160000720c */ /* 0x000fc40003f24070 */
[----:B------:R-:W-:Y:S01]  /*6520*/  ISETP.GT.U32.AND P6, PT, R0, R132, PT ;  /* 0x000000840000720c */ /* 0x000fe20003fc4070 */
[----:B------:R-:W-:Y:S01]  /*6530*/  IMAD.MOV R5, RZ, RZ, -R4 ;  /* 0x000000ffff057224 */ /* 0x000fe200078e0a04 */
[----:B------:R-:W-:Y:S01]  /*6540*/  IABS R135, R11 ;  /* 0x0000000b00877213 */ /* 0x000fe20000000000 */
[----:B------:R-:W-:Y:S01]  /*6550*/  @!P3 IMAD.IADD R133, R133, 0x1, -R0 ;  /* 0x000000018585b824 */ /* 0x000fe200078e0a00 */
[----:B------:R-:W-:Y:S01]  /*6560*/  ISETP.GE.AND P3, PT, R8, RZ, PT ;  /* 0x000000ff0800720c */ /* 0x000fe20003f66270 */
[----:B------:R-:W-:Y:S01]  /*6570*/  IMAD R134, R0, R5, R134 ;  /* 0x0000000500867224 */ /* 0x000fe200078e0286 */
[----:B------:R-:W-:Y:S01]  /*6580*/  IADD3 R8, R6, 0x85, RZ ;  /* 0x0000008506087810 */ /* 0x000fe20007ffe0ff */
[----:B------:R-:W-:Y:S01]  /*6590*/  IMAD.HI.U32 R4, R3, R135, RZ ;  /* 0x0000008703047227 */ /* 0x000fe200078e00ff */
[----:B------:R-:W-:Y:S02]  /*65a0*/  ISETP.GE.AND P0, PT, R12, RZ, PT ;  /* 0x000000ff0c00720c */ /* 0x000fe40003f06270 */
[----:B------:R-:W-:Y:S01]  /*65b0*/  IABS R137, R8 ;  /* 0x0000000800897213 */ /* 0x000fe20000000000 */
[--C-:B------:R-:W-:Y:S01]  /*65c0*/  @!P2 IMAD.IADD R131, R131, 0x1, -R0.reuse ;  /* 0x000000018383a824 */ /* 0x100fe200078e0a00 */
[----:B------:R-:W-:Y:S01]  /*65d0*/  ISETP.GE.AND P2, PT, R10, RZ, PT ;  /* 0x000000ff0a00720c */ /* 0x000fe20003f46270 */
[--C-:B------:R-:W-:Y:S01]  /*65e0*/  @!P1 IMAD.IADD R22, R22, 0x1, -R0.reuse ;  /* 0x0000000116169824 */ /* 0x100fe200078e0a00 */
[----:B------:R-:W-:Y:S01]  /*65f0*/  IADD3 R10, R6, 0x87, RZ ;  /* 0x00000087060a7810 */ /* 0x000fe20007ffe0ff */
[----:B------:R-:W-:Y:S01]  /*6600*/  @!P6 IMAD.IADD R132, R132, 0x1, -R0 ;  /* 0x000000018484e824 */ /* 0x000fe200078e0a00 */
[----:B------:R-:W-:Y:S01]  /*6610*/  ISETP.GT.U32.AND P6, PT, R0, R134, PT ;  /* 0x000000860000720c */ /* 0x000fe20003fc4070 */
[----:B------:R-:W-:Y:S01]  /*6620*/  IMAD.MOV R4, RZ, RZ, -R4 ;  /* 0x000000ffff047224 */ /* 0x000fe200078e0a04 */
[----:B------:R-:W-:Y:S01]  /*6630*/  ISETP.GE.AND P4, PT, R14, RZ, PT ;  /* 0x000000ff0e00720c */ /* 0x000fe20003f86270 */
[----:B------:R-:W-:Y:S01]  /*6640*/  @!P5 IMAD.MOV R131, RZ, RZ, -R131 ;  /* 0x000000ffff83d224 */ /* 0x000fe200078e0a83 */
[C---:B------:R-:W-:Y:S01]  /*6650*/  ISETP.GT.U32.AND P5, PT, R0.reuse, R22, PT ;  /* 0x000000160000720c */ /* 0x040fe20003fa4070 */
[----:B------:R-:W-:Y:S01]  /*6660*/  IMAD R135, R0, R4, R135 ;  /* 0x0000000400877224 */ /* 0x000fe200078e0287 */
[----:B------:R-:W-:Y:S01]  /*6670*/  IABS R139, R10 ;  /* 0x0000000a008b7213 */ /* 0x000fe20000000000 */
[----:B------:R-:W-:Y:S01]  /*6680*/  VIADD R12, R6, 0x84 ;  /* 0x00000084060c7836 */ /* 0x000fe20000000000 */
[----:B------:R-:W-:Y:S01]  /*6690*/  ISETP.GE.AND P1, PT, R11, RZ, PT ;  /* 0x000000ff0b00720c */ /* 0x000fe20003f26270 */
[----:B------:R-:W-:-:S03]  /*66a0*/  IMAD.HI.U32 R4, R3, R137, RZ ;  /* 0x0000008903047227 */ /* 0x000fc600078e00ff */
[----:B------:R-:W-:Y:S01]  /*66b0*/  IABS R136, R12 ;  /* 0x0000000c00887213 */ /* 0x000fe20000000000 */
[----:B------:R-:W-:Y:S01]  /*66c0*/  @!P0 IMAD.MOV R132, RZ, RZ, -R132 ;  /* 0x000000ffff848224 */ /* 0x000fe200078e0a84 */
[----:B------:R-:W-:Y:S01]  /*66d0*/  IADD3 R4, -R4, RZ, RZ ;  /* 0x000000ff04047210 */ /* 0x000fe20007ffe1ff */
[----:B------:R-:W-:Y:S01]  /*66e0*/  @!P4 IMAD.MOV R133, RZ, RZ, -R133 ;  /* 0x000000ffff85c224 */ /* 0x000fe200078e0a85 */
[----:B------:R-:W-:Y:S01]  /*66f0*/  @!P6 IADD3 R134, R134, -R0, RZ ;  /* 0x800000008686e210 */ /* 0x000fe20007ffe0ff */
[----:B------:R-:W-:Y:S01]  /*6700*/  @!P5 IMAD.IADD R22, R22, 0x1, -R0 ;  /* 0x000000011616d824 */ /* 0x000fe200078e0a00 */
[C---:B------:R-:W-:Y:S01]  /*6710*/  ISETP.GT.U32.AND P0, PT, R0.reuse, R135, PT ;  /* 0x000000870000720c */ /* 0x040fe20003f04070 */
[----:B------:R-:W-:Y:S01]  /*6720*/  IMAD.HI.U32 R5, R3, R136, RZ ;  /* 0x0000008803057227 */ /* 0x000fe200078e00ff */
[----:B------:R-:W-:Y:S02]  /*6730*/  ISETP.GT.U32.AND P6, PT, R0, R134, PT ;  /* 0x000000860000720c */ /* 0x000fe40003fc4070 */
[----:B------:R-:W-:Y:S01]  /*6740*/  @!P2 IADD3 R22, -R22, RZ, RZ ;  /* 0x000000ff1616a210 */ /* 0x000fe20007ffe1ff */
[----:B------:R-:W-:Y:S01]  /*6750*/  IMAD R137, R0, R4, R137 ;  /* 0x0000000400897224 */ /* 0x000fe200078e0289 */
[----:B------:R-:W-:Y:S01]  /*6760*/  ISETP.GE.AND P4, PT, R12, RZ, PT ;  /* 0x000000ff0c00720c */ /* 0x000fe20003f86270 */
[----:B------:R-:W-:-:S02]  /*6770*/  IMAD.MOV R5, RZ, RZ, -R5 ;  /* 0x000000ffff057224 */ /* 0x000fc400078e0a05 */
[----:B------:R-:W-:Y:S01]  /*6780*/  VIADD R12, R6, 0x88 ;  /* 0x00000088060c7836 */ /* 0x000fe20000000000 */
[C---:B------:R-:W-:Y:S01]  /*6790*/  ISETP.GT.U32.AND P2, PT, R0.reuse, R137, PT ;  /* 0x000000890000720c */ /* 0x040fe20003f44070 */
[----:B------:R-:W-:Y:S02]  /*67a0*/  IMAD R136, R0, R5, R136 ;  /* 0x0000000500887224 */ /* 0x000fe400078e0288 */
[----:B------:R-:W-:Y:S01]  /*67b0*/  VIADD R5, R6, 0x86 ;  /* 0x0000008606057836 */ /* 0x000fe20000000000 */
[----:B------:R-:W-:Y:S01]  /*67c0*/  IABS R140, R12 ;  /* 0x0000000c008c7213 */ /* 0x000fe20000000000 */
[--C-:B------:R-:W-:Y:S01]  /*67d0*/  @!P6 IMAD.IADD R134, R134, 0x1, -R0.reuse ;  /* 0x000000018686e824 */ /* 0x100fe200078e0a00 */
[C---:B------:R-:W-:Y:S01]  /*67e0*/  ISETP.GT.U32.AND P5, PT, R0.reuse, R136, PT ;  /* 0x000000880000720c */ /* 0x040fe20003fa4070 */
[----:B------:R-:W-:Y:S01]  /*67f0*/  @!P0 IMAD.IADD R135, R135, 0x1, -R0 ;  /* 0x0000000187878824 */ /* 0x000fe200078e0a00 */
[----:B------:R-:W-:Y:S01]  /*6800*/  IABS R138, R5 ;  /* 0x00000005008a7213 */ /* 0x000fe20000000000 */
[----:B------:R-:W-:Y:S01]  /*6810*/  @!P3 IMAD.MOV R134, RZ, RZ, -R134 ;  /* 0x000000ffff86b224 */ /* 0x000fe200078e0a86 */
[----:B------:R-:W-:Y:S01]  /*6820*/  ISETP.GE.AND P3, PT, R5, RZ, PT ;  /* 0x000000ff0500720c */ /* 0x000fe20003f66270 */
[----:B------:R-:W-:Y:S01]  /*6830*/  IMAD.HI.U32 R5, R3, R139, RZ ;  /* 0x0000008b03057227 */ /* 0x000fe200078e00ff */
[----:B------:R-:W-:-:S02]  /*6840*/  ISETP.GT.U32.AND P0, PT, R0, R135, PT ;  /* 0x000000870000720c */ /* 0x000fc40003f04070 */
[----:B------:R-:W-:Y:S01]  /*6850*/  ISETP.GE.AND P6, PT, R8, RZ, PT ;  /* 0x000000ff0800720c */ /* 0x000fe20003fc6270 */
[----:B------:R-:W-:Y:S01]  /*6860*/  @!P2 IMAD.IADD R137, R137, 0x1, -R0 ;  /* 0x000000018989a824 */ /* 0x000fe200078e0a00 */
[----:B------:R-:W-:Y:S01]  /*6870*/  IADD3 R5, -R5, RZ, RZ ;  /* 0x000000ff05057210 */ /* 0x000fe20007ffe1ff */
[----:B------:R-:W-:-:S03]  /*6880*/  IMAD.HI.U32 R4, R3, R138, RZ ;  /* 0x0000008a03047227 */ /* 0x000fc600078e00ff */
[----:B------:R-:W-:Y:S01]  /*6890*/  ISETP.GT.U32.AND P2, PT, R0, R137, PT ;  /* 0x000000890000720c */ /* 0x000fe20003f44070 */
[----:B------:R-:W-:Y:S02]  /*68a0*/  @!P5 IMAD.IADD R136, R136, 0x1, -R0 ;  /* 0x000000018888d824 */ /* 0x000fe400078e0a00 */
[C---:B------:R-:W-:Y:S02]  /*68b0*/  IMAD R139, R0.reuse, R5, R139 ;  /* 0x00000005008b7224 */ /* 0x040fe400078e028b */
[----:B------:R-:W-:Y:S01]  /*68c0*/  IMAD.MOV R11, RZ, RZ, -R4 ;  /* 0x000000ffff0b7224 */ /* 0x000fe200078e0a04 */
[----:B------:R-:W-:Y:S01]  /*68d0*/  ISETP.GT.U32.AND P5, PT, R0, R136, PT ;  /* 0x000000880000720c */ /* 0x000fe20003fa4070 */
[----:B------:R-:W-:Y:S01]  /*68e0*/  @!P0 IMAD.IADD R135, R135, 0x1, -R0 ;  /* 0x0000000187878824 */ /* 0x000fe200078e0a00 */
[----:B------:R-:W-:Y:S01]  /*68f0*/  IADD3 R4, R6, 0x89, RZ ;  /* 0x0000008906047810 */ /* 0x000fe20007ffe0ff */
[----:B------:R-:W-:Y:S01]  /*6900*/  IMAD R138, R0, R11, R138 ;  /* 0x0000000b008a7224 */ /* 0x000fe200078e028a */
[----:B------:R-:W-:Y:S01]  /*6910*/  ISETP.GE.AND P0, PT, R10, RZ, PT ;  /* 0x000000ff0a00720c */ /* 0x000fe20003f06270 */
[----:B------:R-:W-:Y:S01]  /*6920*/  IMAD.HI.U32 R8, R3, R140, RZ ;  /* 0x0000008c03087227 */ /* 0x000fe200078e00ff */
[----:B------:R-:W-:-:S03]  /*6930*/  IABS R21, R4 ;  /* 0x0000000400157213 */ /* 0x000fc60000000000 */
[--C-:B------:R-:W-:Y:S01]  /*6940*/  @!P2 IMAD.IADD R137, R137, 0x1, -R0.reuse ;  /* 0x000000018989a824 */ /* 0x100fe200078e0a00 */
[C---:B------:R-:W-:Y:S01]  /*6950*/  ISETP.GT.U32.AND P2, PT, R0.reuse, R139, PT ;  /* 0x0000008b0000720c */ /* 0x040fe20003f44070 */
[----:B------:R-:W-:Y:S01]  /*6960*/  @!P1 IMAD.MOV R135, RZ, RZ, -R135 ;  /* 0x000000ffff879224 */ /* 0x000fe200078e0a87 */
[----:B------:R-:W-:Y:S01]  /*6970*/  ISETP.GT.U32.AND P1, PT, R0, R138, PT ;  /* 0x0000008a0000720c */ /* 0x000fe20003f24070 */
[----:B------:R-:W-:Y:S01]  /*6980*/  @!P5 IMAD.IADD R136, R136, 0x1, -R0 ;  /* 0x000000018888d824 */ /* 0x000fe200078e0a00 */
[----:B------:R-:W-:Y:S01]  /*6990*/  ISETP.GE.AND P5, PT, R12, RZ, PT ;  /* 0x000000ff0c00720c */ /* 0x000fe20003fa6270 */
[----:B------:R-:W-:Y:S02]  /*69a0*/  IMAD.MOV R15, RZ, RZ, -R8 ;  /* 0x000000ffff0f7224 */ /* 0x000fe400078e0a08 */
[----:B------:R-:W-:Y:S02]  /*69b0*/  VIADD R12, R6, 0x8a ;  /* 0x0000008a060c7836 */ /* 0x000fe40000000000 */
[----:B------:R-:W-:Y:S01]  /*69c0*/  IMAD R140, R0, R15, R140 ;  /* 0x0000000f008c7224 */ /* 0x000fe200078e028c */
[----:B------:R-:W-:Y:S01]  /*69d0*/  IADD3 R15, R6, 0x8c, RZ ;  /* 0x0000008c060f7810 */ /* 0x000fe20007ffe0ff */
[----:B------:R-:W-:Y:S01]  /*69e0*/  @!P4 IMAD.MOV R136, RZ, RZ, -R136 ;  /* 0x000000ffff88c224 */ /* 0x000fe200078e0a88 */
[----:B------:R-:W-:Y:S01]  /*69f0*/  IABS R141, R12 ;  /* 0x0000000c008d7213 */ /* 0x000fe20000000000 */
[----:B------:R-:W-:Y:S01]  /*6a00*/  @!P6 IMAD.MOV R137, RZ, RZ, -R137 ;  /* 0x000000ffff89e224 */ /* 0x000fe200078e0a89 */
[----:B------:R-:W-:Y:S01]  /*6a10*/  @!P2 IADD3 R139, R139, -R0, RZ ;  /* 0x800000008b8ba210 */ /* 0x000fe20007ffe0ff */
[----:B------:R-:W-:Y:S01]  /*6a20*/  @!P1 IMAD.IADD R138, R138, 0x1, -R0 ;  /* 0x000000018a8a9824 */ /* 0x000fe200078e0a00 */
[----:B------:R-:W-:Y:S01]  /*6a30*/  ISETP.GE.AND P4, PT, R4, RZ, PT ;  /* 0x000000ff0400720c */ /* 0x000fe20003f86270 */
[----:B------:R-:W-:Y:S01]  /*6a40*/  IMAD.HI.U32 R4, R3, R21, RZ ;  /* 0x0000001503047227 */ /* 0x000fe200078e00ff */
[----:B------:R-:W-:-:S02]  /*6a50*/  ISETP.GT.U32.AND P2, PT, R0, R139, PT ;  /* 0x0000008b0000720c */ /* 0x000fc40003f44070 */
[C---:B------:R-:W-:Y:S01]  /*6a60*/  ISETP.GT.U32.AND P6, PT, R0.reuse, R140, PT ;  /* 0x0000008c0000720c */ /* 0x040fe20003fc4070 */
[C---:B------:R-:W-:Y:S01]  /*6a70*/  IMAD.HI.U32 R5, R3.reuse, R141, RZ ;  /* 0x0000008d03057227 */ /* 0x040fe200078e00ff */
[----:B------:R-:W-:Y:S02]  /*6a80*/  IABS R143, R15 ;  /* 0x0000000f008f7213 */ /* 0x000fe40000000000 */
[C---:B------:R-:W-:Y:S01]  /*6a90*/  ISETP.GT.U32.AND P1, PT, R0.reuse, R138, PT ;  /* 0x0000008a0000720c */ /* 0x040fe20003f24070 */
[----:B------:R-:W-:Y:S02]  /*6aa0*/  IMAD.MOV R4, RZ, RZ, -R4 ;  /* 0x000000ffff047224 */ /* 0x000fe400078e0a04 */
[----:B------:R-:W-:Y:S02]  /*6ab0*/  IMAD.MOV R5, RZ, RZ, -R5 ;  /* 0x000000ffff057224 */ /* 0x000fe400078e0a05 */
[----:B------:R-:W-:Y:S02]  /*6ac0*/  IMAD R21, R0, R4, R21 ;  /* 0x0000000400157224 */ /* 0x000fe400078e0215 */
[----:B------:R-:W-:-:S02]  /*6ad0*/  IMAD.HI.U32 R10, R3, R143, RZ ;  /* 0x0000008f030a7227 */ /* 0x000fc400078e00ff */
[----:B------:R-:W-:Y:S02]  /*6ae0*/  @!P6 IADD3 R140, R140, -R0, RZ ;  /* 0x800000008c8ce210 */ /* 0x000fe40007ffe0ff */
[----:B------:R-:W-:Y:S01]  /*6af0*/  IMAD R141, R0, R5, R141 ;  /* 0x00000005008d7224 */ /* 0x000fe200078e028d */
[----:B------:R-:W-:Y:S01]  /*6b00*/  IADD3 R10, -R10, RZ, RZ ;  /* 0x000000ff0a0a7210 */ /* 0x000fe20007ffe1ff */
[--C-:B------:R-:W-:Y:S01]  /*6b10*/  @!P2 IMAD.IADD R139, R139, 0x1, -R0.reuse ;  /* 0x000000018b8ba824 */ /* 0x100fe200078e0a00 */
[----:B------:R-:W-:Y:S01]  /*6b20*/  ISETP.GT.U32.AND P2, PT, R0, R21, PT ;  /* 0x000000150000720c */ /* 0x000fe20003f44070 */
[----:B------:R-:W-:Y:S01]  /*6b30*/  VIADD R14, R6, 0x8b ;  /* 0x0000008b060e7836 */ /* 0x000fe20000000000 */
[C---:B------:R-:W-:Y:S01]  /*6b40*/  ISETP.GT.U32.AND P6, PT, R0.reuse, R141, PT ;  /* 0x0000008d0000720c */ /* 0x040fe20003fc4070 */
[----:B------:R-:W-:Y:S02]  /*6b50*/  IMAD R143, R0, R10, R143 ;  /* 0x0000000a008f7224 */ /* 0x000fe400078e028f */
[----:B------:R-:W-:Y:S01]  /*6b60*/  VIADD R10, R6, 0x8d ;  /* 0x0000008d060a7836 */ /* 0x000fe20000000000 */
[----:B------:R-:W-:Y:S01]  /*6b70*/  IABS R142, R14 ;  /* 0x0000000e008e7213 */ /* 0x000fe20000000000 */
[----:B------:R-:W-:Y:S01]  /*6b80*/  @!P1 IMAD.IADD R138, R138, 0x1, -R0 ;  /* 0x000000018a8a9824 */ /* 0x000fe200078e0a00 */
[----:B------:R-:W-:Y:S01]  /*6b90*/  ISETP.GE.AND P1, PT, R12, RZ, PT ;  /* 0x000000ff0c00720c */ /* 0x000fe20003f26270 */
[----:B------:R-:W-:Y:S01]  /*6ba0*/  @!P0 IMAD.MOV R139, RZ, RZ, -R139 ;  /* 0x000000ffff8b8224 */ /* 0x000fe200078e0a8b */
[----:B------:R-:W-:Y:S01]  /*6bb0*/  IADD3 R12, R6, 0x8e, RZ ;  /* 0x0000008e060c7810 */ /* 0x000fe20007ffe0ff */
[----:B------:R-:W-:Y:S01]  /*6bc0*/  IMAD.HI.U32 R8, R3, R142, RZ ;  /* 0x0000008e03087227 */ /* 0x000fe200078e00ff */
[----:B------:R-:W-:-:S02]  /*6bd0*/  IABS R144, R10 ;  /* 0x0000000a00907213 */ /* 0x000fc40000000000 */
[----:B------:R-:W-:Y:S01]  /*6be0*/  IABS R145, R12 ;  /* 0x0000000c00917213 */ /* 0x000fe20000000000 */
[--C-:B------:R-:W-:Y:S01]  /*6bf0*/  @!P2 IMAD.IADD R21, R21, 0x1, -R0.reuse ;  /* 0x000000011515a824 */ /* 0x100fe200078e0a00 */
[C---:B------:R-:W-:Y:S01]  /*6c00*/  ISETP.GT.U32.AND P2, PT, R0.reuse, R140, PT ;  /* 0x0000008c0000720c */ /* 0x040fe20003f44070 */
[----:B------:R-:W-:Y:S02]  /*6c10*/  @!P6 IMAD.IADD R141, R141, 0x1, -R0 ;  /* 0x000000018d8de824 */ /* 0x000fe400078e0a00 */
[----:B------:R-:W-:Y:S02]  /*6c20*/  IMAD.MOV R11, RZ, RZ, -R8 ;  /* 0x000000ffff0b7224 */ /* 0x000fe400078e0a08 */
[----:B------:R-:W-:Y:S01]  /*6c30*/  IMAD.HI.U32 R4, R3, R144, RZ ;  /* 0x0000009003047227 */ /* 0x000fe200078e00ff */
[----:B------:R-:W-:-:S03]  /*6c40*/  ISETP.GT.U32.AND P6, PT, R0, R141, PT ;  /* 0x0000008d0000720c */ /* 0x000fc60003fc4070 */
[----:B------:R-:W-:Y:S01]  /*6c50*/  @!P3 IMAD.MOV R138, RZ, RZ, -R138 ;  /* 0x000000ffff8ab224 */ /* 0x000fe200078e0a8a */
[----:B------:R-:W-:Y:S01]  /*6c60*/  ISETP.GT.U32.AND P3, PT, R0, R21, PT ;  /* 0x000000150000720c */ /* 0x000fe20003f64070 */
[----:B------:R-:W-:-:S04]  /*6c70*/  IMAD.HI.U32 R5, R3, R145, RZ ;  /* 0x0000009103057227 */ /* 0x000fc800078e00ff */
[----:B------:R-:W-:Y:S01]  /*6c80*/  IMAD R142, R0, R11, R142 ;  /* 0x0000000b008e7224 */ /* 0x000fe200078e028e */
[----:B------:R-:W-:Y:S01]  /*6c90*/  IADD3 R11, -R4, RZ, RZ ;  /* 0x000000ff040b7210 */ /* 0x000fe20007ffe1ff */
[----:B------:R-:W-:Y:S02]  /*6ca0*/  IMAD.MOV R8, RZ, RZ, -R5 ;  /* 0x000000ffff087224 */ /* 0x000fe400078e0a05 */
[----:B------:R-:W-:Y:S01]  /*6cb0*/  @!P2 IMAD.IADD R140, R140, 0x1, -R0 ;  /* 0x000000018c8ca824 */ /* 0x000fe200078e0a00 */
[C---:B------:R-:W-:Y:S01]  /*6cc0*/  ISETP.GT.U32.AND P0, PT, R0.reuse, R142, PT ;  /* 0x0000008e0000720c */ /* 0x040fe20003f04070 */
[C---:B------:R-:W-:Y:S01]  /*6cd0*/  IMAD R144, R0.reuse, R11, R144 ;  /* 0x0000000b00907224 */ /* 0x040fe200078e0290 */
[C---:B------:R-:W-:Y:S01]  /*6ce0*/  ISETP.GT.U32.AND P2, PT, R0.reuse, R143, PT ;  /* 0x0000008f0000720c */ /* 0x040fe20003f44070 */
[C---:B------:R-:W-:Y:S01]  /*6cf0*/  IMAD R145, R0.reuse, R8, R145 ;  /* 0x0000000800917224 */ /* 0x040fe200078e0291 */
[----:B------:R-:W-:Y:S01]  /*6d00*/  @!P3 IADD3 R21, R21, -R0, RZ ;  /* 0x800000001515b210 */ /* 0x000fe20007ffe0ff */
[----:B------:R-:W-:Y:S01]  /*6d10*/  @!P6 IMAD.IADD R141, R141, 0x1, -R0 ;  /* 0x000000018d8de824 */ /* 0x000fe200078e0a00 */
[C---:B------:R-:W-:Y:S01]  /*6d20*/  ISETP.GT.U32.AND P3, PT, R0.reuse, R144, PT ;  /* 0x000000900000720c */ /* 0x040fe20003f64070 */
[----:B------:R-:W-:Y:S01]  /*6d30*/  IMAD.HI.U32 R5, R3, R147, RZ ;  /* 0x0000009303057227 */ /* 0x000fe200078e00ff */
[----:B------:R-:W-:-:S02]  /*6d40*/  ISETP.GT.U32.AND P6, PT, R0, R145, PT ;  /* 0x000000910000720c */ /* 0x000fc40003fc4070 */
[----:B------:R-:W-:Y:S01]  /*6d50*/  @!P1 IADD3 R141, -R141, RZ, RZ ;  /* 0x000000ff8d8d9210 */ /* 0x000fe20007ffe1ff */
[----:B------:R-:W-:Y:S02]  /*6d60*/  @!P5 IMAD.MOV R140, RZ, RZ, -R140 ;  /* 0x000000ffff8cd224 */ /* 0x000fe400078e0a8c */
[-C--:B------:R-:W-:Y:S01]  /*6d70*/  @!P0 IADD3 R142, R142, -R0.reuse, RZ ;  /* 0x800000008e8e8210 */ /* 0x080fe20007ffe0ff */
[----:B------:R-:W-:Y:S01]  /*6d80*/  VIADD R8, R6, 0x91 ;  /* 0x0000009106087836 */ /* 0x000fe20000000000 */
[----:B------:R-:W-:Y:S01]  /*6d90*/  ISETP.GE.AND P0, PT, R14, RZ, PT ;  /* 0x000000ff0e00720c */ /* 0x000fe20003f06270 */
[--C-:B------:R-:W-:Y:S01]  /*6da0*/  @!P2 IMAD.IADD R143, R143, 0x1, -R0.reuse ;  /* 0x000000018f8fa824 */ /* 0x100fe200078e0a00 */
[----:B------:R-:W-:Y:S01]  /*6db0*/  ISETP.GE.AND P2, PT, R15, RZ, PT ;  /* 0x000000ff0f00720c */ /* 0x000fe20003f46270 */
[----:B------:R-:W-:Y:S01]  /*6dc0*/  IMAD.MOV R5, RZ, RZ, -R5 ;  /* 0x000000ffff057224 */ /* 0x000fe200078e0a05 */
[----:B------:R-:W-:Y:S01]  /*6dd0*/  @!P3 IADD3 R144, R144, -R0, RZ ;  /* 0x800000009090b210 */ /* 0x000fe20007ffe0ff */
[----:B------:R-:W-:Y:S01]  /*6de0*/  VIADD R14, R6, 0x92 ;  /* 0x00000092060e7836 */ /* 0x000fe20000000000 */
[C---:B------:R-:W-:Y:S01]  /*6df0*/  ISETP.GT.U32.AND P3, PT, R0.reuse, R142, PT ;  /* 0x0000008e0000720c */ /* 0x040fe20003f64070 */
[----:B------:R-:W-:Y:S01]  /*6e00*/  @!P6 IMAD.IADD R145, R145, 0x1, -R0 ;  /* 0x000000019191e824 */ /* 0x000fe200078e0a00 */
[C---:B------:R-:W-:Y:S01]  /*6e10*/  ISETP.GT.U32.AND P6, PT, R0.reuse, R143, PT ;  /* 0x0000008f0000720c */ /* 0x040fe20003fc4070 */
[----:B------:R-:W-:Y:S01]  /*6e20*/  IMAD.HI.U32 R4, R3, R146, RZ ;  /* 0x0000009203047227 */ /* 0x000fe200078e00ff */
[----:B------:R-:W-:-:S02]  /*6e30*/  ISETP.GT.U32.AND P5, PT, R0, R144, PT ;  /* 0x000000900000720c */ /* 0x000fc40003fa4070 */
[----:B------:R-:W-:Y:S01]  /*6e40*/  IABS R20, R8 ;  /* 0x0000000800147213 */ /* 0x000fe20000000000 */
[C---:B------:R-:W-:Y:S01]  /*6e50*/  IMAD R147, R0.reuse, R5, R147 ;  /* 0x0000000500937224 */ /* 0x040fe200078e0293 */
[----:B------:R-:W-:Y:S01]  /*6e60*/  IABS R148, R14 ;  /* 0x0000000e00947213 */ /* 0x000fe20000000000 */
[----:B------:R-:W-:Y:S01]  /*6e70*/  @!P4 IMAD.MOV R21, RZ, RZ, -R21 ;  /* 0x000000ffff15c224 */ /* 0x000fe200078e0a15 */
[----:B------:R-:W-:Y:S01]  /*6e80*/  ISETP.GT.U32.AND P4, PT, R0, R145, PT ;  /* 0x000000910000720c */ /* 0x000fe20003f84070 */
[----:B------:R-:W-:Y:S02]  /*6e90*/  IMAD.MOV R11, RZ, RZ, -R4 ;  /* 0x000000ffff0b7224 */ /* 0x000fe400078e0a04 */
[--C-:B------:R-:W-:Y:S01]  /*6ea0*/  @!P3 IMAD.IADD R142, R142, 0x1, -R0.reuse ;  /* 0x000000018e8eb824 */ /* 0x100fe200078e0a00 */
[----:B------:R-:W-:Y:S01]  /*6eb0*/  ISETP.GE.AND P3, PT, R10, RZ, PT ;  /* 0x000000ff0a00720c */ /* 0x000fe20003f66270 */
[----:B------:R-:W-:Y:S01]  /*6ec0*/  @!P6 IMAD.IADD R143, R143, 0x1, -R0 ;  /* 0x000000018f8fe824 */ /* 0x000fe200078e0a00 */
[----:B------:R-:W-:Y:S01]  /*6ed0*/  ISETP.GT.U32.AND P6, PT, R0, R147, PT ;  /* 0x000000930000720c */ /* 0x000fe20003fc4070 */
[----:B------:R-:W-:Y:S01]  /*6ee0*/  IMAD.HI.U32 R4, R3, R20, RZ ;  /* 0x0000001403047227 */ /* 0x000fe200078e00ff */
[----:B------:R-:W-:-:S03]  /*6ef0*/  IADD3 R10, R6, 0x98, RZ ;  /* 0x00000098060a7810 */ /* 0x000fc60007ffe0ff */
[----:B------:R-:W-:Y:S01]  /*6f00*/  @!P5 IMAD.IADD R144, R144, 0x1, -R0 ;  /* 0x000000019090d824 */ /* 0x000fe200078e0a00 */
[----:B------:R-:W-:Y:S01]  /*6f10*/  ISETP.GE.AND P5, PT, R12, RZ, PT ;  /* 0x000000ff0c00720c */ /* 0x000fe20003fa6270 */
[----:B------:R-:W-:Y:S01]  /*6f20*/  IMAD R146, R0, R11, R146 ;  /* 0x0000000b00927224 */ /* 0x000fe200078e0292 */
[----:B------:R-:W-:Y:S01]  /*6f30*/  @!P4 IADD3 R145, R145, -R0, RZ ;  /* 0x800000009191c210 */ /* 0x000fe20007ffe0ff */
[----:B------:R-:W-:Y:S01]  /*6f40*/  IMAD.HI.U32 R5, R3, R148, RZ ;  /* 0x0000009403057227 */ /* 0x000fe200078e00ff */
[----:B------:R-:W-:Y:S02]  /*6f50*/  ISETP.GE.AND P4, PT, R16, RZ, PT ;  /* 0x000000ff1000720c */ /* 0x000fe40003f86270 */
[----:B------:R-:W-:Y:S01]  /*6f60*/  ISETP.GT.U32.AND P1, PT, R0, R146, PT ;  /* 0x000000920000720c */ /* 0x000fe20003f24070 */
[----:B------:R-:W-:Y:S01]  /*6f70*/  IMAD.MOV R11, RZ, RZ, -R4 ;  /* 0x000000ffff0b7224 */ /* 0x000fe200078e0a04 */
[----:B------:R-:W-:Y:S01]  /*6f80*/  @!P6 IADD3 R147, R147, -R0, RZ ;  /* 0x800000009393e210 */ /* 0x000fe20007ffe0ff */
[----:B------:R-:W-:Y:S01]  /*6f90*/  IMAD.MOV R5, RZ, RZ, -R5 ;  /* 0x000000ffff057224 */ /* 0x000fe200078e0a05 */
[----:B------:R-:W-:Y:S01]  /*6fa0*/  IADD3 R4, R6, 0x93, RZ ;  /* 0x0000009306047810 */ /* 0x000fe20007ffe0ff */
[----:B------:R-:W-:Y:S01]  /*6fb0*/  IMAD R20, R0, R11, R20 ;  /* 0x0000000b00147224 */ /* 0x000fe200078e0214 */
[----:B------:R-:W-:Y:S01]  /*6fc0*/  ISETP.GE.AND P6, PT, R8, RZ, PT ;  /* 0x000000ff0800720c */ /* 0x000fe20003fc6270 */
[C---:B------:R-:W-:Y:S01]  /*6fd0*/  IMAD R148, R0.reuse, R5, R148 ;  /* 0x0000000500947224 */ /* 0x040fe200078e0294 */
[----:B------:R-:W-:Y:S01]  /*6fe0*/  IABS R149, R4 ;  /* 0x0000000400957213 */ /* 0x000fe20000000000 */
[----:B------:R-:W-:Y:S01]  /*6ff0*/  @!P3 IMAD.MOV R144, RZ, RZ, -R144 ;  /* 0x000000ffff90b224 */ /* 0x000fe200078e0a90 */
[C---:B------:R-:W-:Y:S01]  /*7000*/  ISETP.GT.U32.AND P3, PT, R0.reuse, R20, PT ;  /* 0x000000140000720c */ /* 0x040fe20003f64070 */
[----:B------:R-:W-:Y:S01]  /*7010*/  @!P2 IMAD.MOV R143, RZ, RZ, -R143 ;  /* 0x000000ffff8fa224 */ /* 0x000fe200078e0a8f */
[C---:B------:R-:W-:Y:S01]  /*7020*/  ISETP.GT.U32.AND P2, PT, R0.reuse, R147, PT ;  /* 0x000000930000720c */ /* 0x040fe20003f44070 */
[----:B------:R-:W-:Y:S01]  /*7030*/  @!P5 IMAD.MOV R145, RZ, RZ, -R145 ;  /* 0x000000ffff91d224 */ /* 0x000fe200078e0a91 */
[----:B------:R-:W-:Y:S01]  /*7040*/  ISETP.GT.U32.AND P5, PT, R0, R148, PT ;  /* 0x000000940000720c */ /* 0x000fe20003fa4070 */
[----:B------:R-:W-:Y:S01]  /*7050*/  @!P1 IMAD.IADD R146, R146, 0x1, -R0 ;  /* 0x0000000192929824 */ /* 0x000fe200078e0a00 */
[----:B------:R-:W-:Y:S01]  /*7060*/  ISETP.GE.AND P1, PT, R17, RZ, PT ;  /* 0x000000ff1100720c */ /* 0x000fe20003f26270 */
[----:B------:R-:W-:Y:S01]  /*7070*/  @!P0 IMAD.MOV R142, RZ, RZ, -R142 ;  /* 0x000000ffff8e8224 */ /* 0x000fe200078e0a8e */
[C---:B------:R-:W-:Y:S01]  /*7080*/  IADD3 R8, R6.reuse, 0x95, RZ ;  /* 0x0000009506087810 */ /* 0x040fe20007ffe0ff */
[----:B------:R-:W-:Y:S01]  /*7090*/  VIADD R5, R6, 0x94 ;  /* 0x0000009406057836 */ /* 0x000fe20000000000 */
[----:B------:R-:W-:Y:S01]  /*70a0*/  ISETP.GT.U32.AND P0, PT, R0, R146, PT ;  /* 0x000000920000720c */ /* 0x000fe20003f04070 */
[----:B------:R-:W-:Y:S01]  /*70b0*/  VIADD R12, R6, 0x9a ;  /* 0x0000009a060c7836 */ /* 0x000fe20000000000 */
[----:B------:R-:W-:Y:S01]  /*70c0*/  IABS R151, R8 ;  /* 0x0000000800977213 */ /* 0x000fe20000000000 */
[--C-:B------:R-:W-:Y:S01]  /*70d0*/  @!P3 IMAD.IADD R20, R20, 0x1, -R0.reuse ;  /* 0x000000011414b824 */ /* 0x100fe200078e0a00 */
[----:B------:R-:W-:Y:S01]  /*70e0*/  IABS R150, R5 ;  /* 0x0000000500967213 */ /* 0x000fe20000000000 */
[----:B------:R-:W-:Y:S01]  /*70f0*/  VIADD R15, R6, 0x9c ;  /* 0x0000009c060f7836 */ /* 0x000fe20000000000 */
[----:B------:R-:W-:Y:S01]  /*7100*/  @!P2 IADD3 R147, R147, -R0, RZ ;  /* 0x800000009393a210 */ /* 0x000fe20007ffe0ff */
[----:B------:R-:W-:Y:S01]  /*7110*/  @!P5 IMAD.IADD R148, R148, 0x1, -R0 ;  /* 0x000000019494d824 */ /* 0x000fe200078e0a00 */
[----:B------:R-:W-:Y:S01]  /*7120*/  ISETP.GE.AND P2, PT, R4, RZ, PT ;  /* 0x000000ff0400720c */ /* 0x000fe20003f46270 */
[----:B------:R-:W-:Y:S01]  /*7130*/  IMAD.HI.U32 R4, R3, R149, RZ ;  /* 0x0000009503047227 */ /* 0x000fe200078e00ff */
[----:B------:R-:W-:-:S02]  /*7140*/  ISETP.GT.U32.AND P5, PT, R0, R20, PT ;  /* 0x000000140000720c */ /* 0x000fc40003fa4070 */
[----:B------:R-:W-:Y:S01]  /*7150*/  ISETP.GE.AND P3, PT, R5, RZ, PT ;  /* 0x000000ff0500720c */ /* 0x000fe20003f66270 */
[----:B------:R-:W-:Y:S01]  /*7160*/  IMAD.MOV R4, RZ, RZ, -R4 ;  /* 0x000000ffff047224 */ /* 0x000fe200078e0a04 */
[----:B------:R-:W-:Y:S01]  /*7170*/  IABS R154, R10 ;  /* 0x0000000a009a7213 */ /* 0x000fe20000000000 */
[----:B------:R-:W-:Y:S01]  /*7180*/  IMAD.HI.U32 R5, R3, R150, RZ ;  /* 0x0000009603057227 */ /* 0x000fe200078e00ff */
[----:B------:R-:W-:Y:S02]  /*7190*/  IABS R155, R12 ;  /* 0x0000000c009b7213 */ /* 0x000fe40000000000 */
[----:B------:R-:W-:Y:S01]  /*71a0*/  IABS R157, R15 ;  /* 0x0000000f009d7213 */ /* 0x000fe20000000000 */
[----:B------:R-:W-:Y:S01]  /*71b0*/  IMAD R149, R0, R4, R149 ;  /* 0x0000000400957224 */ /* 0x000fe200078e0295 */
[----:B------:R-:W-:Y:S01]  /*71c0*/  IADD3 R4, R6, 0x96, RZ ;  /* 0x0000009606047810 */ /* 0x000fe20007ffe0ff */
[--C-:B------:R-:W-:Y:S01]  /*71d0*/  @!P0 IMAD.IADD R146, R146, 0x1, -R0.reuse ;  /* 0x0000000192928824 */ /* 0x100fe200078e0a00 */
[----:B------:R-:W-:Y:S01]  /*71e0*/  ISETP.GE.AND P0, PT, R14, RZ, PT ;  /* 0x000000ff0e00720c */ /* 0x000fe20003f06270 */
[----:B------:R-:W-:Y:S01]  /*71f0*/  @!P5 IMAD.IADD R20, R20, 0x1, -R0 ;  /* 0x000000011414d824 */ /* 0x000fe200078e0a00 */
[C---:B------:R-:W-:Y:S01]  /*7200*/  ISETP.GT.U32.AND P5, PT, R0.reuse, R149, PT ;  /* 0x000000950000720c */ /* 0x040fe20003fa4070 */
[----:B------:R-:W-:Y:S01]  /*7210*/  IMAD.MOV R5, RZ, RZ, -R5 ;  /* 0x000000ffff057224 */ /* 0x000fe200078e0a05 */
[----:B------:R-:W-:Y:S01]  /*7220*/  IABS R152, R4 ;  /* 0x0000000400987213 */ /* 0x000fe20000000000 */
[----:B------:R-:W-:Y:S01]  /*7230*/  @!P4 IMAD.MOV R146, RZ, RZ, -R146 ;  /* 0x000000ffff92c224 */ /* 0x000fe200078e0a92 */
[C---:B------:R-:W-:Y:S01]  /*7240*/  ISETP.GT.U32.AND P4, PT, R0.reuse, R148, PT ;  /* 0x000000940000720c */ /* 0x040fe20003f84070 */
[----:B------:R-:W-:-:S02]  /*7250*/  IMAD R150, R0, R5, R150 ;  /* 0x0000000500967224 */ /* 0x000fc400078e0296 */
[----:B------:R-:W-:Y:S02]  /*7260*/  @!P6 IMAD.MOV R20, RZ, RZ, -R20 ;  /* 0x000000ffff14e224 */ /* 0x000fe400078e0a14 */
[----:B------:R-:W-:Y:S01]  /*7270*/  @!P1 IMAD.MOV R147, RZ, RZ, -R147 ;  /* 0x000000ffff939224 */ /* 0x000fe200078e0a93 */
[----:B------:R-:W-:Y:S01]  /*7280*/  ISETP.GT.U32.AND P6, PT, R0, R150, PT ;  /* 0x000000960000720c */ /* 0x000fe20003fc4070 */
[----:B------:R-:W-:Y:S01]  /*7290*/  VIADD R14, R6, 0x9b ;  /* 0x0000009b060e7836 */ /* 0x000fe20000000000 */
[----:B------:R-:W-:Y:S01]  /*72a0*/  ISETP.GE.AND P1, PT, R8, RZ, PT ;  /* 0x000000ff0800720c */ /* 0x000fe20003f26270 */
[--C-:B------:R-:W-:Y:S02]  /*72b0*/  @!P5 IMAD.IADD R149, R149, 0x1, -R0.reuse ;  /* 0x000000019595d824 */ /* 0x100fe400078e0a00 */
[----:B------:R-:W-:Y:S01]  /*72c0*/  VIADD R8, R6, 0x97 ;  /* 0x0000009706087836 */ /* 0x000fe20000000000 */
[----:B------:R-:W-:Y:S01]  /*72d0*/  IABS R156, R14 ;  /* 0x0000000e009c7213 */ /* 0x000fe20000000000 */
[----:B------:R-:W-:Y:S01]  /*72e0*/  @!P4 IMAD.IADD R148, R148, 0x1, -R0 ;  /* 0x000000019494c824 */ /* 0x000fe200078e0a00 */
[----:B------:R-:W-:Y:S01]  /*72f0*/  ISETP.GE.AND P4, PT, R4, RZ, PT ;  /* 0x000000ff0400720c */ /* 0x000fe20003f86270 */
[----:B------:R-:W-:Y:S01]  /*7300*/  IMAD.HI.U32 R4, R3, R151, RZ ;  /* 0x0000009703047227 */ /* 0x000fe200078e00ff */
[----:B------:R-:W-:-:S02]  /*7310*/  ISETP.GT.U32.AND P5, PT, R0, R149, PT ;  /* 0x000000950000720c */ /* 0x000fc40003fa4070 */
[----:B------:R-:W-:Y:S01]  /*7320*/  IABS R153, R8 ;  /* 0x0000000800997213 */ /* 0x000fe20000000000 */
[----:B------:R-:W-:Y:S01]  /*7330*/  IMAD.MOV R5, RZ, RZ, -R4 ;  /* 0x000000ffff057224 */ /* 0x000fe200078e0a04 */
[----:B------:R-:W-:Y:S01]  /*7340*/  @!P0 IADD3 R148, -R148, RZ, RZ ;  /* 0x000000ff94948210 */ /* 0x000fe20007ffe1ff */
[----:B------:R-:W-:Y:S01]  /*7350*/  @!P6 IMAD.IADD R150, R150, 0x1, -R0 ;  /* 0x000000019696e824 */ /* 0x000fe200078e0a00 */
[----:B------:R-:W-:Y:S01]  /*7360*/  ISETP.GE.AND P0, PT, R8, RZ, PT ;  /* 0x000000ff0800720c */ /* 0x000fe20003f06270 */
[----:B------:R-:W-:-:S03]  /*7370*/  IMAD.HI.U32 R4, R3, R152, RZ ;  /* 0x0000009803047227 */ /* 0x000fc600078e00ff */
[C---:B------:R-:W-:Y:S01]  /*7380*/  ISETP.GT.U32.AND P6, PT, R0.reuse, R150, PT ;  /* 0x000000960000720c */ /* 0x040fe20003fc4070 */
[C---:B------:R-:W-:Y:S02]  /*7390*/  IMAD R151, R0.reuse, R5, R151 ;  /* 0x0000000500977224 */ /* 0x040fe400078e0297 */
[----:B------:R-:W-:Y:S01]  /*73a0*/  IMAD.MOV R5, RZ, RZ, -R4 ;  /* 0x000000ffff057224 */ /* 0x000fe200078e0a04 */
[----:B------:R-:W-:Y:S01]  /*73b0*/  @!P5 IADD3 R149, R149, -R0, RZ ;  /* 0x800000009595d210 */ /* 0x000fe20007ffe0ff */
[----:B------:R-:W-:Y:S01]  /*73c0*/  IMAD.HI.U32 R4, R3, R153, RZ ;  /* 0x0000009903047227 */ /* 0x000fe200078e00ff */
[----:B------:R-:W-:-:S03]  /*73d0*/  ISETP.GT.U32.AND P5, PT, R0, R151, PT ;  /* 0x000000970000720c */ /* 0x000fc60003fa4070 */
[----:B------:R-:W-:Y:S02]  /*73e0*/  IMAD R152, R0, R5, R152 ;  /* 0x0000000500987224 */ /* 0x000fe400078e0298 */
[----:B------:R-:W-:Y:S02]  /*73f0*/  IMAD.HI.U32 R5, R3, R154, RZ ;  /* 0x0000009a03057227 */ /* 0x000fe400078e00ff */
[----:B------:R-:W-:Y:S02]  /*7400*/  @!P6 IADD3 R150, R150, -R0, RZ ;  /* 0x800000009696e210 */ /* 0x000fe40007ffe0ff */
[----:B------:R-:W-:Y:S02]  /*7410*/  IMAD.MOV R4, RZ, RZ, -R4 ;  /* 0x000000ffff047224 */ /* 0x000fe400078e0a04 */
[----:B------:R-:W-:Y:S02]  /*7420*/  IMAD.MOV R5, RZ, RZ, -R5 ;  /* 0x000000ffff057224 */ /* 0x000fe400078e0a05 */
[C---:B------:R-:W-:Y:S01]  /*7430*/  IMAD R153, R0.reuse, R4, R153 ;  /* 0x0000000400997224 */ /* 0x040fe200078e0299 */
[----:B------:R-:W-:Y:S01]  /*7440*/  @!P5 IADD3 R151, R151, -R0, RZ ;  /* 0x800000009797d210 */ /* 0x000fe20007ffe0ff */
[----:B------:R-:W-:-:S02]  /*7450*/  IMAD R154, R0, R5, R154 ;  /* 0x00000005009a7224 */ /* 0x000fc400078e029a */
[----:B------:R-:W-:Y:S01]  /*7460*/  VIADD R8, R6, 0x99 ;  /* 0x0000009906087836 */ /* 0x000fe20000000000 */
[C---:B------:R-:W-:Y:S01]  /*7470*/  ISETP.GT.U32.AND P6, PT, R0.reuse, R153, PT ;  /* 0x000000990000720c */ /* 0x040fe20003fc4070 */
[----:B------:R-:W-:Y:S01]  /*7480*/  @!P2 IMAD.MOV R149, RZ, RZ, -R149 ;  /* 0x000000ffff95a224 */ /* 0x000fe200078e0a95 */
[C---:B------:R-:W-:Y:S01]  /*7490*/  ISETP.GT.U32.AND P5, PT, R0.reuse, R154, PT ;  /* 0x0000009a0000720c */ /* 0x040fe20003fa4070 */
[C---:B------:R-:W-:Y:S01]  /*74a0*/  IMAD.HI.U32 R5, R3.reuse, R157, RZ ;  /* 0x0000009d03057227 */ /* 0x040fe200078e00ff */
[----:B------:R-:W-:Y:S02]  /*74b0*/  IABS R19, R8 ;  /* 0x0000000800137213 */ /* 0x000fe40000000000 */
[----:B------:R-:W-:Y:S01]  /*74c0*/  ISETP.GT.U32.AND P2, PT, R0, R152, PT ;  /* 0x000000980000720c */ /* 0x000fe20003f44070 */
[----:B------:R-:W-:Y:S02]  /*74d0*/  @!P3 IMAD.MOV R150, RZ, RZ, -R150 ;  /* 0x000000ffff96b224 */ /* 0x000fe400078e0a96 */
[----:B------:R-:W-:-:S04]  /*74e0*/  IMAD.HI.U32 R4, R3, R19, RZ ;  /* 0x0000001303047227 */ /* 0x000fc800078e00ff */
[----:B------:R-:W-:Y:S02]  /*74f0*/  @!P6 IMAD.IADD R153, R153, 0x1, -R0 ;  /* 0x000000019999e824 */ /* 0x000fe400078e0a00 */
[----:B------:R-:W-:Y:S01]  /*7500*/  IMAD.MOV R4, RZ, RZ, -R4 ;  /* 0x000000ffff047224 */ /* 0x000fe200078e0a04 */
[----:B------:R-:W-:Y:S01]  /*7510*/  @!P5 IADD3 R154, R154, -R0, RZ ;  /* 0x800000009a9ad210 */ /* 0x000fe20007ffe0ff */
[----:B------:R-:W-:Y:S01]  /*7520*/  IMAD.MOV R5, RZ, RZ, -R5 ;  /* 0x000000ffff057224 */ /* 0x000fe200078e0a05 */
[C---:B------:R-:W-:Y:S01]  /*7530*/  ISETP.GT.U32.AND P5, PT, R0.reuse, R153, PT ;  /* 0x000000990000720c */ /* 0x040fe20003fa4070 */
[C---:B------:R-:W-:Y:S01]  /*7540*/  IMAD R19, R0.reuse, R4, R19 ;  /* 0x0000000400137224 */ /* 0x040fe200078e0213 */
[----:B------:R-:W-:Y:S01]  /*7550*/  ISETP.GT.U32.AND P3, PT, R0, R154, PT ;  /* 0x0000009a0000720c */ /* 0x000fe20003f64070 */
[----:B------:R-:W-:-:S04]  /*7560*/  IMAD.HI.U32 R4, R3, R155, RZ ;  /* 0x0000009b03047227 */ /* 0x000fc800078e00ff */
[----:B------:R-:W-:Y:S01]  /*7570*/  @!P2 IMAD.IADD R152, R152, 0x1, -R0 ;  /* 0x000000019898a824 */ /* 0x000fe200078e0a00 */
[C---:B------:R-:W-:Y:S01]  /*7580*/  ISETP.GT.U32.AND P2, PT, R0.reuse, R151, PT ;  /* 0x000000970000720c */ /* 0x040fe20003f44070 */
[----:B------:R-:W-:Y:S02]  /*7590*/  IMAD.MOV R4, RZ, RZ, -R4 ;  /* 0x000000ffff047224 */ /* 0x000fe400078e0a04 */
[C---:B------:R-:W-:Y:S01]  /*75a0*/  IMAD R157, R0.reuse, R5, R157 ;  /* 0x00000005009d7224 */ /* 0x040fe200078e029d */
[C---:B------:R-:W-:Y:S01]  /*75b0*/  ISETP.GT.U32.AND P6, PT, R0.reuse, R152, PT ;  /* 0x000000980000720c */ /* 0x040fe20003fc4070 */
[C---:B------:R-:W-:Y:S02]  /*75c0*/  IMAD R155, R0.reuse, R4, R155 ;  /* 0x00000004009b7224 */ /* 0x040fe400078e029b */
[----:B------:R-:W-:Y:S02]  /*75d0*/  @!P5 IMAD.IADD R153, R153, 0x1, -R0 ;  /* 0x000000019999d824 */ /* 0x000fe400078e0a00 */
[----:B------:R-:W-:Y:S01]  /*75e0*/  IMAD.HI.U32 R4, R3, R156, RZ ;  /* 0x0000009c03047227 */ /* 0x000fe200078e00ff */
[----:B------:R-:W-:-:S02]  /*75f0*/  ISETP.GT.U32.AND P5, PT, R0, R155, PT ;  /* 0x0000009b0000720c */ /* 0x000fc40003fa4070 */
[----:B------:R-:W-:Y:S01]  /*7600*/  @!P0 IADD3 R153, -R153, RZ, RZ ;  /* 0x000000ff99998210 */ /* 0x000fe20007ffe1ff */
[--C-:B------:R-:W-:Y:S01]  /*7610*/  @!P2 IMAD.IADD R151, R151, 0x1, -R0.reuse ;  /* 0x000000019797a824 */ /* 0x100fe200078e0a00 */
[----:B------:R-:W-:Y:S01]  /*7620*/  IADD3 R11, -R4, RZ, RZ ;  /* 0x000000ff040b7210 */ /* 0x000fe20007ffe1ff */
[----:B------:R-:W-:Y:S01]  /*7630*/  @!P3 IMAD.IADD R154, R154, 0x1, -R0 ;  /* 0x000000019a9ab824 */ /* 0x000fe200078e0a00 */
[----:B------:R-:W-:Y:S01]  /*7640*/  ISETP.GT.U32.AND P2, PT, R0, R19, PT ;  /* 0x000000130000720c */ /* 0x000fe20003f44070 */
[----:B------:R-:W-:Y:S01]  /*7650*/  @!P1 IMAD.MOV R151, RZ, RZ, -R151 ;  /* 0x000000ffff979224 */ /* 0x000fe200078e0a97 */
[-C--:B------:R-:W-:Y:S01]  /*7660*/  @!P6 IADD3 R152, R152, -R0.reuse, RZ ;  /* 0x800000009898e210 */ /* 0x080fe20007ffe0ff */
[----:B------:R-:W-:Y:S01]  /*7670*/  IMAD R156, R0, R11, R156 ;  /* 0x0000000b009c7224 */ /* 0x000fe200078e029c */
[----:B------:R-:W-:Y:S01]  /*7680*/  ISETP.GE.AND P6, PT, R10, RZ, PT ;  /* 0x000000ff0a00720c */ /* 0x000fe20003fc6270 */
[----:B------:R-:W-:Y:S01]  /*7690*/  VIADD R10, R6, 0x9d ;  /* 0x0000009d060a7836 */ /* 0x000fe20000000000 */
[----:B------:R-:W-:Y:S01]  /*76a0*/  ISETP.GE.AND P3, PT, R8, RZ, PT ;  /* 0x000000ff0800720c */ /* 0x000fe20003f66270 */
[----:B------:R-:W-:Y:S01]  /*76b0*/  @!P4 IMAD.MOV R152, RZ, RZ, -R152 ;  /* 0x000000ffff98c224 */ /* 0x000fe200078e0a98 */
[----:B------:R-:W-:Y:S01]  /*76c0*/  @!P5 IADD3 R155, R155, -R0, RZ ;  /* 0x800000009b9bd210 */ /* 0x000fe20007ffe0ff */
[C---:B------:R-:W-:Y:S01]  /*76d0*/  VIADD R8, R6.reuse, 0x9e ;  /* 0x0000009e06087836 */ /* 0x040fe20000000000 */
[----:B------:R-:W-:Y:S01]  /*76e0*/  IABS R158, R10 ;  /* 0x0000000a009e7213 */ /* 0x000fe20000000000 */
[----:B------:R-:W-:Y:S01]  /*76f0*/  VIADD R11, R6, 0x9f ;  /* 0x0000009f060b7836 */ /* 0x000fe20000000000 */
[----:B------:R-:W-:Y:S01]  /*7700*/  ISETP.GT.U32.AND P4, PT, R0, R155, PT ;  /* 0x0000009b0000720c */ /* 0x000fe20003f84070 */
[----:B------:R-:W-:Y:S01]  /*7710*/  @!P2 IMAD.IADD R19, R19, 0x1, -R0 ;  /* 0x000000011313a824 */ /* 0x000fe200078e0a00 */
[----:B------:R-:W-:Y:S01]  /*7720*/  IABS R159, R8 ;  /* 0x00000008009f7213 */ /* 0x000fe20000000000 */
[----:B------:R-:W-:Y:S01]  /*7730*/  IMAD.HI.U32 R4, R3, R158, RZ ;  /* 0x0000009e03047227 */ /* 0x000fe200078e00ff */
[----:B------:R-:W-:-:S02]  /*7740*/  IABS R160, R11 ;  /* 0x0000000b00a07213 */ /* 0x000fc40000000000 */
[C---:B------:R-:W-:Y:S01]  /*7750*/  ISETP.GT.U32.AND P1, PT, R0.reuse, R19, PT ;  /* 0x000000130000720c */ /* 0x040fe20003f24070 */
[----:B------:R-:W-:Y:S01]  /*7760*/  IMAD.MOV R5, RZ, RZ, -R4 ;  /* 0x000000ffff057224 */ /* 0x000fe200078e0a04 */
[C---:B------:R-:W-:Y:S01]  /*7770*/  ISETP.GT.U32.AND P5, PT, R0.reuse, R156, PT ;  /* 0x0000009c0000720c */ /* 0x040fe20003fa4070 */
[----:B------:R-:W-:Y:S01]  /*7780*/  @!P6 IMAD.MOV R154, RZ, RZ, -R154 ;  /* 0x000000ffff9ae224 */ /* 0x000fe200078e0a9a */
[C---:B------:R-:W-:Y:S01]  /*7790*/  ISETP.GT.U32.AND P6, PT, R0.reuse, R157, PT ;  /* 0x0000009d0000720c */ /* 0x040fe20003fc4070 */
[----:B------:R-:W-:Y:S01]  /*77a0*/  IMAD R158, R0, R5, R158 ;  /* 0x00000005009e7224 */ /* 0x000fe200078e029e */
[----:B------:R-:W-:Y:S01]  /*77b0*/  ISETP.GE.AND P2, PT, R12, RZ, PT ;  /* 0x000000ff0c00720c */ /* 0x000fe20003f46270 */
[----:B------:R-:W-:Y:S01]  /*77c0*/  IMAD.HI.U32 R4, R3, R159, RZ ;  /* 0x0000009f03047227 */ /* 0x000fe200078e00ff */
[----:B------:R-:W-:Y:S02]  /*77d0*/  @!P4 IADD3 R155, R155, -R0, RZ ;  /* 0x800000009b9bc210 */ /* 0x000fe40007ffe0ff */
[----:B------:R-:W-:Y:S01]  /*77e0*/  ISETP.GT.U32.AND P4, PT, R0, R158, PT ;  /* 0x0000009e0000720c */ /* 0x000fe20003f84070 */
[----:B------:R-:W-:Y:S01]  /*77f0*/  IMAD.MOV R5, RZ, RZ, -R4 ;  /* 0x000000ffff057224 */ /* 0x000fe200078e0a04 */
[----:B------:R-:W-:Y:S01]  /*7800*/  ISETP.GE.AND P0, PT, R14, RZ, PT ;  /* 0x000000ff0e00720c */ /* 0x000fe20003f06270 */
[----:B------:R-:W-:-:S04]  /*7810*/  IMAD.HI.U32 R4, R3, R160, RZ ;  /* 0x000000a003047227 */ /* 0x000fc800078e00ff */
[--C-:B------:R-:W-:Y:S01]  /*7820*/  @!P1 IMAD.IADD R19, R19, 0x1, -R0.reuse ;  /* 0x0000000113139824 */ /* 0x100fe200078e0a00 */
[----:B------:R-:W-:Y:S01]  /*7830*/  ISETP.GE.AND P1, PT, R15, RZ, PT ;  /* 0x000000ff0f00720c */ /* 0x000fe20003f26270 */
[--C-:B------:R-:W-:Y:S01]  /*7840*/  @!P6 IMAD.IADD R157, R157, 0x1, -R0.reuse ;  /* 0x000000019d9de824 */ /* 0x100fe200078e0a00 */
[----:B------:R-:W-:Y:S01]  /*7850*/  IABS R15, R187 ;  /* 0x000000bb000f7213 */ /* 0x000fe20000000000 */
[----:B------:R-:W-:Y:S01]  /*7860*/  IMAD R159, R0, R5, R159 ;  /* 0x00000005009f7224 */ /* 0x000fe200078e029f */
[----:B------:R-:W-:Y:S01]  /*7870*/  IADD3 R5, -R4, RZ, RZ ;  /* 0x000000ff04057210 */ /* 0x000fe20007ffe1ff */
[--C-:B------:R-:W-:Y:S01]  /*7880*/  @!P4 IMAD.IADD R158, R158, 0x1, -R0.reuse ;  /* 0x000000019e9ec824 */ /* 0x100fe200078e0a00 */
[----:B------:R-:W-:Y:S01]  /*7890*/  @!P3 IADD3 R19, -R19, RZ, RZ ;  /* 0x000000ff1313b210 */ /* 0x000fe20007ffe1ff */
[----:B------:R-:W-:Y:S01]  /*78a0*/  @!P5 IMAD.IADD R156, R156, 0x1, -R0 ;  /* 0x000000019c9cd824 */ /* 0x000fe200078e0a00 */
[C---:B------:R-:W-:Y:S01]  /*78b0*/  ISETP.GT.U32.AND P3, PT, R0.reuse, R157, PT ;  /* 0x0000009d0000720c */ /* 0x040fe20003f64070 */
[C---:B------:R-:W-:Y:S01]  /*78c0*/  IMAD R160, R0.reuse, R5, R160 ;  /* 0x0000000500a07224 */ /* 0x040fe200078e02a0 */
[----:B------:R-:W-:Y:S01]  /*78d0*/  ISETP.GT.U32.AND P4, PT, R0, R158, PT ;  /* 0x0000009e0000720c */ /* 0x000fe20003f84070 */
[----:B------:R-:W-:Y:S01]  /*78e0*/  VIADD R12, R6, 0xa1 ;  /* 0x000000a1060c7836 */ /* 0x000fe20000000000 */
[----:B------:R-:W-:Y:S01]  /*78f0*/  ISETP.GE.AND P5, PT, R10, RZ, PT ;  /* 0x000000ff0a00720c */ /* 0x000fe20003fa6270 */
[----:B------:R-:W-:Y:S01]  /*7900*/  VIADD R10, R6, 0xa0 ;  /* 0x000000a0060a7836 */ /* 0x000fe20000000000 */
[----:B------:R-:W-:Y:S01]  /*7910*/  ISETP.GT.U32.AND P6, PT, R0, R156, PT ;  /* 0x0000009c0000720c */ /* 0x000fe20003fc4070 */
[----:B------:R-:W-:Y:S01]  /*7920*/  @!P2 IMAD.MOV R155, RZ, RZ, -R155 ;  /* 0x000000ffff9ba224 */ /* 0x000fe200078e0a9b */
[----:B------:R-:W-:Y:S01]  /*7930*/  IABS R18, R12 ;  /* 0x0000000c00127213 */ /* 0x000fe20000000000 */
[C---:B------:R-:W-:Y:S01]  /*7940*/  VIADD R14, R6.reuse, 0xb7 ;  /* 0x000000b7060e7836 */ /* 0x040fe20000000000 */
[----:B------:R-:W-:Y:S01]  /*7950*/  IABS R161, R10 ;  /* 0x0000000a00a17213 */ /* 0x000fe20000000000 */
[----:B------:R-:W-:-:S02]  /*7960*/  VIADD R210, R6, 0xd6 ;  /* 0x000000d606d27836 */ /* 0x000fc40000000000 */
[----:B------:R-:W-:Y:S01]  /*7970*/  @!P3 IMAD.IADD R157, R157, 0x1, -R0 ;  /* 0x000000019d9db824 */ /* 0x000fe200078e0a00 */
[----:B------:R-:W-:Y:S01]  /*7980*/  ISETP.GE.AND P3, PT, R8, RZ, PT ;  /* 0x000000ff0800720c */ /* 0x000fe20003f66270 */
[----:B------:R-:W-:Y:S01]  /*7990*/  VIADD R8, R6, 0xa2 ;  /* 0x000000a206087836 */ /* 0x000fe20000000000 */
[----:B------:R-:W-:Y:S01]  /*79a0*/  @!P4 IADD3 R158, R158, -R0, RZ ;  /* 0x800000009e9ec210 */ /* 0x000fe20007ffe0ff */
[C---:B------:R-:W-:Y:S01]  /*79b0*/  IMAD.HI.U32 R4, R3.reuse, R161, RZ ;  /* 0x000000a103047227 */ /* 0x040fe200078e00ff */
[----:B------:R-:W-:Y:S02]  /*79c0*/  ISETP.GT.U32.AND P4, PT, R0, R160, PT ;  /* 0x000000a00000720c */ /* 0x000fe40003f84070 */
[----:B------:R-:W-:Y:S01]  /*79d0*/  IABS R162, R8 ;  /* 0x0000000800a27213 */ /* 0x000fe20000000000 */
[----:B------:R-:W-:Y:S01]  /*79e0*/  IMAD.HI.U32 R5, R3, R18, RZ ;  /* 0x0000001203057227 */ /* 0x000fe200078e00ff */
[----:B------:R-:W-:Y:S02]  /*79f0*/  IABS R181, R14 ;  /* 0x0000000e00b57213 */ /* 0x000fe40000000000 */
[----:B------:R-:W-:Y:S01]  /*7a00*/  IABS R208, R210 ;  /* 0x000000d200d07213 */ /* 0x000fe20000000000 */
[----:B------:R-:W-:-:S02]  /*7a10*/  IMAD.MOV R4, RZ, RZ, -R4 ;  /* 0x000000ffff047224 */ /* 0x000fc400078e0a04 */
[--C-:B------:R-:W-:Y:S01]  /*7a20*/  @!P6 IMAD.IADD R156, R156, 0x1, -R0.reuse ;  /* 0x000000019c9ce824 */ /* 0x100fe200078e0a00 */
[----:B------:R-:W-:Y:S01]  /*7a30*/  ISETP.GT.U32.AND P6, PT, R0, R159, PT ;  /* 0x0000009f0000720c */ /* 0x000fe20003fc4070 */
[----:B------:R-:W-:Y:S02]  /*7a40*/  IMAD.MOV R5, RZ, RZ, -R5 ;  /* 0x000000ffff057224 */ /* 0x000fe400078e0a05 */
[----:B------:R-:W-:Y:S01]  /*7a50*/  @!P4 IMAD.IADD R160, R160, 0x1, -R0 ;  /* 0x00000001a0a0c824 */ /* 0x000fe200078e0a00 */
[----:B------:R-:W-:Y:S01]  /*7a60*/  @!P0 IADD3 R156, -R156, RZ, RZ ;  /* 0x000000ff9c9c8210 */ /* 0x000fe20007ffe1ff */
[C---:B------:R-:W-:Y:S02]  /*7a70*/  IMAD R161, R0.reuse, R4, R161 ;  /* 0x0000000400a17224 */ /* 0x040fe400078e02a1 */
[----:B------:R-:W-:Y:S01]  /*7a80*/  IMAD.HI.U32 R4, R3, R162, RZ ;  /* 0x000000a203047227 */ /* 0x000fe200078e00ff */
[C---:B------:R-:W-:Y:S02]  /*7a90*/  ISETP.GT.U32.AND P2, PT, R0.reuse, R160, PT ;  /* 0x000000a00000720c */ /* 0x040fe40003f44070 */
[C---:B------:R-:W-:Y:S01]  /*7aa0*/  ISETP.GT.U32.AND P0, PT, R0.reuse, R161, PT ;  /* 0x000000a10000720c */ /* 0x040fe20003f04070 */
[----:B------:R-:W-:-:S02]  /*7ab0*/  IMAD R18, R0, R5, R18 ;  /* 0x0000000500127224 */ /* 0x000fc400078e0212 */
[----:B------:R-:W-:Y:S02]  /*7ac0*/  IMAD.MOV R5, RZ, RZ, -R4 ;  /* 0x000000ffff057224 */ /* 0x000fe400078e0a04 */
[----:B------:R-:W-:Y:S01]  /*7ad0*/  @!P5 IMAD.MOV R158, RZ, RZ, -R158 ;  /* 0x000000ffff9ed224 */ /* 0x000fe200078e0a9e */
[C---:B------:R-:W-:Y:S01]  /*7ae0*/  ISETP.GT.U32.AND P5, PT, R0.reuse, R18, PT ;  /* 0x000000120000720c */ /* 0x040fe20003fa4070 */
[----:B------:R-:W-:Y:S02]  /*7af0*/  IMAD R162, R0, R5, R162 ;  /* 0x0000000500a27224 */ /* 0x000fe400078e02a2 */
[--C-:B------:R-:W-:Y:S01]  /*7b00*/  @!P6 IMAD.IADD R159, R159, 0x1, -R0.reuse ;  /* 0x000000019f9fe824 */ /* 0x100fe200078e0a00 */
[----:B------:R-:W-:Y:S01]  /*7b10*/  ISETP.GE.AND P6, PT, R11, RZ, PT ;  /* 0x000000ff0b00720c */ /* 0x000fe20003fc6270 */
[--C-:B------:R-:W-:Y:S01]  /*7b20*/  @!P2 IMAD.IADD R160, R160, 0x1, -R0.reuse ;  /* 0x00000001a0a0a824 */ /* 0x100fe200078e0a00 */
[----:B------:R-:W-:Y:S01]  /*7b30*/  IADD3 R11, R6, 0xa3, RZ ;  /* 0x000000a3060b7810 */ /* 0x000fe20007ffe0ff */
[--C-:B------:R-:W-:Y:S01]  /*7b40*/  @!P0 IMAD.IADD R161, R161, 0x1, -R0.reuse ;  /* 0x00000001a1a18824 */ /* 0x100fe200078e0a00 */
[----:B------:R-:W-:Y:S01]  /*7b50*/  ISETP.GT.U32.AND P2, PT, R0, R162, PT ;  /* 0x000000a20000720c */ /* 0x000fe20003f44070 */
[----:B------:R-:W-:Y:S01]  /*7b60*/  @!P1 IMAD.MOV R157, RZ, RZ, -R157 ;  /* 0x000000ffff9d9224 */ /* 0x000fe200078e0a9d */
[----:B------:R-:W-:Y:S01]  /*7b70*/  IABS R163, R11 ;  /* 0x0000000b00a37213 */ /* 0x000fe20000000000 */
[----:B------:R-:W-:Y:S01]  /*7b80*/  VIADD R214, R6, 0xda ;  /* 0x000000da06d67836 */ /* 0x000fe20000000000 */
[----:B------:R-:W-:Y:S01]  /*7b90*/  ISETP.GT.U32.AND P4, PT, R0, R159, PT ;  /* 0x0000009f0000720c */ /* 0x000fe20003f84070 */
[----:B------:R-:W-:Y:S01]  /*7ba0*/  @!P5 IMAD.IADD R18, R18, 0x1, -R0 ;  /* 0x000000011212d824 */ /* 0x000fe200078e0a00 */
[----:B------:R-:W-:Y:S01]  /*7bb0*/  ISETP.GT.U32.AND P5, PT, R0, R161, PT ;  /* 0x000000a10000720c */ /* 0x000fe20003fa4070 */
[----:B------:R-:W-:Y:S01]  /*7bc0*/  IMAD.HI.U32 R4, R3, R163, RZ ;  /* 0x000000a303047227 */ /* 0x000fe200078e00ff */
[----:B------:R-:W-:-:S02]  /*7bd0*/  ISETP.GE.AND P1, PT, R10, RZ, PT ;  /* 0x000000ff0a00720c */ /* 0x000fc40003f26270 */
[C---:B------:R-:W-:Y:S01]  /*7be0*/  IADD3 R10, R6.reuse, 0xa4, RZ ;  /* 0x000000a4060a7810 */ /* 0x040fe20007ffe0ff */
[----:B------:R-:W-:Y:S01]  /*7bf0*/  VIADD R216, R6, 0xdd ;  /* 0x000000dd06d87836 */ /* 0x000fe20000000000 */
[----:B------:R-:W-:Y:S01]  /*7c00*/  IADD3 R4, -R4, RZ, RZ ;  /* 0x000000ff04047210 */ /* 0x000fe20007ffe1ff */
[----:B------:R-:W-:Y:S01]  /*7c10*/  @!P2 IMAD.IADD R162, R162, 0x1, -R0 ;  /* 0x00000001a2a2a824 */ /* 0x000fe200078e0a00 */
[----:B------:R-:W-:Y:S01]  /*7c20*/  IABS R164, R10 ;  /* 0x0000000a00a47213 */ /* 0x000fe20000000000 */
[----:B------:R-:W-:Y:S01]  /*7c30*/  VIADD R222, R6, 0xe0 ;  /* 0x000000e006de7836 */ /* 0x000fe20000000000 */
[----:B------:R-:W-:Y:S01]  /*7c40*/  ISETP.GE.AND P0, PT, R8, RZ, PT ;  /* 0x000000ff0800720c */ /* 0x000fe20003f06270 */
[C---:B------:R-:W-:Y:S01]  /*7c50*/  IMAD R163, R0.reuse, R4, R163 ;  /* 0x0000000400a37224 */ /* 0x040fe200078e02a3 */
[----:B------:R-:W-:Y:S01]  /*7c60*/  ISETP.GT.U32.AND P2, PT, R0, R162, PT ;  /* 0x000000a20000720c */ /* 0x000fe20003f44070 */
[----:B------:R-:W-:Y:S01]  /*7c70*/  IMAD.HI.U32 R4, R3, R164, RZ ;  /* 0x000000a403047227 */ /* 0x000fe200078e00ff */
[----:B------:R-:W-:-:S02]  /*7c80*/  @!P6 IADD3 R160, -R160, RZ, RZ ;  /* 0x000000ffa0a0e210 */ /* 0x000fc40007ffe1ff */
[----:B------:R-:W-:Y:S01]  /*7c90*/  ISETP.GE.AND P6, PT, R11, RZ, PT ;  /* 0x000000ff0b00720c */ /* 0x000fe20003fc6270 */
[--C-:B------:R-:W-:Y:S01]  /*7ca0*/  @!P5 IMAD.IADD R161, R161, 0x1, -R0.reuse ;  /* 0x00000001a1a1d824 */ /* 0x100fe200078e0a00 */
[----:B------:R-:W-:Y:S01]  /*7cb0*/  ISETP.GT.U32.AND P5, PT, R0, R163, PT ;  /* 0x000000a30000720c */ /* 0x000fe20003fa4070 */
[----:B------:R-:W-:Y:S01]  /*7cc0*/  @!P4 IMAD.IADD R159, R159, 0x1, -R0 ;  /* 0x000000019f9fc824 */ /* 0x000fe200078e0a00 */
[----:B------:R-:W-:Y:S01]  /*7cd0*/  ISETP.GE.AND P4, PT, R12, RZ, PT ;  /* 0x000000ff0c00720c */ /* 0x000fe20003f86270 */
[----:B------:R-:W-:Y:S01]  /*7ce0*/  VIADD R8, R6, 0xa5 ;  /* 0x000000a506087836 */ /* 0x000fe20000000000 */
[----:B------:R-:W-:Y:S01]  /*7cf0*/  IABS R211, R214 ;  /* 0x000000d600d37213 */ /* 0x000fe20000000000 */
[----:B------:R-:W-:Y:S01]  /*7d00*/  IMAD.MOV R5, RZ, RZ, -R4 ;  /* 0x000000ffff057224 */ /* 0x000fe200078e0a04 */
[----:B------:R-:W-:Y:S01]  /*7d10*/  IABS R217, R222 ;  /* 0x000000de00d97213 */ /* 0x000fe20000000000 */
[----:B------:R-:W-:Y:S01]  /*7d20*/  @!P3 IMAD.MOV R159, RZ, RZ, -R159 ;  /* 0x000000ffff9fb224 */ /* 0x000fe200078e0a9f */
[C---:B------:R-:W-:Y:S01]  /*7d30*/  ISETP.GT.U32.AND P3, PT, R0.reuse, R18, PT ;  /* 0x000000120000720c */ /* 0x040fe20003f64070 */
[----:B------:R-:W-:Y:S01]  /*7d40*/  IMAD R164, R0, R5, R164 ;  /* 0x0000000500a47224 */ /* 0x000fe200078e02a4 */
[----:B------:R-:W-:Y:S01]  /*7d50*/  IABS R165, R8 ;  /* 0x0000000800a57213 */ /* 0x000fe20000000000 */
[----:B------:R-:W-:-:S02]  /*7d60*/  @!P2 IMAD.IADD R162, R162, 0x1, -R0 ;  /* 0x00000001a2a2a824 */ /* 0x000fc400078e0a00 */
[----:B------:R-:W-:Y:S01]  /*7d70*/  VIADD R12, R6, 0xa7 ;  /* 0x000000a7060c7836 */ /* 0x000fe20000000000 */
[----:B------:R-:W-:Y:S01]  /*7d80*/  ISETP.GT.U32.AND P2, PT, R0, R164, PT ;  /* 0x000000a40000720c */ /* 0x000fe20003f44070 */
[----:B------:R-:W-:Y:S01]  /*7d90*/  IMAD.HI.U32 R4, R3, R165, RZ ;  /* 0x000000a503047227 */ /* 0x000fe200078e00ff */
[----:B------:R-:W-:Y:S02]  /*7da0*/  @!P5 IADD3 R163, R163, -R0, RZ ;  /* 0x80000000a3a3d210 */ /* 0x000fe40007ffe0ff */
[----:B------:R-:W-:Y:S01]  /*7db0*/  IABS R167, R12 ;  /* 0x0000000c00a77213 */ /* 0x000fe20000000000 */
[----:B------:R-:W-:Y:S01]  /*7dc0*/  IMAD.MOV R4, RZ, RZ, -R4 ;  /* 0x000000ffff047224 */ /* 0x000fe200078e0a04 */
[----:B------:R-:W-:Y:S01]  /*7dd0*/  @!P0 IADD3 R162, -R162, RZ, RZ ;  /* 0x000000ffa2a28210 */ /* 0x000fe20007ffe1ff */
[----:B------:R-:W-:Y:S01]  /*7de0*/  @!P1 IMAD.MOV R161, RZ, RZ, -R161 ;  /* 0x000000ffffa19224 */ /* 0x000fe200078e0aa1 */
[----:B------:R-:W-:Y:S01]  /*7df0*/  ISETP.GT.U32.AND P1, PT, R0, R163, PT ;  /* 0x000000a30000720c */ /* 0x000fe20003f24070 */
[----:B------:R-:W-:Y:S01]  /*7e00*/  @!P3 IMAD.IADD R18, R18, 0x1, -R0 ;  /* 0x000000011212b824 */ /* 0x000fe200078e0a00 */
[----:B------:R-:W-:Y:S01]  /*7e10*/  ISETP.GE.AND P3, PT, R10, RZ, PT ;  /* 0x000000ff0a00720c */ /* 0x000fe20003f66270 */
[----:B------:R-:W-:Y:S01]  /*7e20*/  IMAD R165, R0, R4, R165 ;  /* 0x0000000400a57224 */ /* 0x000fe200078e02a5 */
[----:B------:R-:W-:Y:S01]  /*7e30*/  IADD3 R10, R6, 0xa6, RZ ;  /* 0x000000a6060a7810 */ /* 0x000fe20007ffe0ff */
[----:B------:R-:W-:Y:S01]  /*7e40*/  IMAD.HI.U32 R5, R3, R167, RZ ;  /* 0x000000a703057227 */ /* 0x000fe200078e00ff */
[----:B------:R-:W-:-:S02]  /*7e50*/  ISETP.GE.AND P5, PT, R8, RZ, PT ;  /* 0x000000ff0800720c */ /* 0x000fc40003fa6270 */
[----:B------:R-:W-:Y:S01]  /*7e60*/  IABS R166, R10 ;  /* 0x0000000a00a67213 */ /* 0x000fe20000000000 */
[----:B------:R-:W-:Y:S01]  /*7e70*/  @!P2 IMAD.IADD R164, R164, 0x1, -R0 ;  /* 0x00000001a4a4a824 */ /* 0x000fe200078e0a00 */
[----:B------:R-:W-:Y:S01]  /*7e80*/  ISETP.GE.AND P0, PT, R10, RZ, PT ;  /* 0x000000ff0a00720c */ /* 0x000fe20003f06270 */
[----:B------:R-:W-:Y:S01]  /*7e90*/  @!P4 IMAD.MOV R18, RZ, RZ, -R18 ;  /* 0x000000ffff12c224 */ /* 0x000fe200078e0a12 */
[C---:B------:R-:W-:Y:S01]  /*7ea0*/  ISETP.GT.U32.AND P4, PT, R0.reuse, R165, PT ;  /* 0x000000a50000720c */ /* 0x040fe20003f84070 */
[----:B------:R-:W-:Y:S01]  /*7eb0*/  IMAD.MOV R5, RZ, RZ, -R5 ;  /* 0x000000ffff057224 */ /* 0x000fe200078e0a05 */
[----:B------:R-:W-:Y:S01]  /*7ec0*/  ISETP.GT.U32.AND P2, PT, R0, R164, PT ;  /* 0x000000a40000720c */ /* 0x000fe20003f44070 */
[----:B------:R-:W-:Y:S01]  /*7ed0*/  IMAD.HI.U32 R4, R3, R166, RZ ;  /* 0x000000a603047227 */ /* 0x000fe200078e00ff */
[C---:B------:R-:W-:Y:S02]  /*7ee0*/  IADD3 R10, R6.reuse, 0xaa, RZ ;  /* 0x000000aa060a7810 */ /* 0x040fe40007ffe0ff */
[----:B------:R-:W-:Y:S01]  /*7ef0*/  IADD3 R8, R6, 0xa8, RZ ;  /* 0x000000a806087810 */ /* 0x000fe20007ffe0ff */
[----:B------:R-:W-:Y:S01]  /*7f00*/  @!P1 IMAD.IADD R163, R163, 0x1, -R0 ;  /* 0x00000001a3a39824 */ /* 0x000fe200078e0a00 */
[----:B------:R-:W-:Y:S01]  /*7f10*/  IABS R169, R10 ;  /* 0x0000000a00a97213 */ /* 0x000fe20000000000 */
[----:B------:R-:W-:Y:S01]  /*7f20*/  IMAD R167, R0, R5, R167 ;  /* 0x0000000500a77224 */ /* 0x000fe200078e02a7 */
[----:B------:R-:W-:Y:S01]  /*7f30*/  IABS R168, R8 ;  /* 0x0000000800a87213 */ /* 0x000fe20000000000 */
[----:B------:R-:W-:Y:S01]  /*7f40*/  IMAD.MOV R11, RZ, RZ, -R4 ;  /* 0x000000ffff0b7224 */ /* 0x000fe200078e0a04 */
[----:B------:R-:W-:Y:S01]  /*7f50*/  ISETP.GE.AND P1, PT, R12, RZ, PT ;  /* 0x000000ff0c00720c */ /* 0x000fe20003f26270 */
[----:B------:R-:W-:Y:S01]  /*7f60*/  @!P6 IMAD.MOV R163, RZ, RZ, -R163 ;  /* 0x000000ffffa3e224 */ /* 0x000fe200078e0aa3 */
[C---:B------:R-:W-:Y:S01]  /*7f70*/  ISETP.GT.U32.AND P6, PT, R0.reuse, R167, PT ;  /* 0x000000a70000720c */ /* 0x040fe20003fc4070 */
[----:B------:R-:W-:-:S02]  /*7f80*/  IMAD R166, R0, R11, R166 ;  /* 0x0000000b00a67224 */ /* 0x000fc400078e02a6 */
[--C-:B------:R-:W-:Y:S02]  /*7f90*/  @!P4 IMAD.IADD R165, R165, 0x1, -R0.reuse ;  /* 0x00000001a5a5c824 */ /* 0x100fe400078e0a00 */
[----:B------:R-:W-:Y:S01]  /*7fa0*/  @!P2 IMAD.IADD R164, R164, 0x1, -R0 ;  /* 0x00000001a4a4a824 */ /* 0x000fe200078e0a00 */
[----:B------:R-:W-:Y:S01]  /*7fb0*/  ISETP.GT.U32.AND P2, PT, R0, R166, PT ;  /* 0x000000a60000720c */ /* 0x000fe20003f44070 */
[----:B------:R-:W-:Y:S01]  /*7fc0*/  VIADD R5, R6, 0xa9 ;  /* 0x000000a906057836 */ /* 0x000fe20000000000 */
[----:B------:R-:W-:Y:S01]  /*7fd0*/  ISETP.GT.U32.AND P4, PT, R0, R165, PT ;  /* 0x000000a50000720c */ /* 0x000fe20003f84070 */
[----:B------:R-:W-:-:S03]  /*7fe0*/  IMAD.HI.U32 R4, R3, R168, RZ ;  /* 0x000000a803047227 */ /* 0x000fc600078e00ff */
[----:B------:R-:W-:Y:S01]  /*7ff0*/  IABS R17, R5 ;  /* 0x0000000500117213 */ /* 0x000fe20000000000 */
[----:B------:R-:W-:Y:S01]  /*8000*/  @!P6 IMAD.IADD R167, R167, 0x1, -R0 ;  /* 0x00000001a7a7e824 */ /* 0x000fe200078e0a00 */
[----:B------:R-:W-:Y:S01]  /*8010*/  IADD3 R11, -R4, RZ, RZ ;  /* 0x000000ff040b7210 */ /* 0x000fe20007ffe1ff */
[----:B------:R-:W-:Y:S01]  /*8020*/  @!P3 IMAD.MOV R164, RZ, RZ, -R164 ;  /* 0x000000ffffa4b224 */ /* 0x000fe200078e0aa4 */
[----:B------:R-:W-:Y:S01]  /*8030*/  ISETP.GE.AND P3, PT, R8, RZ, PT ;  /* 0x000000ff0800720c */ /* 0x000fe20003f66270 */
[----:B------:R-:W-:Y:S01]  /*8040*/  IMAD.HI.U32 R4, R3, R17, RZ ;  /* 0x0000001103047227 */ /* 0x000fe200078e00ff */
[----:B------:R-:W-:Y:S02]  /*8050*/  ISETP.GT.U32.AND P6, PT, R0, R167, PT ;  /* 0x000000a70000720c */ /* 0x000fe40003fc4070 */
[----:B------:R-:W-:Y:S01]  /*8060*/  IADD3 R8, R6, 0xac, RZ ;  /* 0x000000ac06087810 */ /* 0x000fe20007ffe0ff */
[--C-:B------:R-:W-:Y:S02]  /*8070*/  @!P2 IMAD.IADD R166, R166, 0x1, -R0.reuse ;  /* 0x00000001a6a6a824 */ /* 0x100fe400078e0a00 */
[----:B------:R-:W-:Y:S01]  /*8080*/  @!P4 IMAD.IADD R165, R165, 0x1, -R0 ;  /* 0x00000001a5a5c824 */ /* 0x000fe200078e0a00 */
[----:B------:R-:W-:Y:S01]  /*8090*/  ISETP.GE.AND P4, PT, R5, RZ, PT ;  /* 0x000000ff0500720c */ /* 0x000fe20003f86270 */
[----:B------:R-:W-:Y:S01]  /*80a0*/  IMAD.HI.U32 R5, R3, R169, RZ ;  /* 0x000000a903057227 */ /* 0x000fe200078e00ff */
[----:B------:R-:W-:-:S02]  /*80b0*/  ISETP.GT.U32.AND P2, PT, R0, R166, PT ;  /* 0x000000a60000720c */ /* 0x000fc40003f44070 */
[----:B------:R-:W-:Y:S01]  /*80c0*/  IABS R171, R8 ;  /* 0x0000000800ab7213 */ /* 0x000fe20000000000 */
[----:B------:R-:W-:Y:S01]  /*80d0*/  IMAD R168, R0, R11, R168 ;  /* 0x0000000b00a87224 */ /* 0x000fe200078e02a8 */
[----:B------:R-:W-:Y:S01]  /*80e0*/  IADD3 R5, -R5, RZ, RZ ;  /* 0x000000ff05057210 */ /* 0x000fe20007ffe1ff */
[----:B------:R-:W-:Y:S01]  /*80f0*/  IMAD.MOV R4, RZ, RZ, -R4 ;  /* 0x000000ffff047224 */ /* 0x000fe200078e0a04 */
[----:B------:R-:W-:Y:S01]  /*8100*/  @!P6 IADD3 R167, R167, -R0, RZ ;  /* 0x80000000a7a7e210 */ /* 0x000fe20007ffe0ff */
[----:B------:R-:W-:Y:S02]  /*8110*/  VIADD R12, R6, 0xae ;  /* 0x000000ae060c7836 */ /* 0x000fe40000000000 */
[----:B------:R-:W-:Y:S02]  /*8120*/  IMAD R169, R0, R5, R169 ;  /* 0x0000000500a97224 */ /* 0x000fe400078e02a9 */
[----:B------:R-:W-:Y:S01]  /*8130*/  @!P1 IMAD.MOV R167, RZ, RZ, -R167 ;  /* 0x000000ffffa79224 */ /* 0x000fe200078e0aa7 */
[----:B------:R-:W-:Y:S01]  /*8140*/  IABS R173, R12 ;  /* 0x0000000c00ad7213 */ /* 0x000fe20000000000 */
[----:B------:R-:W-:Y:S01]  /*8150*/  @!P2 IMAD.IADD R166, R166, 0x1, -R0 ;  /* 0x00000001a6a6a824 */ /* 0x000fe200078e0a00 */
[C---:B------:R-:W-:Y:S01]  /*8160*/  ISETP.GT.U32.AND P1, PT, R0.reuse, R169, PT ;  /* 0x000000a90000720c */ /* 0x040fe20003f24070 */
[C---:B------:R-:W-:Y:S01]  /*8170*/  IMAD R17, R0.reuse, R4, R17 ;  /* 0x0000000400117224 */ /* 0x040fe200078e0211 */
[----:B------:R-:W-:Y:S01]  /*8180*/  ISETP.GT.U32.AND P2, PT, R0, R168, PT ;  /* 0x000000a80000720c */ /* 0x000fe20003f44070 */
[----:B------:R-:W-:-:S02]  /*8190*/  @!P0 IMAD.MOV R166, RZ, RZ, -R166 ;  /* 0x000000ffffa68224 */ /* 0x000fc400078e0aa6 */
[----:B------:R-:W-:Y:S01]  /*81a0*/  IMAD.HI.U32 R5, R3, R171, RZ ;  /* 0x000000ab03057227 */ /* 0x000fe200078e00ff */
[----:B------:R-:W-:-:S03]  /*81b0*/  ISETP.GT.U32.AND P0, PT, R0, R17, PT ;  /* 0x000000110000720c */ /* 0x000fc60003f04070 */
[----:B------:R-:W-:Y:S02]  /*81c0*/  VIADD R4, R6, 0xab ;  /* 0x000000ab06047836 */ /* 0x000fe40000000000 */
[----:B------:R-:W-:Y:S02]  /*81d0*/  IMAD.MOV R5, RZ, RZ, -R5 ;  /* 0x000000ffff057224 */ /* 0x000fe400078e0a05 */
[--C-:B------:R-:W-:Y:S01]  /*81e0*/  @!P1 IMAD.IADD R169, R169, 0x1, -R0.reuse ;  /* 0x00000001a9a99824 */ /* 0x100fe200078e0a00 */
[----:B------:R-:W-:Y:S01]  /*81f0*/  IABS R170, R4 ;  /* 0x0000000400aa7213 */ /* 0x000fe20000000000 */
[--C-:B------:R-:W-:Y:S01]  /*8200*/  @!P2 IMAD.IADD R168, R168, 0x1, -R0.reuse ;  /* 0x00000001a8a8a824 */ /* 0x100fe200078e0a00 */
[----:B------:R-:W-:Y:S01]  /*8210*/  ISETP.GE.AND P6, PT, R4, RZ, PT ;  /* 0x000000ff0400720c */ /* 0x000fe20003fc6270 */
[----:B------:R-:W-:Y:S01]  /*8220*/  @!P5 IMAD.MOV R165, RZ, RZ, -R165 ;  /* 0x000000ffffa5d224 */ /* 0x000fe200078e0aa5 */
[C---:B------:R-:W-:Y:S01]  /*8230*/  ISETP.GT.U32.AND P1, PT, R0.reuse, R169, PT ;  /* 0x000000a90000720c */ /* 0x040fe20003f24070 */
[----:B------:R-:W-:Y:S01]  /*8240*/  @!P0 IMAD.IADD R17, R17, 0x1, -R0 ;  /* 0x0000000111118824 */ /* 0x000fe200078e0a00 */
[C---:B------:R-:W-:Y:S01]  /*8250*/  ISETP.GT.U32.AND P2, PT, R0.reuse, R168, PT ;  /* 0x000000a80000720c */ /* 0x040fe20003f44070 */
[----:B------:R-:W-:Y:S01]  /*8260*/  IMAD R171, R0, R5, R171 ;  /* 0x0000000500ab7224 */ /* 0x000fe200078e02ab */
[----:B------:R-:W-:Y:S01]  /*8270*/  ISETP.GE.AND P5, PT, R10, RZ, PT ;  /* 0x000000ff0a00720c */ /* 0x000fe20003fa6270 */
[----:B------:R-:W-:Y:S01]  /*8280*/  IMAD.HI.U32 R5, R3, R173, RZ ;  /* 0x000000ad03057227 */ /* 0x000fe200078e00ff */
[----:B------:R-:W-:-:S03]  /*8290*/  ISETP.GT.U32.AND P0, PT, R0, R17, PT ;  /* 0x000000110000720c */ /* 0x000fc60003f04070 */
[----:B------:R-:W-:Y:S02]  /*82a0*/  VIADD R10, R6, 0xad ;  /* 0x000000ad060a7836 */ /* 0x000fe40000000000 */
[----:B------:R-:W-:-:S03]  /*82b0*/  IMAD.HI.U32 R4, R3, R170, RZ ;  /* 0x000000aa03047227 */ /* 0x000fc600078e00ff */
[----:B------:R-:W-:Y:S01]  /*82c0*/  IABS R172, R10 ;  /* 0x0000000a00ac7213 */ /* 0x000fe20000000000 */
[----:B------:R-:W-:Y:S01]  /*82d0*/  IMAD.MOV R5, RZ, RZ, -R5 ;  /* 0x000000ffff057224 */ /* 0x000fe200078e0a05 */
[----:B------:R-:W-:Y:S01]  /*82e0*/  IADD3 R11, -R4, RZ, RZ ;  /* 0x000000ff040b7210 */ /* 0x000fe20007ffe1ff */
[--C-:B------:R-:W-:Y:S02]  /*82f0*/  @!P1 IMAD.IADD R169, R169, 0x1, -R0.reuse ;  /* 0x00000001a9a99824 */ /* 0x100fe400078e0a00 */
[----:B------:R-:W-:Y:S01]  /*8300*/  IMAD R173, R0, R5, R173 ;  /* 0x0000000500ad7224 */ /* 0x000fe200078e02ad */
[----:B------:R-:W-:Y:S01]  /*8310*/  @!P0 IADD3 R17, R17, -R0, RZ ;  /* 0x8000000011118210 */ /* 0x000fe20007ffe0ff */
[----:B------:R-:W-:Y:S01]  /*8320*/  @!P2 IMAD.IADD R168, R168, 0x1, -R0 ;  /* 0x00000001a8a8a824 */ /* 0x000fe200078e0a00 */
[----:B------:R-:W-:Y:S01]  /*8330*/  ISETP.GE.AND P2, PT, R8, RZ, PT ;  /* 0x000000ff0800720c */ /* 0x000fe20003f46270 */
[----:B------:R-:W-:Y:S01]  /*8340*/  IMAD.HI.U32 R4, R3, R172, RZ ;  /* 0x000000ac03047227 */ /* 0x000fe200078e00ff */
[----:B------:R-:W-:-:S02]  /*8350*/  @!P4 IADD3 R17, -R17, RZ, RZ ;  /* 0x000000ff1111c210 */ /* 0x000fc40007ffe1ff */
[----:B------:R-:W-:Y:S01]  /*8360*/  ISETP.GE.AND P4, PT, R10, RZ, PT ;  /* 0x000000ff0a00720c */ /* 0x000fe20003f86270 */
[----:B------:R-:W-:Y:S01]  /*8370*/  @!P5 IMAD.MOV R169, RZ, RZ, -R169 ;  /* 0x000000ffffa9d224 */ /* 0x000fe200078e0aa9 */
[C---:B------:R-:W-:Y:S01]  /*8380*/  ISETP.GT.U32.AND P5, PT, R0.reuse, R173, PT ;  /* 0x000000ad0000720c */ /* 0x040fe20003fa4070 */
[C---:B------:R-:W-:Y:S02]  /*8390*/  IMAD R170, R0.reuse, R11, R170 ;  /* 0x0000000b00aa7224 */ /* 0x040fe400078e02aa */
[----:B------:R-:W-:Y:S01]  /*83a0*/  @!P3 IMAD.MOV R168, RZ, RZ, -R168 ;  /* 0x000000ffffa8b224 */ /* 0x000fe200078e0aa8 */
[C---:B------:R-:W-:Y:S01]  /*83b0*/  ISETP.GT.U32.AND P3, PT, R0.reuse, R171, PT ;  /* 0x000000ab0000720c */ /* 0x040fe20003f64070 */
[----:B------:R-:W-:Y:S01]  /*83c0*/  IMAD.MOV R11, RZ, RZ, -R4 ;  /* 0x000000ffff0b7224 */ /* 0x000fe200078e0a04 */
[----:B------:R-:W-:Y:S01]  /*83d0*/  ISETP.GT.U32.AND P0, PT, R0, R170, PT ;  /* 0x000000aa0000720c */ /* 0x000fe20003f04070 */
[----:B------:R-:W-:Y:S02]  /*83e0*/  VIADD R8, R6, 0xaf ;  /* 0x000000af06087836 */ /* 0x000fe40000000000 */
[----:B------:R-:W-:Y:S01]  /*83f0*/  IMAD R172, R0, R11, R172 ;  /* 0x0000000b00ac7224 */ /* 0x000fe200078e02ac */
[C---:B------:R-:W-:Y:S01]  /*8400*/  IADD3 R11, R6.reuse, 0xb1, RZ ;  /* 0x000000b1060b7810 */ /* 0x040fe20007ffe0ff */
[----:B------:R-:W-:Y:S01]  /*8410*/  VIADD R10, R6, 0xb0 ;  /* 0x000000b0060a7836 */ /* 0x000fe20000000000 */
[----:B------:R-:W-:Y:S01]  /*8420*/  IABS R174, R8 ;  /* 0x0000000800ae7213 */ /* 0x000fe20000000000 */
[----:B------:R-:W-:Y:S01]  /*8430*/  IMAD.HI.U32 R218, R3, R217, RZ ;  /* 0x000000d903da7227 */ /* 0x000fe200078e00ff */
[----:B------:R-:W-:-:S02]  /*8440*/  ISETP.GT.U32.AND P1, PT, R0, R172, PT ;  /* 0x000000ac0000720c */ /* 0x000fc40003f24070 */
[----:B------:R-:W-:Y:S01]  /*8450*/  IABS R175, R10 ;  /* 0x0000000a00af7213 */ /* 0x000fe20000000000 */
[----:B------:R-:W-:Y:S01]  /*8460*/  IMAD.HI.U32 R4, R3, R174, RZ ;  /* 0x000000ae03047227 */ /* 0x000fe200078e00ff */
[----:B------:R-:W-:Y:S02]  /*8470*/  @!P5 IADD3 R173, R173, -R0, RZ ;  /* 0x80000000adadd210 */ /* 0x000fe40007ffe0ff */
[----:B------:R-:W-:Y:S01]  /*8480*/  IABS R16, R11 ;  /* 0x0000000b00107213 */ /* 0x000fe20000000000 */
[----:B------:R-:W-:Y:S01]  /*8490*/  @!P3 IMAD.IADD R171, R171, 0x1, -R0 ;  /* 0x00000001ababb824 */ /* 0x000fe200078e0a00 */
[----:B------:R-:W-:Y:S01]  /*84a0*/  IADD3 R5, -R4, RZ, RZ ;  /* 0x000000ff04057210 */ /* 0x000fe20007ffe1ff */
[----:B------:R-:W-:Y:S01]  /*84b0*/  IMAD.HI.U32 R4, R3, R175, RZ ;  /* 0x000000af03047227 */ /* 0x000fe200078e00ff */
[C---:B------:R-:W-:Y:S02]  /*84c0*/  ISETP.GT.U32.AND P5, PT, R0.reuse, R173, PT ;  /* 0x000000ad0000720c */ /* 0x040fe40003fa4070 */
[----:B------:R-:W-:Y:S01]  /*84d0*/  ISETP.GT.U32.AND P3, PT, R0, R171, PT ;  /* 0x000000ab0000720c */ /* 0x000fe20003f64070 */
[----:B------:R-:W-:-:S02]  /*84e0*/  IMAD.MOV R4, RZ, RZ, -R4 ;  /* 0x000000ffff047224 */ /* 0x000fc400078e0a04 */
[--C-:B------:R-:W-:Y:S02]  /*84f0*/  @!P0 IMAD.IADD R170, R170, 0x1, -R0.reuse ;  /* 0x00000001aaaa8824 */ /* 0x100fe400078e0a00 */
[----:B------:R-:W-:Y:S02]  /*8500*/  @!P1 IMAD.IADD R172, R172, 0x1, -R0 ;  /* 0x00000001acac9824 */ /* 0x000fe400078e0a00 */
[C---:B------:R-:W-:Y:S01]  /*8510*/  IMAD R175, R0.reuse, R4, R175 ;  /* 0x0000000400af7224 */ /* 0x040fe200078e02af */
[C---:B------:R-:W-:Y:S01]  /*8520*/  ISETP.GT.U32.AND P0, PT, R0.reuse, R170, PT ;  /* 0x000000aa0000720c */ /* 0x040fe20003f04070 */
[C---:B------:R-:W-:Y:S01]  /*8530*/  IMAD R174, R0.reuse, R5, R174 ;  /* 0x0000000500ae7224 */ /* 0x040fe200078e02ae */
[C---:B------:R-:W-:Y:S01]  /*8540*/  ISETP.GT.U32.AND P1, PT, R0.reuse, R172, PT ;  /* 0x000000ac0000720c */ /* 0x040fe20003f24070 */
[----:B------:R-:W-:Y:S01]  /*8550*/  IMAD.HI.U32 R5, R3, R16, RZ ;  /* 0x0000001003057227 */ /* 0x000fe200078e00ff */
[----:B------:R-:W-:Y:S02]  /*8560*/  @!P5 IADD3 R173, R173, -R0, RZ ;  /* 0x80000000adadd210 */ /* 0x000fe40007ffe0ff */
[C---:B------:R-:W-:Y:S01]  /*8570*/  ISETP.GT.U32.AND P5, PT, R0.reuse, R175, PT ;  /* 0x000000af0000720c */ /* 0x040fe20003fa4070 */
[--C-:B------:R-:W-:Y:S01]  /*8580*/  @!P3 IMAD.IADD R171, R171, 0x1, -R0.reuse ;  /* 0x00000001ababb824 */ /* 0x100fe200078e0a00 */
[----:B------:R-:W-:Y:S01]  /*8590*/  ISETP.GT.U32.AND P3, PT, R0, R174, PT ;  /* 0x000000ae0000720c */ /* 0x000fe20003f64070 */
[----:B------:R-:W-:Y:S01]  /*85a0*/  VIADD R4, R6, 0xb2 ;  /* 0x000000b206047836 */ /* 0x000fe20000000000 */
[----:B------:R-:W-:Y:S01]  /*85b0*/  IADD3 R5, -R5, RZ, RZ ;  /* 0x000000ff05057210 */ /* 0x000fe20007ffe1ff */
[----:B------:R-:W-:Y:S01]  /*85c0*/  @!P2 IMAD.MOV R171, RZ, RZ, -R171 ;  /* 0x000000ffffaba224 */ /* 0x000fe200078e0aab */
[----:B------:R-:W-:Y:S01]  /*85d0*/  ISETP.GE.AND P2, PT, R10, RZ, PT ;  /* 0x000000ff0a00720c */ /* 0x000fe20003f46270 */
[--C-:B------:R-:W-:Y:S01]  /*85e0*/  @!P0 IMAD.IADD R170, R170, 0x1, -R0.reuse ;  /* 0x00000001aaaa8824 */ /* 0x100fe200078e0a00 */
[----:B------:R-:W-:Y:S01]  /*85f0*/  ISETP.GE.AND P0, PT, R12, RZ, PT ;  /* 0x000000ff0c00720c */ /* 0x000fe20003f06270 */
[----:B------:R-:W-:Y:S01]  /*8600*/  @!P1 IMAD.IADD R172, R172, 0x1, -R0 ;  /* 0x00000001acac9824 */ /* 0x000fe200078e0a00 */
[----:B------:R-:W-:Y:S01]  /*8610*/  IABS R176, R4 ;  /* 0x0000000400b07213 */ /* 0x000fe20000000000 */
[----:B------:R-:W-:Y:S01]  /*8620*/  IMAD R16, R0, R5, R16 ;  /* 0x0000000500107224 */ /* 0x000fe200078e0210 */
[----:B------:R-:W-:Y:S01]  /*8630*/  ISETP.GE.AND P1, PT, R11, RZ, PT ;  /* 0x000000ff0b00720c */ /* 0x000fe20003f26270 */
[----:B------:R-:W-:-:S02]  /*8640*/  @!P5 IMAD.IADD R175, R175, 0x1, -R0 ;  /* 0x00000001afafd824 */ /* 0x000fc400078e0a00 */
[----:B------:R-:W-:Y:S01]  /*8650*/  @!P4 IMAD.MOV R172, RZ, RZ, -R172 ;  /* 0x000000ffffacc224 */ /* 0x000fe200078e0aac */
[----:B------:R-:W-:Y:S01]  /*8660*/  ISETP.GE.AND P4, PT, R4, RZ, PT ;  /* 0x000000ff0400720c */ /* 0x000fe20003f86270 */
[----:B------:R-:W-:Y:S01]  /*8670*/  @!P3 IMAD.IADD R174, R174, 0x1, -R0 ;  /* 0x00000001aeaeb824 */ /* 0x000fe200078e0a00 */
[----:B------:R-:W-:Y:S01]  /*8680*/  ISETP.GT.U32.AND P5, PT, R0, R175, PT ;  /* 0x000000af0000720c */ /* 0x000fe20003fa4070 */
[----:B------:R-:W-:Y:S02]  /*8690*/  VIADD R5, R6, 0xb3 ;  /* 0x000000b306057836 */ /* 0x000fe40000000000 */
[----:B------:R-:W-:Y:S01]  /*86a0*/  IMAD.HI.U32 R4, R3, R176, RZ ;  /* 0x000000b003047227 */ /* 0x000fe200078e00ff */
[----:B------:R-:W-:Y:S02]  /*86b0*/  ISETP.GT.U32.AND P3, PT, R0, R174, PT ;  /* 0x000000ae0000720c */ /* 0x000fe40003f64070 */
[----:B------:R-:W-:Y:S01]  /*86c0*/  IABS R177, R5 ;  /* 0x0000000500b17213 */ /* 0x000fe20000000000 */
[----:B------:R-:W-:Y:S01]  /*86d0*/  @!P6 IMAD.MOV R170, RZ, RZ, -R170 ;  /* 0x000000ffffaae224 */ /* 0x000fe200078e0aaa */
[----:B------:R-:W-:Y:S01]  /*86e0*/  IADD3 R11, -R4, RZ, RZ ;  /* 0x000000ff040b7210 */ /* 0x000fe20007ffe1ff */
[----:B------:R-:W-:Y:S01]  /*86f0*/  @!P0 IMAD.MOV R173, RZ, RZ, -R173 ;  /* 0x000000ffffad8224 */ /* 0x000fe200078e0aad */
[----:B------:R-:W-:Y:S01]  /*8700*/  ISETP.GE.AND P6, PT, R8, RZ, PT ;  /* 0x000000ff0800720c */ /* 0x000fe20003fc6270 */
[----:B------:R-:W-:Y:S01]  /*8710*/  VIADD R8, R6, 0xb4 ;  /* 0x000000b406087836 */ /* 0x000fe20000000000 */
[----:B------:R-:W-:Y:S01]  /*8720*/  ISETP.GE.AND P0, PT, R5, RZ, PT ;  /* 0x000000ff0500720c */ /* 0x000fe20003f06270 */
[----:B------:R-:W-:-:S03]  /*8730*/  IMAD.HI.U32 R5, R3, R177, RZ ;  /* 0x000000b103057227 */ /* 0x000fc600078e00ff */
[----:B------:R-:W-:Y:S01]  /*8740*/  IABS R178, R8 ;  /* 0x0000000800b27213 */ /* 0x000fe20000000000 */
[----:B------:R-:W-:Y:S01]  /*8750*/  IMAD R176, R0, R11, R176 ;  /* 0x0000000b00b07224 */ /* 0x000fe200078e02b0 */
[----:B------:R-:W-:Y:S01]  /*8760*/  @!P3 IADD3 R174, R174, -R0, RZ ;  /* 0x80000000aeaeb210 */ /* 0x000fe20007ffe0ff */
[----:B------:R-:W-:Y:S01]  /*8770*/  IMAD.MOV R5, RZ, RZ, -R5 ;  /* 0x000000ffff057224 */ /* 0x000fe200078e0a05 */
[C---:B------:R-:W-:Y:S01]  /*8780*/  ISETP.GT.U32.AND P3, PT, R0.reuse, R16, PT ;  /* 0x000000100000720c */ /* 0x040fe20003f64070 */
[----:B------:R-:W-:Y:S01]  /*8790*/  @!P5 IMAD.IADD R175, R175, 0x1, -R0 ;  /* 0x00000001afafd824 */ /* 0x000fe200078e0a00 */
[C---:B------:R-:W-:Y:S01]  /*87a0*/  ISETP.GT.U32.AND P5, PT, R0.reuse, R176, PT ;  /* 0x000000b00000720c */ /* 0x040fe20003fa4070 */
[----:B------:R-:W-:Y:S02]  /*87b0*/  IMAD R177, R0, R5, R177 ;  /* 0x0000000500b17224 */ /* 0x000fe400078e02b1 */
[----:B------:R-:W-:Y:S02]  /*87c0*/  @!P6 IMAD.MOV R174, RZ, RZ, -R174 ;  /* 0x000000ffffaee224 */ /* 0x000fe400078e0aae */
[----:B------:R-:W-:Y:S01]  /*87d0*/  VIADD R10, R6, 0xb5 ;  /* 0x000000b5060a7836 */ /* 0x000fe20000000000 */
[----:B------:R-:W-:Y:S01]  /*87e0*/  ISETP.GT.U32.AND P6, PT, R0, R177, PT ;  /* 0x000000b10000720c */ /* 0x000fe20003fc4070 */
[----:B------:R-:W-:-:S03]  /*87f0*/  IMAD.HI.U32 R4, R3, R178, RZ ;  /* 0x000000b203047227 */ /* 0x000fc600078e00ff */
[----:B------:R-:W-:Y:S01]  /*8800*/  IABS R179, R10 ;  /* 0x0000000a00b37213 */ /* 0x000fe20000000000 */
[----:B------:R-:W-:Y:S01]  /*8810*/  VIADD R12, R6, 0xb6 ;  /* 0x000000b6060c7836 */ /* 0x000fe20000000000 */
[----:B------:R-:W-:Y:S01]  /*8820*/  IADD3 R11, -R4, RZ, RZ ;  /* 0x000000ff040b7210 */ /* 0x000fe20007ffe1ff */
[--C-:B------:R-:W-:Y:S02]  /*8830*/  @!P5 IMAD.IADD R176, R176, 0x1, -R0.reuse ;  /* 0x00000001b0b0d824 */ /* 0x100fe400078e0a00 */
[--C-:B------:R-:W-:Y:S01]  /*8840*/  @!P3 IMAD.IADD R16, R16, 0x1, -R0.reuse ;  /* 0x000000011010b824 */ /* 0x100fe200078e0a00 */
[----:B------:R-:W-:Y:S01]  /*8850*/  IABS R180, R12 ;  /* 0x0000000c00b47213 */ /* 0x000fe20000000000 */
[----:B------:R-:W-:Y:S01]  /*8860*/  IMAD.HI.U32 R5, R3, R179, RZ ;  /* 0x000000b303057227 */ /* 0x000fe200078e00ff */
[C---:B------:R-:W-:Y:S02]  /*8870*/  ISETP.GT.U32.AND P5, PT, R0.reuse, R176, PT ;  /* 0x000000b00000720c */ /* 0x040fe40003fa4070 */
[----:B------:R-:W-:Y:S01]  /*8880*/  ISETP.GT.U32.AND P3, PT, R0, R16, PT ;  /* 0x000000100000720c */ /* 0x000fe20003f64070 */
[----:B------:R-:W-:-:S02]  /*8890*/  @!P6 IMAD.IADD R177, R177, 0x1, -R0 ;  /* 0x00000001b1b1e824 */ /* 0x000fc400078e0a00 */
[C---:B------:R-:W-:Y:S02]  /*88a0*/  IMAD R178, R0.reuse, R11, R178 ;  /* 0x0000000b00b27224 */ /* 0x040fe400078e02b2 */
[----:B------:R-:W-:Y:S01]  /*88b0*/  IMAD.MOV R5, RZ, RZ, -R5 ;  /* 0x000000ffff057224 */ /* 0x000fe200078e0a05 */
[----:B------:R-:W-:Y:S01]  /*88c0*/  ISETP.GT.U32.AND P6, PT, R0, R177, PT ;  /* 0x000000b10000720c */ /* 0x000fe20003fc4070 */
[----:B------:R-:W-:-:S04]  /*88d0*/  IMAD.HI.U32 R4, R3, R180, RZ ;  /* 0x000000b403047227 */ /* 0x000fc800078e00ff */
[----:B------:R-:W-:Y:S01]  /*88e0*/  @!P5 IADD3 R176, R176, -R0, RZ ;  /* 0x80000000b0b0d210 */ /* 0x000fe20007ffe0ff */
[C---:B------:R-:W-:Y:S01]  /*88f0*/  IMAD R179, R0.reuse, R5, R179 ;  /* 0x0000000500b37224 */ /* 0x040fe200078e02b3 */
[----:B------:R-:W-:Y:S01]  /*8900*/  ISETP.GT.U32.AND P5, PT, R0, R178, PT ;  /* 0x000000b20000720c */ /* 0x000fe20003fa4070 */
[----:B------:R-:W-:Y:S01]  /*8910*/  IMAD.MOV R11, RZ, RZ, -R4 ;  /* 0x000000ffff0b7224 */ /* 0x000fe200078e0a04 */
[----:B------:R-:W-:Y:S01]  /*8920*/  @!P3 IADD3 R16, R16, -R0, RZ ;  /* 0x800000001010b210 */ /* 0x000fe20007ffe0ff */
[----:B------:R-:W-:Y:S01]  /*8930*/  IMAD.HI.U32 R4, R3, R181, RZ ;  /* 0x000000b503047227 */ /* 0x000fe200078e00ff */
[----:B------:R-:W-:Y:S02]  /*8940*/  ISETP.GE.AND P3, PT, R10, RZ, PT ;  /* 0x000000ff0a00720c */ /* 0x000fe40003f66270 */
[----:B------:R-:W-:Y:S01]  /*8950*/  @!P1 IADD3 R16, -R16, RZ, RZ ;  /* 0x000000ff10109210 */ /* 0x000fe20007ffe1ff */
[----:B------:R-:W-:Y:S01]  /*8960*/  @!P6 IMAD.IADD R177, R177, 0x1, -R0 ;  /* 0x00000001b1b1e824 */ /* 0x000fe200078e0a00 */
[C---:B------:R-:W-:Y:S01]  /*8970*/  ISETP.GT.U32.AND P6, PT, R0.reuse, R179, PT ;  /* 0x000000b30000720c */ /* 0x040fe20003fc4070 */
[----:B------:R-:W-:-:S02]  /*8980*/  IMAD R180, R0, R11, R180 ;  /* 0x0000000b00b47224 */ /* 0x000fc400078e02b4 */
[----:B------:R-:W-:Y:S02]  /*8990*/  IMAD.MOV R10, RZ, RZ, -R4 ;  /* 0x000000ffff0a7224 */ /* 0x000fe400078e0a04 */
[----:B------:R-:W-:Y:S01]  /*89a0*/  @!P5 IMAD.IADD R178, R178, 0x1, -R0 ;  /* 0x00000001b2b2d824 */ /* 0x000fe200078e0a00 */
[C---:B------:R-:W-:Y:S01]  /*89b0*/  ISETP.GT.U32.AND P5, PT, R0.reuse, R180, PT ;  /* 0x000000b40000720c */ /* 0x040fe20003fa4070 */
[C---:B------:R-:W-:Y:S02]  /*89c0*/  IMAD R181, R0.reuse, R10, R181 ;  /* 0x0000000a00b57224 */ /* 0x040fe400078e02b5 */
[----:B------:R-:W-:Y:S01]  /*89d0*/  @!P4 IMAD.MOV R176, RZ, RZ, -R176 ;  /* 0x000000ffffb0c224 */ /* 0x000fe200078e0ab0 */
[----:B------:R-:W-:Y:S01]  /*89e0*/  ISETP.GT.U32.AND P1, PT, R0, R178, PT ;  /* 0x000000b20000720c */ /* 0x000fe20003f24070 */
[----:B------:R-:W-:Y:S01]  /*89f0*/  @!P2 IMAD.MOV R175, RZ, RZ, -R175 ;  /* 0x000000ffffafa224 */ /* 0x000fe200078e0aaf */
[----:B------:R-:W-:Y:S01]  /*8a00*/  ISETP.GE.AND P2, PT, R8, RZ, PT ;  /* 0x000000ff0800720c */ /* 0x000fe20003f46270 */
[----:B------:R-:W-:Y:S01]  /*8a10*/  IMAD.HI.U32 R4, R3, R183, RZ ;  /* 0x000000b703047227 */ /* 0x000fe200078e00ff */
[----:B------:R-:W-:-:S02]  /*8a20*/  @!P6 IADD3 R179, R179, -R0, RZ ;  /* 0x80000000b3b3e210 */ /* 0x000fc40007ffe0ff */
[----:B------:R-:W-:Y:S01]  /*8a30*/  ISETP.GT.U32.AND P6, PT, R0, R181, PT ;  /* 0x000000b50000720c */ /* 0x000fe20003fc4070 */
[----:B------:R-:W-:-:S04]  /*8a40*/  IMAD.HI.U32 R5, R3, R182, RZ ;  /* 0x000000b603057227 */ /* 0x000fc800078e00ff */
[----:B------:R-:W-:Y:S01]  /*8a50*/  @!P5 IMAD.IADD R180, R180, 0x1, -R0 ;  /* 0x00000001b4b4d824 */ /* 0x000fe200078e0a00 */
[----:B------:R-:W-:Y:S01]  /*8a60*/  IADD3 R5, -R5, RZ, RZ ;  /* 0x000000ff05057210 */ /* 0x000fe20007ffe1ff */
[----:B------:R-:W-:Y:S01]  /*8a70*/  IMAD.HI.U32 R8, R3, R15, RZ ;  /* 0x0000000f03087227 */ /* 0x000fe200078e00ff */
[C---:B------:R-:W-:Y:S02]  /*8a80*/  ISETP.GT.U32.AND P5, PT, R0.reuse, R179, PT ;  /* 0x000000b30000720c */ /* 0x040fe40003fa4070 */
[----:B------:R-:W-:Y:S01]  /*8a90*/  ISETP.GT.U32.AND P4, PT, R0, R180, PT ;  /* 0x000000b40000720c */ /* 0x000fe20003f84070 */
[----:B------:R-:W-:Y:S01]  /*8aa0*/  IMAD.MOV R4, RZ, RZ, -R4 ;  /* 0x000000ffff047224 */ /* 0x000fe200078e0a04 */
[----:B------:R-:W-:Y:S01]  /*8ab0*/  @!P1 IADD3 R178, R178, -R0, RZ ;  /* 0x80000000b2b29210 */ /* 0x000fe20007ffe0ff */
[----:B------:R-:W-:Y:S02]  /*8ac0*/  @!P6 IMAD.IADD R181, R181, 0x1, -R0 ;  /* 0x00000001b5b5e824 */ /* 0x000fe400078e0a00 */
[----:B------:R-:W-:-:S02]  /*8ad0*/  IMAD.MOV R8, RZ, RZ, -R8 ;  /* 0x000000ffff087224 */ /* 0x000fc400078e0a08 */
[C---:B------:R-:W-:Y:S01]  /*8ae0*/  IMAD R183, R0.reuse, R4, R183 ;  /* 0x0000000400b77224 */ /* 0x040fe200078e02b7 */
[----:B------:R-:W-:Y:S01]  /*8af0*/  ISETP.GT.U32.AND P6, PT, R0, R181, PT ;  /* 0x000000b50000720c */ /* 0x000fe20003fc4070 */
[----:B------:R-:W-:Y:S02]  /*8b00*/  VIADD R10, R6, 0xbc ;  /* 0x000000bc060a7836 */ /* 0x000fe40000000000 */
[----:B------:R-:W-:Y:S02]  /*8b10*/  IMAD R15, R0, R8, R15 ;  /* 0x00000008000f7224 */ /* 0x000fe400078e020f */
[----:B------:R-:W-:Y:S01]  /*8b20*/  VIADD R8, R6, 0xbb ;  /* 0x000000bb06087836 */ /* 0x000fe20000000000 */
[----:B------:R-:W-:Y:S01]  /*8b30*/  IABS R185, R10 ;  /* 0x0000000a00b97213 */ /* 0x000fe20000000000 */
[C---:B------:R-:W-:Y:S01]  /*8b40*/  IMAD R182, R0.reuse, R5, R182 ;  /* 0x0000000500b67224 */ /* 0x040fe200078e02b6 */
[----:B------:R-:W-:Y:S01]  /*8b50*/  ISETP.GT.U32.AND P1, PT, R0, R15, PT ;  /* 0x0000000f0000720c */ /* 0x000fe20003f24070 */
[----:B------:R-:W-:Y:S01]  /*8b60*/  @!P4 IMAD.IADD R180, R180, 0x1, -R0 ;  /* 0x00000001b4b4c824 */ /* 0x000fe200078e0a00 */
[C---:B------:R-:W-:Y:S01]  /*8b70*/  ISETP.GT.U32.AND P4, PT, R0.reuse, R183, PT ;  /* 0x000000b70000720c */ /* 0x040fe20003f84070 */
[----:B------:R-:W-:Y:S01]  /*8b80*/  @!P0 IMAD.MOV R177, RZ, RZ, -R177 ;  /* 0x000000ffffb18224 */ /* 0x000fe200078e0ab1 */
[----:B------:R-:W-:Y:S01]  /*8b90*/  IABS R184, R8 ;  /* 0x0000000800b87213 */ /* 0x000fe20000000000 */
[----:B------:R-:W-:Y:S01]  /*8ba0*/  IMAD.HI.U32 R5, R3, R185, RZ ;  /* 0x000000b903057227 */ /* 0x000fe200078e00ff */
[----:B------:R-:W-:-:S03]  /*8bb0*/  ISETP.GT.U32.AND P0, PT, R0, R182, PT ;  /* 0x000000b60000720c */ /* 0x000fc60003f04070 */
[----:B------:R-:W-:Y:S01]  /*8bc0*/  @!P5 IMAD.IADD R179, R179, 0x1, -R0 ;  /* 0x00000001b3b3d824 */ /* 0x000fe200078e0a00 */
[----:B------:R-:W-:Y:S01]  /*8bd0*/  ISETP.GE.AND P5, PT, R12, RZ, PT ;  /* 0x000000ff0c00720c */ /* 0x000fe20003fa6270 */
[----:B------:R-:W-:Y:S01]  /*8be0*/  IMAD.HI.U32 R4, R3, R184, RZ ;  /* 0x000000b803047227 */ /* 0x000fe200078e00ff */
[----:B------:R-:W-:-:S03]  /*8bf0*/  IADD3 R12, R6, 0xbe, RZ ;  /* 0x000000be060c7810 */ /* 0x000fc60007ffe0ff */
[--C-:B------:R-:W-:Y:S01]  /*8c00*/  @!P6 IMAD.IADD R181, R181, 0x1, -R0.reuse ;  /* 0x00000001b5b5e824 */ /* 0x100fe200078e0a00 */
[----:B------:R-:W-:Y:S01]  /*8c10*/  ISETP.GE.AND P6, PT, R14, RZ, PT ;  /* 0x000000ff0e00720c */ /* 0x000fe20003fc6270 */
[----:B------:R-:W-:Y:S01]  /*8c20*/  IMAD.MOV R5, RZ, RZ, -R5 ;  /* 0x000000ffff057224 */ /* 0x000fe200078e0a05 */
[----:B------:R-:W-:Y:S01]  /*8c30*/  IADD3 R11, -R4, RZ, RZ ;  /* 0x000000ff040b7210 */ /* 0x000fe20007ffe1ff */
[--C-:B------:R-:W-:Y:S02]  /*8c40*/  @!P4 IMAD.IADD R183, R183, 0x1, -R0.reuse ;  /* 0x00000001b7b7c824 */ /* 0x100fe400078e0a00 */
[----:B------:R-:W-:Y:S01]  /*8c50*/  IMAD R185, R0, R5, R185 ;  /* 0x0000000500b97224 */ /* 0x000fe200078e02b9 */
[----:B------:R-:W-:Y:S01]  /*8c60*/  IADD3 R5, R6, 0xbd, RZ ;  /* 0x000000bd06057810 */ /* 0x000fe20007ffe0ff */
[----:B------:R-:W-:Y:S01]  /*8c70*/  @!P0 IMAD.IADD R182, R182, 0x1, -R0 ;  /* 0x00000001b6b68824 */ /* 0x000fe200078e0a00 */
[----:B------:R-:W-:Y:S01]  /*8c80*/  ISETP.GE.AND P0, PT, R186, RZ, PT ;  /* 0x000000ffba00720c */ /* 0x000fe20003f06270 */
[C---:B------:R-:W-:Y:S01]  /*8c90*/  IMAD R184, R0.reuse, R11, R184 ;  /* 0x0000000b00b87224 */ /* 0x040fe200078e02b8 */
[C---:B------:R-:W-:Y:S01]  /*8ca0*/  ISETP.GT.U32.AND P4, PT, R0.reuse, R183, PT ;  /* 0x000000b70000720c */ /* 0x040fe20003f84070 */
[----:B------:R-:W-:Y:S01]  /*8cb0*/  @!P2 IMAD.MOV R178, RZ, RZ, -R178 ;  /* 0x000000ffffb2a224 */ /* 0x000fe200078e0ab2 */
[----:B------:R-:W-:Y:S01]  /*8cc0*/  IABS R186, R5 ;  /* 0x0000000500ba7213 */ /* 0x000fe20000000000 */
[----:B------:R-:W-:Y:S01]  /*8cd0*/  @!P5 IMAD.MOV R180, RZ, RZ, -R180 ;  /* 0x000000ffffb4d224 */ /* 0x000fe200078e0ab4 */
[C---:B------:R-:W-:Y:S01]  /*8ce0*/  ISETP.GT.U32.AND P2, PT, R0.reuse, R182, PT ;  /* 0x000000b60000720c */ /* 0x040fe20003f44070 */
[----:B------:R-:W-:Y:S01]  /*8cf0*/  @!P6 IMAD.MOV R181, RZ, RZ, -R181 ;  /* 0x000000ffffb5e224 */ /* 0x000fe200078e0ab5 */
[----:B------:R-:W-:Y:S01]  /*8d00*/  ISETP.GT.U32.AND P5, PT, R0, R184, PT ;  /* 0x000000b80000720c */ /* 0x000fe20003fa4070 */
[----:B------:R-:W-:Y:S01]  /*8d10*/  IMAD.HI.U32 R4, R3, R186, RZ ;  /* 0x000000ba03047227 */ /* 0x000fe200078e00ff */
[----:B------:R-:W-:-:S03]  /*8d20*/  ISETP.GE.AND P6, PT, R188, RZ, PT ;  /* 0x000000ffbc00720c */ /* 0x000fc60003fc6270 */
[----:B------:R-:W-:Y:S01]  /*8d30*/  IMAD.MOV R11, RZ, RZ, -R4 ;  /* 0x000000ffff0b7224 */ /* 0x000fe200078e0a04 */
[----:B------:R-:W-:Y:S01]  /*8d40*/  IADD3 R4, R6, 0xbf, RZ ;  /* 0x000000bf06047810 */ /* 0x000fe20007ffe0ff */
[----:B------:R-:W-:Y:S01]  /*8d50*/  @!P4 IMAD.IADD R183, R183, 0x1, -R0 ;  /* 0x00000001b7b7c824 */ /* 0x000fe200078e0a00 */
[----:B------:R-:W-:Y:S01]  /*8d60*/  ISETP.GE.AND P4, PT, R10, RZ, PT ;  /* 0x000000ff0a00720c */ /* 0x000fe20003f86270 */
[----:B------:R-:W-:Y:S01]  /*8d70*/  IMAD R186, R0, R11, R186 ;  /* 0x0000000b00ba7224 */ /* 0x000fe200078e02ba */
[----:B------:R-:W-:Y:S01]  /*8d80*/  IABS R188, R4 ;  /* 0x0000000400bc7213 */ /* 0x000fe20000000000 */
[--C-:B------:R-:W-:Y:S01]  /*8d90*/  @!P2 IMAD.IADD R182, R182, 0x1, -R0.reuse ;  /* 0x00000001b6b6a824 */ /* 0x100fe200078e0a00 */
[----:B------:R-:W-:Y:S01]  /*8da0*/  ISETP.GT.U32.AND P2, PT, R0, R185, PT ;  /* 0x000000b90000720c */ /* 0x000fe20003f44070 */
[----:B------:R-:W-:Y:S01]  /*8db0*/  @!P5 IMAD.IADD R184, R184, 0x1, -R0 ;  /* 0x00000001b8b8d824 */ /* 0x000fe200078e0a00 */
[----:B------:R-:W-:Y:S01]  /*8dc0*/  ISETP.GE.AND P5, PT, R5, RZ, PT ;  /* 0x000000ff0500720c */ /* 0x000fe20003fa6270 */
[----:B------:R-:W-:Y:S01]  /*8dd0*/  @!P6 IMAD.MOV R183, RZ, RZ, -R183 ;  /* 0x000000ffffb7e224 */ /* 0x000fe200078e0ab7 */
[C---:B------:R-:W-:Y:S01]  /*8de0*/  ISETP.GT.U32.AND P6, PT, R0.reuse, R186, PT ;  /* 0x000000ba0000720c */ /* 0x040fe20003fc4070 */
[----:B------:R-:W-:Y:S01]  /*8df0*/  @!P0 IMAD.MOV R182, RZ, RZ, -R182 ;  /* 0x000000ffffb68224 */ /* 0x000fe200078e0ab6 */
[----:B------:R-:W-:Y:S01]  /*8e00*/  ISETP.GT.U32.AND P0, PT, R0, R184, PT ;  /* 0x000000b80000720c */ /* 0x000fe20003f04070 */
[----:B------:R-:W-:Y:S01]  /*8e10*/  @!P1 IMAD.IADD R15, R15, 0x1, -R0 ;  /* 0x000000010f0f9824 */ /* 0x000fe200078e0a00 */
[----:B------:R-:W-:Y:S01]  /*8e20*/  ISETP.GE.AND P1, PT, R187, RZ, PT ;  /* 0x000000ffbb00720c */ /* 0x000fe20003f26270 */
[----:B------:R-:W-:Y:S01]  /*8e30*/  @!P3 IMAD.MOV R179, RZ, RZ, -R179 ;  /* 0x000000ffffb3b224 */ /* 0x000fe200078e0ab3 */
[----:B------:R-:W-:Y:S01]  /*8e40*/  IABS R187, R12 ;  /* 0x0000000c00bb7213 */ /* 0x000fe20000000000 */
[----:B------:R-:W-:Y:S01]  /*8e50*/  VIADD R10, R6, 0xc1 ;  /* 0x000000c1060a7836 */ /* 0x000fe20000000000 */
[----:B------:R-:W-:Y:S01]  /*8e60*/  ISETP.GT.U32.AND P3, PT, R0, R15, PT ;  /* 0x0000000f0000720c */ /* 0x000fe20003f64070 */
[----:B------:R-:W-:Y:S01]  /*8e70*/  IMAD.MOV R220, RZ, RZ, -R218 ;  /* 0x000000ffffdc7224 */ /* 0x000fe200078e0ada */
[----:B------:R-:W-:Y:S01]  /*8e80*/  @!P2 IADD3 R185, R185, -R0, RZ ;  /* 0x80000000b9b9a210 */ /* 0x000fe20007ffe0ff */
[----:B------:R-:W-:Y:S01]  /*8e90*/  IMAD.HI.U32 R5, R3, R187, RZ ;  /* 0x000000bb03057227 */ /* 0x000fe200078e00ff */
[----:B------:R-:W-:-:S02]  /*8ea0*/  IABS R14, R10 ;  /* 0x0000000a000e7213 */ /* 0x000fc40000000000 */
[----:B------:R-:W-:Y:S01]  /*8eb0*/  ISETP.GT.U32.AND P2, PT, R0, R185, PT ;  /* 0x000000b90000720c */ /* 0x000fe20003f44070 */
[----:B------:R-:W-:Y:S01]  /*8ec0*/  @!P6 IMAD.IADD R186, R186, 0x1, -R0 ;  /* 0x00000001babae824 */ /* 0x000fe200078e0a00 */
[----:B------:R-:W-:Y:S01]  /*8ed0*/  @!P0 IADD3 R184, R184, -R0, RZ ;  /* 0x80000000b8b88210 */ /* 0x000fe20007ffe0ff */
[----:B------:R-:W-:Y:S01]  /*8ee0*/  IMAD.MOV R5, RZ, RZ, -R5 ;  /* 0x000000ffff057224 */ /* 0x000fe200078e0a05 */
[----:B------:R-:W-:Y:S01]  /*8ef0*/  ISETP.GE.AND P0, PT, R4, RZ, PT ;  /* 0x000000ff0400720c */ /* 0x000fe20003f06270 */
[----:B------:R-:W-:Y:S01]  /*8f00*/  IMAD.HI.U32 R4, R3, R188, RZ ;  /* 0x000000bc03047227 */ /* 0x000fe200078e00ff */
[----:B------:R-:W-:Y:S02]  /*8f10*/  ISETP.GT.U32.AND P6, PT, R0, R186, PT ;  /* 0x000000ba0000720c */ /* 0x000fe40003fc4070 */
[----:B------:R-:W-:Y:S01]  /*8f20*/  @!P3 IADD3 R15, R15, -R0, RZ ;  /* 0x800000000f0fb210 */ /* 0x000fe20007ffe0ff */
[----:B------:R-:W-:Y:S01]  /*8f30*/  IMAD.MOV R11, RZ, RZ, -R4 ;  /* 0x000000ffff0b7224 */ /* 0x000fe200078e0a04 */
[----:B------:R-:W-:Y:S01]  /*8f40*/  ISETP.GE.AND P3, PT, R8, RZ, PT ;  /* 0x000000ff0800720c */ /* 0x000fe20003f66270 */
[----:B------:R-:W-:-:S02]  /*8f50*/  IMAD R187, R0, R5, R187 ;  /* 0x0000000500bb7224 */ /* 0x000fc400078e02bb */
[----:B------:R-:W-:Y:S02]  /*8f60*/  IMAD R188, R0, R11, R188 ;  /* 0x0000000b00bc7224 */ /* 0x000fe400078e02bc */
[----:B------:R-:W-:-:S04]  /*8f70*/  IMAD.HI.U32 R8, R3, R14, RZ ;  /* 0x0000000e03087227 */ /* 0x000fc800078e00ff */
[--C-:B------:R-:W-:Y:S01]  /*8f80*/  @!P6 IMAD.IADD R186, R186, 0x1, -R0.reuse ;  /* 0x00000001babae824 */ /* 0x100fe200078e0a00 */
[C---:B------:R-:W-:Y:S01]  /*8f90*/  ISETP.GT.U32.AND P6, PT, R0.reuse, R188, PT ;  /* 0x000000bc0000720c */ /* 0x040fe20003fc4070 */
[----:B------:R-:W-:Y:S01]  /*8fa0*/  @!P2 IMAD.IADD R185, R185, 0x1, -R0 ;  /* 0x00000001b9b9a824 */ /* 0x000fe200078e0a00 */
[----:B------:R-:W-:Y:S01]  /*8fb0*/  ISETP.GT.U32.AND P2, PT, R0, R187, PT ;  /* 0x000000bb0000720c */ /* 0x000fe20003f44070 */
[----:B------:R-:W-:Y:S01]  /*8fc0*/  VIADD R5, R6, 0xc0 ;  /* 0x000000c006057836 */ /* 0x000fe20000000000 */
[----:B------:R-:W-:Y:S01]  /*8fd0*/  IADD3 R11, -R8, RZ, RZ ;  /* 0x000000ff080b7210 */ /* 0x000fe20007ffe1ff */
[----:B------:R-:W-:Y:S01]  /*8fe0*/  VIADD R8, R6, 0xc2 ;  /* 0x000000c206087836 */ /* 0x000fe20000000000 */
[----:B------:R-:W-:Y:S01]  /*8ff0*/  @!P5 IADD3 R186, -R186, RZ, RZ ;  /* 0x000000ffbabad210 */ /* 0x000fe20007ffe1ff */
[----:B------:R-:W-:Y:S01]  /*9000*/  @!P3 IMAD.MOV R184, RZ, RZ, -R184 ;  /* 0x000000ffffb8b224 */ /* 0x000fe200078e0ab8 */
[----:B------:R-:W-:Y:S01]  /*9010*/  IABS R189, R5 ;  /* 0x0000000500bd7213 */ /* 0x000fe20000000000 */
[----:B------:R-:W-:Y:S01]  /*9020*/  IMAD R14, R0, R11, R14 ;  /* 0x0000000b000e7224 */ /* 0x000fe200078e020e */
[----:B------:R-:W-:Y:S01]  /*9030*/  ISETP.GE.AND P3, PT, R5, RZ, PT ;  /* 0x000000ff0500720c */ /* 0x000fe20003f66270 */
[----:B------:R-:W-:Y:S01]  /*9040*/  @!P1 IMAD.MOV R15, RZ, RZ, -R15 ;  /* 0x000000ffff0f9224 */ /* 0x000fe200078e0a0f */
[----:B------:R-:W-:Y:S01]  /*9050*/  IABS R190, R8 ;  /* 0x0000000800be7213 */ /* 0x000fe20000000000 */
[----:B------:R-:W-:Y:S01]  /*9060*/  @!P6 IMAD.IADD R188, R188, 0x1, -R0 ;  /* 0x00000001bcbce824 */ /* 0x000fe200078e0a00 */
[----:B------:R-:W-:Y:S01]  /*9070*/  ISETP.GT.U32.AND P6, PT, R0, R14, PT ;  /* 0x0000000e0000720c */ /* 0x000fe20003fc4070 */
[----:B------:R-:W-:Y:S01]  /*9080*/  IMAD.HI.U32 R5, R3, R189, RZ ;  /* 0x000000bd03057227 */ /* 0x000fe200078e00ff */
[----:B------:R-:W-:-:S02]  /*9090*/  @!P2 IADD3 R187, R187, -R0, RZ ;  /* 0x80000000bbbba210 */ /* 0x000fc40007ffe0ff */
[----:B------:R-:W-:Y:S01]  /*90a0*/  ISETP.GE.AND P1, PT, R12, RZ, PT ;  /* 0x000000ff0c00720c */ /* 0x000fe20003f26270 */
[----:B------:R-:W-:Y:S01]  /*90b0*/  @!P4 IMAD.MOV R185, RZ, RZ, -R185 ;  /* 0x000000ffffb9c224 */ /* 0x000fe200078e0ab9 */
[----:B------:R-:W-:Y:S01]  /*90c0*/  ISETP.GT.U32.AND P2, PT, R0, R187, PT ;  /* 0x000000bb0000720c */ /* 0x000fe20003f44070 */
[----:B------:R-:W-:Y:S01]  /*90d0*/  IMAD.MOV R5, RZ, RZ, -R5 ;  /* 0x000000ffff057224 */ /* 0x000fe200078e0a05 */
[----:B------:R-:W-:Y:S01]  /*90e0*/  ISETP.GE.AND P4, PT, R10, RZ, PT ;  /* 0x000000ff0a00720c */ /* 0x000fe20003f86270 */
[C---:B------:R-:W-:Y:S01]  /*90f0*/  VIADD R10, R6.reuse, 0xc3 ;  /* 0x000000c3060a7836 */ /* 0x040fe20000000000 */
[----:B------:R-:W-:Y:S01]  /*9100*/  IADD3 R11, R6, 0xc4, RZ ;  /* 0x000000c4060b7810 */ /* 0x000fe20007ffe0ff */
[----:B------:R-:W-:Y:S01]  /*9110*/  IMAD.HI.U32 R4, R3, R190, RZ ;  /* 0x000000be03047227 */ /* 0x000fe200078e00ff */
[----:B------:R-:W-:Y:S02]  /*9120*/  ISETP.GT.U32.AND P5, PT, R0, R188, PT ;  /* 0x000000bc0000720c */ /* 0x000fe40003fa4070 */
[----:B------:R-:W-:Y:S01]  /*9130*/  IABS R192, R11 ;  /* 0x0000000b00c07213 */ /* 0x000fe20000000000 */
[----:B------:R-:W-:Y:S01]  /*9140*/  @!P6 IMAD.IADD R14, R14, 0x1, -R0 ;  /* 0x000000010e0ee824 */ /* 0x000fe200078e0a00 */
[----:B------:R-:W-:Y:S01]  /*9150*/  IABS R191, R10 ;  /* 0x0000000a00bf7213 */ /* 0x000fe20000000000 */
[----:B------:R-:W-:-:S02]  /*9160*/  VIADD R12, R6, 0xc5 ;  /* 0x000000c5060c7836 */ /* 0x000fc40000000000 */
[C---:B------:R-:W-:Y:S01]  /*9170*/  IMAD R189, R0.reuse, R5, R189 ;  /* 0x0000000500bd7224 */ /* 0x040fe200078e02bd */
[C---:B------:R-:W-:Y:S01]  /*9180*/  ISETP.GT.U32.AND P6, PT, R0.reuse, R14, PT ;  /* 0x0000000e0000720c */ /* 0x040fe20003fc4070 */
[----:B------:R-:W-:Y:S01]  /*9190*/  IMAD.MOV R5, RZ, RZ, -R4 ;  /* 0x000000ffff057224 */ /* 0x000fe200078e0a04 */
[----:B------:R-:W-:Y:S01]  /*91a0*/  IABS R193, R12 ;  /* 0x0000000c00c17213 */ /* 0x000fe20000000000 */
[----:B------:R-:W-:Y:S01]  /*91b0*/  @!P2 IMAD.IADD R187, R187, 0x1, -R0 ;  /* 0x00000001bbbba824 */ /* 0x000fe200078e0a00 */
[C---:B------:R-:W-:Y:S01]  /*91c0*/  ISETP.GT.U32.AND P2, PT, R0.reuse, R189, PT ;  /* 0x000000bd0000720c */ /* 0x040fe20003f44070 */
[----:B------:R-:W-:Y:S01]  /*91d0*/  IMAD R190, R0, R5, R190 ;  /* 0x0000000500be7224 */ /* 0x000fe200078e02be */
[----:B------:R-:W-:Y:S01]  /*91e0*/  @!P5 IADD3 R188, R188, -R0, RZ ;  /* 0x80000000bcbcd210 */ /* 0x000fe20007ffe0ff */
[----:B------:R-:W-:-:S03]  /*91f0*/  IMAD.HI.U32 R5, R3, R192, RZ ;  /* 0x000000c003057227 */ /* 0x000fc600078e00ff */
[----:B------:R-:W-:Y:S01]  /*9200*/  ISETP.GT.U32.AND P5, PT, R0, R190, PT ;  /* 0x000000be0000720c */ /* 0x000fe20003fa4070 */
[----:B------:R-:W-:Y:S01]  /*9210*/  @!P1 IMAD.MOV R187, RZ, RZ, -R187 ;  /* 0x000000ffffbb9224 */ /* 0x000fe200078e0abb */
[----:B------:R-:W-:Y:S01]  /*9220*/  ISETP.GE.AND P1, PT, R8, RZ, PT ;  /* 0x000000ff0800720c */ /* 0x000fe20003f26270 */
[----:B------:R-:W-:Y:S01]  /*9230*/  IMAD.HI.U32 R4, R3, R191, RZ ;  /* 0x000000bf03047227 */ /* 0x000fe200078e00ff */
[----:B------:R-:W-:-:S03]  /*9240*/  @!P0 IADD3 R188, -R188, RZ, RZ ;  /* 0x000000ffbcbc8210 */ /* 0x000fc60007ffe1ff */
[----:B------:R-:W-:-:S04]  /*9250*/  IMAD.HI.U32 R8, R3, R193, RZ ;  /* 0x000000c103087227 */ /* 0x000fc800078e00ff */
[----:B------:R-:W-:Y:S02]  /*9260*/  IMAD.MOV R5, RZ, RZ, -R5 ;  /* 0x000000ffff057224 */ /* 0x000fe400078e0a05 */
[----:B------:R-:W-:Y:S02]  /*9270*/  IMAD.MOV R4, RZ, RZ, -R4 ;  /* 0x000000ffff047224 */ /* 0x000fe400078e0a04 */
[----:B------:R-:W-:Y:S02]  /*9280*/  IMAD.MOV R8, RZ, RZ, -R8 ;  /* 0x000000ffff087224 */ /* 0x000fe400078e0a08 */
[C---:B------:R-:W-:Y:S02]  /*9290*/  IMAD R192, R0.reuse, R5, R192 ;  /* 0x0000000500c07224 */ /* 0x040fe400078e02c0 */
[----:B------:R-:W-:Y:S02]  /*92a0*/  IMAD R191, R0, R4, R191 ;  /* 0x0000000400bf7224 */ /* 0x000fe400078e02bf */
[--C-:B------:R-:W-:Y:S01]  /*92b0*/  @!P6 IMAD.IADD R14, R14, 0x1, -R0.reuse ;  /* 0x000000010e0ee824 */ /* 0x100fe200078e0a00 */
[C---:B------:R-:W-:Y:S01]  /*92c0*/  ISETP.GT.U32.AND P6, PT, R0.reuse, R192, PT ;  /* 0x000000c00000720c */ /* 0x040fe20003fc4070 */
[C---:B------:R-:W-:Y:S01]  /*92d0*/  IMAD R193, R0.reuse, R8, R193 ;  /* 0x0000000800c17224 */ /* 0x040fe200078e02c1 */
[----:B------:R-:W-:Y:S01]  /*92e0*/  ISETP.GT.U32.AND P0, PT, R0, R191, PT ;  /* 0x000000bf0000720c */ /* 0x000fe20003f04070 */
[----:B------:R-:W-:Y:S01]  /*92f0*/  VIADD R5, R6, 0xc6 ;  /* 0x000000c606057836 */ /* 0x000fe20000000000 */
[----:B------:R-:W-:Y:S01]  /*9300*/  @!P4 IADD3 R14, -R14, RZ, RZ ;  /* 0x000000ff0e0ec210 */ /* 0x000fe20007ffe1ff */
[----:B------:R-:W-:Y:S01]  /*9310*/  VIADD R8, R6, 0xc7 ;  /* 0x000000c706087836 */ /* 0x000fe20000000000 */
[----:B------:R-:W-:Y:S01]  /*9320*/  ISETP.GT.U32.AND P4, PT, R0, R193, PT ;  /* 0x000000c10000720c */ /* 0x000fe20003f84070 */
[--C-:B------:R-:W-:Y:S01]  /*9330*/  @!P5 IMAD.IADD R190, R190, 0x1, -R0.reuse ;  /* 0x00000001bebed824 */ /* 0x100fe200078e0a00 */
[----:B------:R-:W-:Y:S01]  /*9340*/  IABS R194, R5 ;  /* 0x0000000500c27213 */ /* 0x000fe20000000000 */
[----:B------:R-:W-:Y:S01]  /*9350*/  @!P2 IMAD.IADD R189, R189, 0x1, -R0 ;  /* 0x00000001bdbda824 */ /* 0x000fe200078e0a00 */
[----:B------:R-:W-:Y:S01]  /*9360*/  IABS R195, R8 ;  /* 0x0000000800c37213 */ /* 0x000fe20000000000 */
[C---:B------:R-:W-:Y:S01]  /*9370*/  IMAD R217, R0.reuse, R220, R217 ;  /* 0x000000dc00d97224 */ /* 0x040fe200078e02d9 */
[----:B------:R-:W-:Y:S01]  /*9380*/  ISETP.GT.U32.AND P5, PT, R0, R190, PT ;  /* 0x000000be0000720c */ /* 0x000fe20003fa4070 */
[----:B------:R-:W-:Y:S01]  /*9390*/  IMAD.HI.U32 R4, R3, R194, RZ ;  /* 0x000000c203047227 */ /* 0x000fe200078e00ff */
[----:B------:R-:W-:-:S02]  /*93a0*/  @!P6 IADD3 R192, R192, -R0, RZ ;  /* 0x80000000c0c0e210 */ /* 0x000fc40007ffe0ff */
[C---:B------:R-:W-:Y:S01]  /*93b0*/  ISETP.GT.U32.AND P2, PT, R0.reuse, R189, PT ;  /* 0x000000bd0000720c */ /* 0x040fe20003f44070 */
[--C-:B------:R-:W-:Y:S01]  /*93c0*/  @!P0 IMAD.IADD R191, R191, 0x1, -R0.reuse ;  /* 0x00000001bfbf8824 */ /* 0x100fe200078e0a00 */
[----:B------:R-:W-:Y:S01]  /*93d0*/  ISETP.GE.AND P0, PT, R5, RZ, PT ;  /* 0x000000ff0500720c */ /* 0x000fe20003f06270 */
[----:B------:R-:W-:Y:S01]  /*93e0*/  @!P4 IMAD.IADD R193, R193, 0x1, -R0 ;  /* 0x00000001c1c1c824 */ /* 0x000fe200078e0a00 */
[C---:B------:R-:W-:Y:S01]  /*93f0*/  ISETP.GT.U32.AND P4, PT, R0.reuse, R192, PT ;  /* 0x000000c00000720c */ /* 0x040fe20003f84070 */
[----:B------:R-:W-:Y:S01]  /*9400*/  IMAD.MOV R5, RZ, RZ, -R4 ;  /* 0x000000ffff057224 */ /* 0x000fe200078e0a04 */
[----:B------:R-:W-:Y:S01]  /*9410*/  ISETP.GT.U32.AND P6, PT, R0, R191, PT ;  /* 0x000000bf0000720c */ /* 0x000fe20003fc4070 */
[----:B------:R-:W-:-:S04]  /*9420*/  IMAD.HI.U32 R4, R3, R195, RZ ;  /* 0x000000c303047227 */ /* 0x000fc800078e00ff */
[----:B------:R-:W-:Y:S02]  /*9430*/  IMAD.MOV R4, RZ, RZ, -R4 ;  /* 0x000000ffff047224 */ /* 0x000fe400078e0a04 */
[C---:B------:R-:W-:Y:S01]  /*9440*/  IMAD R194, R0.reuse, R5, R194 ;  /* 0x0000000500c27224 */ /* 0x040fe200078e02c2 */
[----:B------:R-:W-:Y:S01]  /*9450*/  @!P2 IADD3 R189, R189, -R0, RZ ;  /* 0x80000000bdbda210 */ /* 0x000fe20007ffe0ff */
[----:B------:R-:W-:Y:S01]  /*9460*/  IMAD R195, R0, R4, R195 ;  /* 0x0000000400c37224 */ /* 0x000fe200078e02c3 */
[----:B------:R-:W-:Y:S01]  /*9470*/  ISETP.GE.AND P2, PT, R10, RZ, PT ;  /* 0x000000ff0a00720c */ /* 0x000fe20003f46270 */
[--C-:B------:R-:W-:Y:S01]  /*9480*/  @!P5 IMAD.IADD R190, R190, 0x1, -R0.reuse ;  /* 0x00000001bebed824 */ /* 0x100fe200078e0a00 */
[----:B------:R-:W-:Y:S01]  /*9490*/  @!P4 IADD3 R192, R192, -R0, RZ ;  /* 0x80000000c0c0c210 */ /* 0x000fe20007ffe0ff */
[----:B------:R-:W-:Y:S01]  /*94a0*/  @!P6 IMAD.IADD R191, R191, 0x1, -R0 ;  /* 0x00000001bfbfe824 */ /* 0x000fe200078e0a00 */
[C---:B------:R-:W-:Y:S01]  /*94b0*/  ISETP.GT.U32.AND P4, PT, R0.reuse, R195, PT ;  /* 0x000000c30000720c */ /* 0x040fe20003f84070 */
[----:B------:R-:W-:Y:S01]  /*94c0*/  @!P1 IMAD.MOV R190, RZ, RZ, -R190 ;  /* 0x000000ffffbe9224 */ /* 0x000fe200078e0abe */
[----:B------:R-:W-:Y:S01]  /*94d0*/  ISETP.GT.U32.AND P6, PT, R0, R194, PT ;  /* 0x000000c20000720c */ /* 0x000fe20003fc4070 */
[----:B------:R-:W-:Y:S01]  /*94e0*/  VIADD R10, R6, 0xc8 ;  /* 0x000000c8060a7836 */ /* 0x000fe20000000000 */
[----:B------:R-:W-:Y:S01]  /*94f0*/  ISETP.GT.U32.AND P1, PT, R0, R193, PT ;  /* 0x000000c10000720c */ /* 0x000fe20003f24070 */
[----:B------:R-:W-:Y:S01]  /*9500*/  @!P3 IMAD.MOV R189, RZ, RZ, -R189 ;  /* 0x000000ffffbdb224 */ /* 0x000fe200078e0abd */
[----:B------:R-:W-:Y:S01]  /*9510*/  ISETP.GE.AND P5, PT, R12, RZ, PT ;  /* 0x000000ff0c00720c */ /* 0x000fe20003fa6270 */
[C---:B------:R-:W-:Y:S01]  /*9520*/  VIADD R224, R6.reuse, 0xe2 ;  /* 0x000000e206e07836 */ /* 0x040fe20000000000 */
[----:B------:R-:W-:Y:S01]  /*9530*/  IABS R12, R198 ;  /* 0x000000c6000c7213 */ /* 0x000fe20000000000 */
[----:B------:R-:W-:Y:S01]  /*9540*/  @!P2 IMAD.MOV R191, RZ, RZ, -R191 ;  /* 0x000000ffffbfa224 */ /* 0x000fe200078e0abf */
[----:B------:R-:W-:Y:S01]  /*9550*/  IABS R196, R10 ;  /* 0x0000000a00c47213 */ /* 0x000fe20000000000 */
[----:B------:R-:W-:Y:S01]  /*9560*/  VIADD R220, R6, 0xe4 ;  /* 0x000000e406dc7836 */ /* 0x000fe20000000000 */
[----:B------:R-:W-:Y:S01]  /*9570*/  ISETP.GE.AND P3, PT, R11, RZ, PT ;  /* 0x000000ff0b00720c */ /* 0x000fe20003f66270 */
[----:B------:R-:W-:-:S02]  /*9580*/  @!P4 IMAD.IADD R195, R195, 0x1, -R0 ;  /* 0x00000001c3c3c824 */ /* 0x000fc400078e0a00 */
[----:B------:R-:W-:Y:S01]  /*9590*/  IMAD.HI.U32 R5, R3, R12, RZ ;  /* 0x0000000c03057227 */ /* 0x000fe200078e00ff */
[----:B------:R-:W-:Y:S02]  /*95a0*/  IABS R227, R220 ;  /* 0x000000dc00e37213 */ /* 0x000fe40000000000 */
[----:B------:R-:W-:Y:S01]  /*95b0*/  ISETP.GT.U32.AND P4, PT, R0, R195, PT ;  /* 0x000000c30000720c */ /* 0x000fe20003f84070 */
[--C-:B------:R-:W-:Y:S01]  /*95c0*/  @!P6 IMAD.IADD R194, R194, 0x1, -R0.reuse ;  /* 0x00000001c2c2e824 */ /* 0x100fe200078e0a00 */
[----:B------:R-:W-:Y:S01]  /*95d0*/  IADD3 R5, -R5, RZ, RZ ;  /* 0x000000ff05057210 */ /* 0x000fe20007ffe1ff */
[----:B------:R-:W-:Y:S01]  /*95e0*/  @!P1 IMAD.IADD R193, R193, 0x1, -R0 ;  /* 0x00000001c1c19824 */ /* 0x000fe200078e0a00 */
[----:B------:R-:W-:Y:S01]  /*95f0*/  ISETP.GE.AND P1, PT, R8, RZ, PT ;  /* 0x000000ff0800720c */ /* 0x000fe20003f26270 */
[----:B------:R-:W-:Y:S01]  /*9600*/  IMAD.HI.U32 R8, R3, R197, RZ ;  /* 0x000000c503087227 */ /* 0x000fe200078e00ff */
[----:B------:R-:W-:Y:S02]  /*9610*/  ISETP.GT.U32.AND P2, PT, R0, R194, PT ;  /* 0x000000c20000720c */ /* 0x000fe40003f44070 */
[----:B------:R-:W-:Y:S01]  /*9620*/  ISETP.GE.AND P6, PT, R10, RZ, PT ;  /* 0x000000ff0a00720c */ /* 0x000fe20003fc6270 */
[----:B------:R-:W-:Y:S01]  /*9630*/  IMAD.MOV R8, RZ, RZ, -R8 ;  /* 0x000000ffff087224 */ /* 0x000fe200078e0a08 */
[----:B------:R-:W-:Y:S01]  /*9640*/  IADD3 R10, R6, 0xcc, RZ ;  /* 0x000000cc060a7810 */ /* 0x000fe20007ffe0ff */
[----:B------:R-:W-:Y:S01]  /*9650*/  IMAD R12, R0, R5, R12 ;  /* 0x00000005000c7224 */ /* 0x000fe200078e020c */
[----:B------:R-:W-:Y:S01]  /*9660*/  @!P3 IADD3 R192, -R192, RZ, RZ ;  /* 0x000000ffc0c0b210 */ /* 0x000fe20007ffe1ff */
[C---:B------:R-:W-:Y:S01]  /*9670*/  IMAD R197, R0.reuse, R8, R197 ;  /* 0x0000000800c57224 */ /* 0x040fe200078e02c5 */
[----:B------:R-:W-:Y:S01]  /*9680*/  IABS R199, R10 ;  /* 0x0000000a00c77213 */ /* 0x000fe20000000000 */
[----:B------:R-:W-:Y:S01]  /*9690*/  @!P5 IMAD.MOV R193, RZ, RZ, -R193 ;  /* 0x000000ffffc1d224 */ /* 0x000fe200078e0ac1 */
[----:B------:R-:W-:Y:S01]  /*96a0*/  ISETP.GT.U32.AND P5, PT, R0, R12, PT ;  /* 0x0000000c0000720c */ /* 0x000fe20003fa4070 */
[----:B------:R-:W-:-:S02]  /*96b0*/  VIADD R8, R6, 0xcb ;  /* 0x000000cb06087836 */ /* 0x000fc40000000000 */
[--C-:B------:R-:W-:Y:S01]  /*96c0*/  @!P4 IMAD.IADD R195, R195, 0x1, -R0.reuse ;  /* 0x00000001c3c3c824 */ /* 0x100fe200078e0a00 */
[----:B------:R-:W-:Y:S01]  /*96d0*/  ISETP.GT.U32.AND P4, PT, R0, R197, PT ;  /* 0x000000c50000720c */ /* 0x000fe20003f84070 */
[----:B------:R-:W-:Y:S01]  /*96e0*/  @!P2 IMAD.IADD R194, R194, 0x1, -R0 ;  /* 0x00000001c2c2a824 */ /* 0x000fe200078e0a00 */
[----:B------:R-:W-:Y:S01]  /*96f0*/  ISETP.GE.AND P2, PT, R198, RZ, PT ;  /* 0x000000ffc600720c */ /* 0x000fe20003f46270 */
[----:B------:R-:W-:Y:S01]  /*9700*/  IMAD.HI.U32 R4, R3, R196, RZ ;  /* 0x000000c403047227 */ /* 0x000fe200078e00ff */
[----:B------:R-:W-:-:S03]  /*9710*/  IABS R198, R8 ;  /* 0x0000000800c67213 */ /* 0x000fc60000000000 */
[----:B------:R-:W-:Y:S02]  /*9720*/  IMAD.MOV R11, RZ, RZ, -R4 ;  /* 0x000000ffff0b7224 */ /* 0x000fe400078e0a04 */
[----:B------:R-:W-:Y:S01]  /*9730*/  IMAD.HI.U32 R4, R3, R198, RZ ;  /* 0x000000c603047227 */ /* 0x000fe200078e00ff */
[----:B------:R-:W-:-:S03]  /*9740*/  @!P5 IADD3 R12, R12, -R0, RZ ;  /* 0x800000000c0cd210 */ /* 0x000fc60007ffe0ff */
[----:B------:R-:W-:Y:S02]  /*9750*/  IMAD.MOV R5, RZ, RZ, -R4 ;  /* 0x000000ffff057224 */ /* 0x000fe400078e0a04 */
[----:B------:R-:W-:-:S04]  /*9760*/  IMAD.HI.U32 R4, R3, R199, RZ ;  /* 0x000000c703047227 */ /* 0x000fc800078e00ff */
[----:B------:R-:W-:Y:S01]  /*9770*/  @!P4 IMAD.IADD R197, R197, 0x1, -R0 ;  /* 0x00000001c5c5c824 */ /* 0x000fe200078e0a00 */
[C---:B------:R-:W-:Y:S01]  /*9780*/  ISETP.GT.U32.AND P4, PT, R0.reuse, R12, PT ;  /* 0x0000000c0000720c */ /* 0x040fe20003f84070 */
[----:B------:R-:W-:Y:S01]  /*9790*/  IMAD R196, R0, R11, R196 ;  /* 0x0000000b00c47224 */ /* 0x000fe200078e02c4 */
[----:B------:R-:W-:Y:S01]  /*97a0*/  IADD3 R4, -R4, RZ, RZ ;  /* 0x000000ff04047210 */ /* 0x000fe20007ffe1ff */
[----:B------:R-:W-:Y:S02]  /*97b0*/  VIADD R11, R6, 0xcd ;  /* 0x000000cd060b7836 */ /* 0x000fe40000000000 */
[C---:B------:R-:W-:Y:S01]  /*97c0*/  IMAD R198, R0.reuse, R5, R198 ;  /* 0x0000000500c67224 */ /* 0x040fe200078e02c6 */
[C---:B------:R-:W-:Y:S01]  /*97d0*/  ISETP.GT.U32.AND P3, PT, R0.reuse, R196, PT ;  /* 0x000000c40000720c */ /* 0x040fe20003f64070 */
[C---:B------:R-:W-:Y:S02]  /*97e0*/  IMAD R199, R0.reuse, R4, R199 ;  /* 0x0000000400c77224 */ /* 0x040fe400078e02c7 */
[----:B------:R-:W-:Y:S01]  /*97f0*/  @!P0 IMAD.MOV R194, RZ, RZ, -R194 ;  /* 0x000000ffffc28224 */ /* 0x000fe200078e0ac2 */
[----:B------:R-:W-:Y:S01]  /*9800*/  ISETP.GT.U32.AND P0, PT, R0, R197, PT ;  /* 0x000000c50000720c */ /* 0x000fe20003f04070 */
[----:B------:R-:W-:-:S02]  /*9810*/  @!P1 IMAD.MOV R195, RZ, RZ, -R195 ;  /* 0x000000ffffc39224 */ /* 0x000fc400078e0ac3 */
[----:B------:R-:W-:Y:S01]  /*9820*/  @!P4 IADD3 R12, R12, -R0, RZ ;  /* 0x800000000c0cc210 */ /* 0x000fe20007ffe0ff */
[----:B------:R-:W-:Y:S01]  /*9830*/  VIADD R240, R6, 0x1e4 ;  /* 0x000001e406f07836 */ /* 0x000fe20000000000 */
[----:B------:R-:W-:Y:S01]  /*9840*/  ISETP.GT.U32.AND P4, PT, R0, R199, PT ;  /* 0x000000c70000720c */ /* 0x000fe20003f84070 */
[----:B------:R-:W-:Y:S01]  /*9850*/  VIADD R238, R6, 0x1e6 ;  /* 0x000001e606ee7836 */ /* 0x000fe20000000000 */
[----:B------:R-:W-:Y:S01]  /*9860*/  @!P2 IADD3 R12, -R12, RZ, RZ ;  /* 0x000000ff0c0ca210 */ /* 0x000fe20007ffe1ff */
[----:B------:R-:W-:Y:S01]  /*9870*/  VIADD R239, R6, 0x1e5 ;  /* 0x000001e506ef7836 */ /* 0x000fe20000000000 */
[----:B------:R-:W-:Y:S01]  /*9880*/  ISETP.GE.AND P2, PT, R11, RZ, PT ;  /* 0x000000ff0b00720c */ /* 0x000fe20003f46270 */
[--C-:B------:R-:W-:Y:S01]  /*9890*/  @!P3 IMAD.IADD R196, R196, 0x1, -R0.reuse ;  /* 0x00000001c4c4b824 */ /* 0x100fe200078e0a00 */
[----:B------:R-:W-:Y:S01]  /*98a0*/  ISETP.GE.AND P3, PT, R200, RZ, PT ;  /* 0x000000ffc800720c */ /* 0x000fe20003f66270 */
[----:B------:R-:W-:Y:S01]  /*98b0*/  VIADD R241, R6, 0x1e7 ;  /* 0x000001e706f17836 */ /* 0x000fe20000000000 */
[----:B------:R-:W-:Y:S01]  /*98c0*/  IABS R200, R11 ;  /* 0x0000000b00c87213 */ /* 0x000fe20000000000 */
[----:B------:R-:W-:Y:S01]  /*98d0*/  @!P0 IMAD.IADD R197, R197, 0x1, -R0 ;  /* 0x00000001c5c58824 */ /* 0x000fe200078e0a00 */
[----:B------:R-:W-:Y:S01]  /*98e0*/  ISETP.GT.U32.AND P5, PT, R0, R196, PT ;  /* 0x000000c40000720c */ /* 0x000fe20003fa4070 */
[----:B------:R-:W-:Y:S01]  /*98f0*/  VIADD R248, R6, 0x1e8 ;  /* 0x000001e806f87836 */ /* 0x000fe20000000000 */
[----:B------:R-:W-:Y:S01]  /*9900*/  ISETP.GE.AND P0, PT, R8, RZ, PT ;  /* 0x000000ff0800720c */ /* 0x000fe20003f06270 */
[----:B------:R-:W-:-:S04]  /*9910*/  IMAD.HI.U32 R4, R3, R200, RZ ;  /* 0x000000c803047227 */ /* 0x000fc800078e00ff */
[----:B------:R-:W-:Y:S02]  /*9920*/  @!P4 IMAD.IADD R199, R199, 0x1, -R0 ;  /* 0x00000001c7c7c824 */ /* 0x000fe400078e0a00 */
[----:B------:R-:W-:Y:S02]  /*9930*/  IMAD.MOV R5, RZ, RZ, -R4 ;  /* 0x000000ffff057224 */ /* 0x000fe400078e0a04 */
[----:B------:R-:W-:Y:S01]  /*9940*/  IMAD.HI.U32 R4, R3, R201, RZ ;  /* 0x000000c903047227 */ /* 0x000fe200078e00ff */
[----:B------:R-:W-:-:S03]  /*9950*/  ISETP.GT.U32.AND P4, PT, R0, R199, PT ;  /* 0x000000c70000720c */ /* 0x000fc60003f84070 */
[----:B------:R-:W-:Y:S01]  /*9960*/  IMAD R200, R0, R5, R200 ;  /* 0x0000000500c87224 */ /* 0x000fe200078e02c8 */
[----:B------:R-:W-:Y:S01]  /*9970*/  IADD3 R5, -R4, RZ, RZ ;  /* 0x000000ff04057210 */ /* 0x000fe20007ffe1ff */
[----:B------:R-:W-:Y:S01]  /*9980*/  @!P5 IMAD.IADD R196, R196, 0x1, -R0 ;  /* 0x00000001c4c4d824 */ /* 0x000fe200078e0a00 */
[----:B------:R-:W-:Y:S01]  /*9990*/  ISETP.GT.U32.AND P5, PT, R0, R198, PT ;  /* 0x000000c60000720c */ /* 0x000fe20003fa4070 */
[----:B------:R-:W-:-:S04]  /*99a0*/  IMAD.HI.U32 R4, R3, R202, RZ ;  /* 0x000000ca03047227 */ /* 0x000fc800078e00ff */
[----:B------:R-:W-:Y:S01]  /*99b0*/  IMAD R201, R0, R5, R201 ;  /* 0x0000000500c97224 */ /* 0x000fe200078e02c9 */
[----:B------:R-:W-:Y:S01]  /*99c0*/  IADD3 R5, -R4, RZ, RZ ;  /* 0x000000ff04057210 */ /* 0x000fe20007ffe1ff */
[--C-:B------:R-:W-:Y:S02]  /*99d0*/  @!P4 IMAD.IADD R199, R199, 0x1, -R0.reuse ;  /* 0x00000001c7c7c824 */ /* 0x100fe400078e0a00 */
[----:B------:R-:W-:Y:S01]  /*99e0*/  VIADD R8, R6, 0xd0 ;  /* 0x000000d006087836 */ /* 0x000fe20000000000 */
[----:B------:R-:W-:Y:S01]  /*99f0*/  ISETP.GT.U32.AND P4, PT, R0, R201, PT ;  /* 0x000000c90000720c */ /* 0x000fe20003f84070 */
[----:B------:R-:W-:Y:S01]  /*9a00*/  @!P3 IMAD.MOV R197, RZ, RZ, -R197 ;  /* 0x000000ffffc5b224 */ /* 0x000fe200078e0ac5 */
[----:B------:R-:W-:Y:S01]  /*9a10*/  ISETP.GE.AND P3, PT, R203, RZ, PT ;  /* 0x000000ffcb00720c */ /* 0x000fe20003f66270 */
[----:B------:R-:W-:Y:S01]  /*9a20*/  @!P5 IMAD.IADD R198, R198, 0x1, -R0 ;  /* 0x00000001c6c6d824 */ /* 0x000fe200078e0a00 */
[----:B------:R-:W-:Y:S01]  /*9a30*/  ISETP.GE.AND P5, PT, R10, RZ, PT ;  /* 0x000000ff0a00720c */ /* 0x000fe20003fa6270 */
[C---:B------:R-:W-:Y:S01]  /*9a40*/  IMAD R202, R0.reuse, R5, R202 ;  /* 0x0000000500ca7224 */ /* 0x040fe200078e02ca */
[----:B------:R-:W-:Y:S01]  /*9a50*/  IABS R203, R8 ;  /* 0x0000000800cb7213 */ /* 0x000fe20000000000 */
[----:B------:R-:W-:Y:S01]  /*9a60*/  @!P6 IMAD.MOV R196, RZ, RZ, -R196 ;  /* 0x000000ffffc4e224 */ /* 0x000fe200078e0ac4 */
[----:B------:R-:W-:Y:S01]  /*9a70*/  ISETP.GT.U32.AND P6, PT, R0, R200, PT ;  /* 0x000000c80000720c */ /* 0x000fe20003fc4070 */
[----:B------:R-:W-:Y:S01]  /*9a80*/  VIADD R44, R6, 0x1ee ;  /* 0x000001ee062c7836 */ /* 0x000fe20000000000 */
[----:B------:R-:W-:Y:S01]  /*9a90*/  ISETP.GT.U32.AND P1, PT, R0, R198, PT ;  /* 0x000000c60000720c */ /* 0x000fe20003f24070 */
[----:B------:R-:W-:Y:S01]  /*9aa0*/  IMAD.HI.U32 R4, R3, R203, RZ ;  /* 0x000000cb03047227 */ /* 0x000fe200078e00ff */
[----:B------:R-:W-:-:S03]  /*9ab0*/  IADD3 R5, R6, 0xd1, RZ ;  /* 0x000000d106057810 */ /* 0x000fc60007ffe0ff */
[--C-:B------:R-:W-:Y:S01]  /*9ac0*/  @!P4 IMAD.IADD R201, R201, 0x1, -R0.reuse ;  /* 0x00000001c9c9c824 */ /* 0x100fe200078e0a00 */
[----:B------:R-:W-:Y:S01]  /*9ad0*/  IADD3 R4, -R4, RZ, RZ ;  /* 0x000000ff04047210 */ /* 0x000fe20007ffe1ff */
[----:B------:R-:W-:Y:S01]  /*9ae0*/  @!P5 IMAD.MOV R199, RZ, RZ, -R199 ;  /* 0x000000ffffc7d224 */ /* 0x000fe200078e0ac7 */
[----:B------:R-:W-:Y:S01]  /*9af0*/  ISETP.GT.U32.AND P5, PT, R0, R202, PT ;  /* 0x000000ca0000720c */ /* 0x000fe20003fa4070 */
[----:B------:R-:W-:Y:S01]  /*9b00*/  VIADD R35, R6, 0x1f3 ;  /* 0x000001f306237836 */ /* 0x000fe20000000000 */
[C---:B------:R-:W-:Y:S01]  /*9b10*/  ISETP.GT.U32.AND P4, PT, R0.reuse, R201, PT ;  /* 0x000000c90000720c */ /* 0x040fe20003f84070 */
[----:B------:R-:W-:Y:S01]  /*9b20*/  IMAD R203, R0, R4, R203 ;  /* 0x0000000400cb7224 */ /* 0x000fe200078e02cb */
[----:B------:R-:W-:Y:S01]  /*9b30*/  IABS R10, R5 ;  /* 0x00000005000a7213 */ /* 0x000fe20000000000 */
[--C-:B------:R-:W-:Y:S02]  /*9b40*/  @!P6 IMAD.IADD R200, R200, 0x1, -R0.reuse ;  /* 0x00000001c8c8e824 */ /* 0x100fe400078e0a00 */
[----:B------:R-:W-:Y:S01]  /*9b50*/  @!P1 IMAD.IADD R198, R198, 0x1, -R0 ;  /* 0x00000001c6c69824 */ /* 0x000fe200078e0a00 */
[----:B------:R-:W-:Y:S01]  /*9b60*/  ISETP.GE.AND P1, PT, R204, RZ, PT ;  /* 0x000000ffcc00720c */ /* 0x000fe20003f26270 */
[----:B------:R-:W-:Y:S01]  /*9b70*/  IMAD.HI.U32 R4, R3, R10, RZ ;  /* 0x0000000a03047227 */ /* 0x000fe200078e00ff */
[----:B------:R-:W-:-:S03]  /*9b80*/  ISETP.GT.U32.AND P6, PT, R0, R200, PT ;  /* 0x000000c80000720c */ /* 0x000fc60003fc4070 */
[----:B------:R-:W-:Y:S02]  /*9b90*/  @!P5 IMAD.IADD R202, R202, 0x1, -R0 ;  /* 0x00000001cacad824 */ /* 0x000fe400078e0a00 */
[----:B------:R-:W-:Y:S01]  /*9ba0*/  @!P4 IADD3 R201, R201, -R0, RZ ;  /* 0x80000000c9c9c210 */ /* 0x000fe20007ffe0ff */
[----:B------:R-:W-:Y:S01]  /*9bb0*/  @!P0 IMAD.MOV R198, RZ, RZ, -R198 ;  /* 0x000000ffffc68224 */ /* 0x000fe200078e0ac6 */
[C---:B------:R-:W-:Y:S01]  /*9bc0*/  ISETP.GT.U32.AND P4, PT, R0.reuse, R203, PT ;  /* 0x000000cb0000720c */ /* 0x040fe20003f84070 */
[----:B------:R-:W-:Y:S01]  /*9bd0*/  IMAD.MOV R11, RZ, RZ, -R4 ;  /* 0x000000ffff0b7224 */ /* 0x000fe200078e0a04 */
[----:B------:R-:W-:Y:S01]  /*9be0*/  ISETP.GT.U32.AND P5, PT, R0, R202, PT ;  /* 0x000000ca0000720c */ /* 0x000fe20003fa4070 */
[----:B------:R-:W-:Y:S01]  /*9bf0*/  IMAD.HI.U32 R4, R3, R205, RZ ;  /* 0x000000cd03047227 */ /* 0x000fe200078e00ff */
[----:B------:R-:W-:Y:S02]  /*9c00*/  ISETP.GE.AND P0, PT, R8, RZ, PT ;  /* 0x000000ff0800720c */ /* 0x000fe40003f06270 */
[----:B------:R-:W-:Y:S01]  /*9c10*/  @!P3 IADD3 R201, -R201, RZ, RZ ;  /* 0x000000ffc9c9b210 */ /* 0x000fe20007ffe1ff */
[----:B------:R-:W-:Y:S01]  /*9c20*/  VIADD R8, R6, 0xd2 ;  /* 0x000000d206087836 */ /* 0x000fe20000000000 */
[----:B------:R-:W-:Y:S01]  /*9c30*/  IADD3 R4, -R4, RZ, RZ ;  /* 0x000000ff04047210 */ /* 0x000fe20007ffe1ff */
[----:B------:R-:W-:Y:S01]  /*9c40*/  IMAD R10, R0, R11, R10 ;  /* 0x0000000b000a7224 */ /* 0x000fe200078e020a */
[----:B------:R-:W-:Y:S01]  /*9c50*/  ISETP.GE.AND P3, PT, R206, RZ, PT ;  /* 0x000000ffce00720c */ /* 0x000fe20003f66270 */
[--C-:B------:R-:W-:Y:S01]  /*9c60*/  @!P6 IMAD.IADD R200, R200, 0x1, -R0.reuse ;  /* 0x00000001c8c8e824 */ /* 0x100fe200078e0a00 */
[----:B------:R-:W-:Y:S01]  /*9c70*/  IABS R204, R8 ;  /* 0x0000000800cc7213 */ /* 0x000fe20000000000 */
[--C-:B------:R-:W-:Y:S01]  /*9c80*/  @!P4 IMAD.IADD R203, R203, 0x1, -R0.reuse ;  /* 0x00000001cbcbc824 */ /* 0x100fe200078e0a00 */
[----:B------:R-:W-:Y:S01]  /*9c90*/  ISETP.GE.AND P6, PT, R5, RZ, PT ;  /* 0x000000ff0500720c */ /* 0x000fe20003fc6270 */
[----:B------:R-:W-:Y:S01]  /*9ca0*/  @!P5 IMAD.IADD R202, R202, 0x1, -R0 ;  /* 0x00000001cacad824 */ /* 0x000fe200078e0a00 */
[C---:B------:R-:W-:Y:S01]  /*9cb0*/  ISETP.GT.U32.AND P5, PT, R0.reuse, R10, PT ;  /* 0x0000000a0000720c */ /* 0x040fe20003fa4070 */
[----:B------:R-:W-:Y:S01]  /*9cc0*/  IMAD.HI.U32 R5, R3, R204, RZ ;  /* 0x000000cc03057227 */ /* 0x000fe200078e00ff */
[----:B------:R-:W-:-:S03]  /*9cd0*/  ISETP.GT.U32.AND P4, PT, R0, R203, PT ;  /* 0x000000cb0000720c */ /* 0x000fc60003f84070 */
[----:B------:R-:W-:Y:S02]  /*9ce0*/  IMAD.MOV R5, RZ, RZ, -R5 ;  /* 0x000000ffff057224 */ /* 0x000fe400078e0a05 */
[C---:B------:R-:W-:Y:S02]  /*9cf0*/  IMAD R205, R0.reuse, R4, R205 ;  /* 0x0000000400cd7224 */ /* 0x040fe400078e02cd */
[----:B------:R-:W-:Y:S02]  /*9d00*/  IMAD R204, R0, R5, R204 ;  /* 0x0000000500cc7224 */ /* 0x000fe400078e02cc */
[----:B------:R-:W-:Y:S02]  /*9d10*/  @!P1 IMAD.MOV R202, RZ, RZ, -R202 ;  /* 0x000000ffffca9224 */ /* 0x000fe400078e0aca */
[----:B------:R-:W-:Y:S01]  /*9d20*/  @!P5 IADD3 R10, R10, -R0, RZ ;  /* 0x800000000a0ad210 */ /* 0x000fe20007ffe0ff */
[----:B------:R-:W-:Y:S01]  /*9d30*/  @!P2 IMAD.MOV R200, RZ, RZ, -R200 ;  /* 0x000000ffffc8a224 */ /* 0x000fe200078e0ac8 */
[C---:B------:R-:W-:Y:S01]  /*9d40*/  ISETP.GT.U32.AND P1, PT, R0.reuse, R204, PT ;  /* 0x000000cc0000720c */ /* 0x040fe20003f24070 */
[----:B------:R-:W-:Y:S01]  /*9d50*/  @!P4 IMAD.IADD R203, R203, 0x1, -R0 ;  /* 0x00000001cbcbc824 */ /* 0x000fe200078e0a00 */
[C---:B------:R-:W-:Y:S01]  /*9d60*/  ISETP.GT.U32.AND P4, PT, R0.reuse, R205, PT ;  /* 0x000000cd0000720c */ /* 0x040fe20003f84070 */
[----:B------:R-:W-:Y:S01]  /*9d70*/  IMAD.HI.U32 R5, R3, R207, RZ ;  /* 0x000000cf03057227 */ /* 0x000fe200078e00ff */
[----:B------:R-:W-:-:S02]  /*9d80*/  ISETP.GT.U32.AND P5, PT, R0, R10, PT ;  /* 0x0000000a0000720c */ /* 0x000fc40003fa4070 */
[----:B------:R-:W-:Y:S01]  /*9d90*/  ISETP.GE.AND P2, PT, R8, RZ, PT ;  /* 0x000000ff0800720c */ /* 0x000fe20003f46270 */
[----:B------:R-:W-:Y:S02]  /*9da0*/  VIADD R8, R6, 0xd4 ;  /* 0x000000d406087836 */ /* 0x000fe40000000000 */
[----:B------:R-:W-:Y:S02]  /*9db0*/  @!P0 IMAD.MOV R203, RZ, RZ, -R203 ;  /* 0x000000ffffcb8224 */ /* 0x000fe400078e0acb */
[----:B------:R-:W-:Y:S01]  /*9dc0*/  IMAD.MOV R5, RZ, RZ, -R5 ;  /* 0x000000ffff057224 */ /* 0x000fe200078e0a05 */
[----:B------:R-:W-:Y:S01]  /*9dd0*/  IABS R206, R8 ;  /* 0x0000000800ce7213 */ /* 0x000fe20000000000 */
[--C-:B------:R-:W-:Y:S01]  /*9de0*/  @!P1 IMAD.IADD R204, R204, 0x1, -R0.reuse ;  /* 0x00000001cccc9824 */ /* 0x100fe200078e0a00 */
[----:B------:R-:W-:Y:S01]  /*9df0*/  ISETP.GE.AND P0, PT, R8, RZ, PT ;  /* 0x000000ff0800720c */ /* 0x000fe20003f06270 */
[----:B------:R-:W-:Y:S02]  /*9e00*/  @!P4 IMAD.IADD R205, R205, 0x1, -R0 ;  /* 0x00000001cdcdc824 */ /* 0x000fe400078e0a00 */
[----:B------:R-:W-:Y:S01]  /*9e10*/  IMAD.HI.U32 R8, R3, R208, RZ ;  /* 0x000000d003087227 */ /* 0x000fe200078e00ff */
[----:B------:R-:W-:-:S02]  /*9e20*/  ISETP.GT.U32.AND P1, PT, R0, R204, PT ;  /* 0x000000cc0000720c */ /* 0x000fc40003f24070 */
[----:B------:R-:W-:Y:S01]  /*9e30*/  ISETP.GT.U32.AND P4, PT, R0, R205, PT ;  /* 0x000000cd0000720c */ /* 0x000fe20003f84070 */
[----:B------:R-:W-:Y:S01]  /*9e40*/  @!P5 IMAD.IADD R10, R10, 0x1, -R0 ;  /* 0x000000010a0ad824 */ /* 0x000fe200078e0a00 */
[----:B------:R-:W-:Y:S01]  /*9e50*/  ISETP.GE.AND P5, PT, R209, RZ, PT ;  /* 0x000000ffd100720c */ /* 0x000fe20003fa6270 */
[----:B------:R-:W-:Y:S01]  /*9e60*/  IMAD.HI.U32 R4, R3, R206, RZ ;  /* 0x000000ce03047227 */ /* 0x000fe200078e00ff */
[----:B------:R-:W-:Y:S02]  /*9e70*/  IADD3 R209, -R8, RZ, RZ ;  /* 0x000000ff08d17210 */ /* 0x000fe40007ffe1ff */
[----:B------:R-:W-:Y:S01]  /*9e80*/  IABS R8, R213 ;  /* 0x000000d500087213 */ /* 0x000fe20000000000 */
[----:B------:R-:W-:Y:S01]  /*9e90*/  IMAD R207, R0, R5, R207 ;  /* 0x0000000500cf7224 */ /* 0x000fe200078e02cf */
[----:B------:R-:W-:Y:S01]  /*9ea0*/  IADD3 R11, -R4, RZ, RZ ;  /* 0x000000ff040b7210 */ /* 0x000fe20007ffe1ff */
[C---:B------:R-:W-:Y:S02]  /*9eb0*/  IMAD R208, R0.reuse, R209, R208 ;  /* 0x000000d100d07224 */ /* 0x040fe400078e02d0 */
[----:B------:R-:W-:Y:S01]  /*9ec0*/  @!P6 IMAD.MOV R10, RZ, RZ, -R10 ;  /* 0x000000ffff0ae224 */ /* 0x000fe200078e0a0a */
[C---:B------:R-:W-:Y:S01]  /*9ed0*/  ISETP.GT.U32.AND P6, PT, R0.reuse, R207, PT ;  /* 0x000000cf0000720c */ /* 0x040fe20003fc4070 */
[----:B------:R-:W-:-:S02]  /*9ee0*/  IMAD R206, R0, R11, R206 ;  /* 0x0000000b00ce7224 */ /* 0x000fc400078e02ce */
[--C-:B------:R-:W-:Y:S01]  /*9ef0*/  @!P4 IMAD.IADD R205, R205, 0x1, -R0.reuse ;  /* 0x00000001cdcdc824 */ /* 0x100fe200078e0a00 */
[----:B------:R-:W-:Y:S01]  /*9f00*/  ISETP.GT.U32.AND P4, PT, R0, R208, PT ;  /* 0x000000d00000720c */ /* 0x000fe20003f84070 */
[--C-:B------:R-:W-:Y:S01]  /*9f10*/  @!P1 IMAD.IADD R204, R204, 0x1, -R0.reuse ;  /* 0x00000001cccc9824 */ /* 0x100fe200078e0a00 */
[----:B------:R-:W-:Y:S01]  /*9f20*/  ISETP.GT.U32.AND P1, PT, R0, R206, PT ;  /* 0x000000ce0000720c */ /* 0x000fe20003f24070 */
[C---:B------:R-:W-:Y:S01]  /*9f30*/  VIADD R11, R6.reuse, 0xd8 ;  /* 0x000000d8060b7836 */ /* 0x040fe20000000000 */
[----:B------:R-:W-:Y:S01]  /*9f40*/  @!P3 IADD3 R205, -R205, RZ, RZ ;  /* 0x000000ffcdcdb210 */ /* 0x000fe20007ffe1ff */
[----:B------:R-:W-:Y:S01]  /*9f50*/  VIADD R4, R6, 0xd7 ;  /* 0x000000d706047836 */ /* 0x000fe20000000000 */
[----:B------:R-:W-:Y:S01]  /*9f60*/  @!P2 IADD3 R204, -R204, RZ, RZ ;  /* 0x000000ffcccca210 */ /* 0x000fe20007ffe1ff */
[----:B------:R-:W-:Y:S01]  /*9f70*/  VIADD R251, R6, 0x1f5 ;  /* 0x000001f506fb7836 */ /* 0x000fe20000000000 */
[----:B------:R-:W-:Y:S01]  /*9f80*/  ISETP.GE.AND P2, PT, R210, RZ, PT ;  /* 0x000000ffd200720c */ /* 0x000fe20003f46270 */
[--C-:B------:R-:W-:Y:S01]  /*9f90*/  @!P6 IMAD.IADD R207, R207, 0x1, -R0.reuse ;  /* 0x00000001cfcfe824 */ /* 0x100fe200078e0a00 */
[----:B------:R-:W-:Y:S01]  /*9fa0*/  IABS R210, R11 ;  /* 0x0000000b00d27213 */ /* 0x000fe20000000000 */
[----:B------:R-:W-:Y:S01]  /*9fb0*/  VIADD R40, R6, 0x1f6 ;  /* 0x000001f606287836 */ /* 0x000fe20000000000 */
[----:B------:R-:W-:Y:S01]  /*9fc0*/  IABS R209, R4 ;  /* 0x0000000400d17213 */ /* 0x000fe20000000000 */
[----:B------:R-:W-:Y:S01]  /*9fd0*/  @!P4 IMAD.IADD R208, R208, 0x1, -R0 ;  /* 0x00000001d0d0c824 */ /* 0x000fe200078e0a00 */
[----:B------:R-:W-:Y:S01]  /*9fe0*/  ISETP.GT.U32.AND P4, PT, R0, R207, PT ;  /* 0x000000cf0000720c */ /* 0x000fe20003f84070 */
[----:B------:R-:W-:Y:S01]  /*9ff0*/  IMAD.HI.U32 R5, R3, R210, RZ ;  /* 0x000000d203057227 */ /* 0x000fe200078e00ff */
[----:B------:R-:W-:-:S02]  /*a000*/  IABS R244, R40 ;  /* 0x0000002800f47213 */ /* 0x000fc40000000000 */
[----:B------:R-:W-:Y:S01]  /*a010*/  ISETP.GT.U32.AND P3, PT, R0, R208, PT ;  /* 0x000000d00000720c */ /* 0x000fe20003f64070 */
[----:B------:R-:W-:Y:S01]  /*a020*/  @!P1 IMAD.IADD R206, R206, 0x1, -R0 ;  /* 0x00000001cece9824 */ /* 0x000fe200078e0a00 */
[----:B------:R-:W-:Y:S01]  /*a030*/  ISETP.GE.AND P1, PT, R4, RZ, PT ;  /* 0x000000ff0400720c */ /* 0x000fe20003f26270 */
[----:B------:R-:W-:Y:S02]  /*a040*/  IMAD.MOV R5, RZ, RZ, -R5 ;  /* 0x000000ffff057224 */ /* 0x000fe400078e0a05 */
[----:B------:R-:W-:Y:S01]  /*a050*/  IMAD.HI.U32 R4, R3, R209, RZ ;  /* 0x000000d103047227 */ /* 0x000fe200078e00ff */
[----:B------:R-:W-:-:S03]  /*a060*/  ISETP.GT.U32.AND P6, PT, R0, R206, PT ;  /* 0x000000ce0000720c */ /* 0x000fc60003fc4070 */
[C---:B------:R-:W-:Y:S02]  /*a070*/  IMAD R210, R0.reuse, R5, R210 ;  /* 0x0000000500d27224 */ /* 0x040fe400078e02d2 */
[----:B------:R-:W-:Y:S02]  /*a080*/  IMAD.MOV R4, RZ, RZ, -R4 ;  /* 0x000000ffff047224 */ /* 0x000fe400078e0a04 */
[----:B------:R-:W-:Y:S01]  /*a090*/  @!P4 IMAD.IADD R207, R207, 0x1, -R0 ;  /* 0x00000001cfcfc824 */ /* 0x000fe200078e0a00 */
[C---:B------:R-:W-:Y:S01]  /*a0a0*/  ISETP.GT.U32.AND P4, PT, R0.reuse, R210, PT ;  /* 0x000000d20000720c */ /* 0x040fe20003f84070 */
[----:B------:R-:W-:Y:S02]  /*a0b0*/  IMAD R209, R0, R4, R209 ;  /* 0x0000000400d17224 */ /* 0x000fe400078e02d1 */
[----:B------:R-:W-:-:S04]  /*a0c0*/  IMAD.HI.U32 R4, R3, R8, RZ ;  /* 0x0000000803047227 */ /* 0x000fc800078e00ff */
[----:B------:R-:W-:Y:S01]  /*a0d0*/  @!P6 IMAD.IADD R206, R206, 0x1, -R0 ;  /* 0x00000001cecee824 */ /* 0x000fe200078e0a00 */
[----:B------:R-:W-:Y:S01]  /*a0e0*/  ISETP.GT.U32.AND P6, PT, R0, R209, PT ;  /* 0x000000d10000720c */ /* 0x000fe20003fc4070 */
[----:B------:R-:W-:Y:S02]  /*a0f0*/  IMAD.MOV R5, RZ, RZ, -R4 ;  /* 0x000000ffff057224 */ /* 0x000fe400078e0a04 */
[----:B------:R-:W-:-:S04]  /*a100*/  IMAD.HI.U32 R4, R3, R211, RZ ;  /* 0x000000d303047227 */ /* 0x000fc800078e00ff */
[----:B------:R-:W-:Y:S02]  /*a110*/  @!P4 IMAD.IADD R210, R210, 0x1, -R0 ;  /* 0x00000001d2d2c824 */ /* 0x000fe400078e0a00 */
[----:B------:R-:W-:Y:S02]  /*a120*/  IMAD.MOV R4, RZ, RZ, -R4 ;  /* 0x000000ffff047224 */ /* 0x000fe400078e0a04 */
[----:B------:R-:W-:Y:S01]  /*a130*/  @!P0 IMAD.MOV R206, RZ, RZ, -R206 ;  /* 0x000000ffffce8224 */ /* 0x000fe200078e0ace */
[C---:B------:R-:W-:Y:S01]  /*a140*/  ISETP.GT.U32.AND P4, PT, R0.reuse, R210, PT ;  /* 0x000000d20000720c */ /* 0x040fe20003f84070 */
[C---:B------:R-:W-:Y:S01]  /*a150*/  IMAD R211, R0.reuse, R4, R211 ;  /* 0x0000000400d37224 */ /* 0x040fe200078e02d3 */
[----:B------:R-:W-:Y:S01]  /*a160*/  @!P6 IADD3 R209, R209, -R0, RZ ;  /* 0x80000000d1d1e210 */ /* 0x000fe20007ffe0ff */
[C---:B------:R-:W-:Y:S01]  /*a170*/  IMAD R8, R0.reuse, R5, R8 ;  /* 0x0000000500087224 */ /* 0x040fe200078e0208 */
[----:B------:R-:W-:Y:S01]  /*a180*/  ISETP.GE.AND P6, PT, R213, RZ, PT ;  /* 0x000000ffd500720c */ /* 0x000fe20003fc6270 */
[----:B------:R-:W-:Y:S01]  /*a190*/  @!P5 IMAD.MOV R207, RZ, RZ, -R207 ;  /* 0x000000ffffcfd224 */ /* 0x000fe200078e0acf */
[C---:B------:R-:W-:Y:S01]  /*a1a0*/  ISETP.GT.U32.AND P0, PT, R0.reuse, R209, PT ;  /* 0x000000d10000720c */ /* 0x040fe20003f04070 */
[----:B------:R-:W-:Y:S01]  /*a1b0*/  IMAD.HI.U32 R5, R3, R212, RZ ;  /* 0x000000d403057227 */ /* 0x000fe200078e00ff */
[----:B------:R-:W-:-:S03]  /*a1c0*/  ISETP.GT.U32.AND P5, PT, R0, R8, PT ;  /* 0x000000080000720c */ /* 0x000fc60003fa4070 */
[--C-:B------:R-:W-:Y:S01]  /*a1d0*/  @!P3 IMAD.IADD R208, R208, 0x1, -R0.reuse ;  /* 0x00000001d0d0b824 */ /* 0x100fe200078e0a00 */
[----:B------:R-:W-:Y:S01]  /*a1e0*/  IADD3 R5, -R5, RZ, RZ ;  /* 0x000000ff05057210 */ /* 0x000fe20007ffe1ff */
[----:B------:R-:W-:Y:S01]  /*a1f0*/  @!P4 IMAD.IADD R210, R210, 0x1, -R0 ;  /* 0x00000001d2d2c824 */ /* 0x000fe200078e0a00 */
[----:B------:R-:W-:Y:S01]  /*a200*/  ISETP.GT.U32.AND P4, PT, R0, R211, PT ;  /* 0x000000d30000720c */ /* 0x000fe20003f84070 */
[----:B------:R-:W-:Y:S01]  /*a210*/  @!P2 IMAD.MOV R208, RZ, RZ, -R208 ;  /* 0x000000ffffd0a224 */ /* 0x000fe200078e0ad0 */
[----:B------:R-:W-:Y:S01]  /*a220*/  ISETP.GE.AND P2, PT, R214, RZ, PT ;  /* 0x000000ffd600720c */ /* 0x000fe20003f46270 */
[----:B------:R-:W-:Y:S01]  /*a230*/  IMAD R212, R0, R5, R212 ;  /* 0x0000000500d47224 */ /* 0x000fe200078e02d4 */
[----:B------:R-:W-:Y:S01]  /*a240*/  IABS R214, R216 ;  /* 0x000000d800d67213 */ /* 0x000fe20000000000 */
[----:B------:R-:W-:Y:S01]  /*a250*/  @!P0 IMAD.IADD R209, R209, 0x1, -R0 ;  /* 0x00000001d1d18824 */ /* 0x000fe200078e0a00 */
[----:B------:R-:W-:Y:S01]  /*a260*/  ISETP.GE.AND P0, PT, R215, RZ, PT ;  /* 0x000000ffd700720c */ /* 0x000fe20003f06270 */
[C---:B------:R-:W-:Y:S01]  /*a270*/  VIADD R39, R6.reuse, 0x1f7 ;  /* 0x000001f706277836 */ /* 0x040fe20000000000 */
[----:B------:R-:W-:Y:S01]  /*a280*/  IADD3 R215, R6, 0xdc, RZ ;  /* 0x000000dc06d77810 */ /* 0x000fe20007ffe0ff */
[----:B------:R-:W-:Y:S01]  /*a290*/  @!P1 IMAD.MOV R209, RZ, RZ, -R209 ;  /* 0x000000ffffd19224 */ /* 0x000fe200078e0ad1 */
[----:B------:R-:W-:Y:S01]  /*a2a0*/  @!P5 IADD3 R8, R8, -R0, RZ ;  /* 0x800000000808d210 */ /* 0x000fe20007ffe0ff */
[----:B------:R-:W-:Y:S01]  /*a2b0*/  IMAD.HI.U32 R5, R3, R214, RZ ;  /* 0x000000d603057227 */ /* 0x000fe200078e00ff */
[----:B------:R-:W-:-:S02]  /*a2c0*/  IABS R213, R215 ;  /* 0x000000d700d57213 */ /* 0x000fc40000000000 */
[C---:B------:R-:W-:Y:S01]  /*a2d0*/  ISETP.GT.U32.AND P1, PT, R0.reuse, R8, PT ;  /* 0x000000080000720c */ /* 0x040fe20003f24070 */
[----:B------:R-:W-:Y:S01]  /*a2e0*/  @!P4 IMAD.IADD R211, R211, 0x1, -R0 ;  /* 0x00000001d3d3c824 */ /* 0x000fe200078e0a00 */
[----:B------:R-:W-:Y:S01]  /*a2f0*/  ISETP.GE.AND P3, PT, R11, RZ, PT ;  /* 0x000000ff0b00720c */ /* 0x000fe20003f66270 */
[----:B------:R-:W-:Y:S01]  /*a300*/  IMAD.HI.U32 R4, R3, R213, RZ ;  /* 0x000000d503047227 */ /* 0x000fe200078e00ff */
[C---:B------:R-:W-:Y:S02]  /*a310*/  ISETP.GT.U32.AND P5, PT, R0.reuse, R212, PT ;  /* 0x000000d40000720c */ /* 0x040fe40003fa4070 */
[----:B------:R-:W-:Y:S01]  /*a320*/  ISETP.GT.U32.AND P4, PT, R0, R211, PT ;  /* 0x000000d30000720c */ /* 0x000fe20003f84070 */
[----:B------:R-:W-:Y:S01]  /*a330*/  IMAD.MOV R5, RZ, RZ, -R5 ;  /* 0x000000ffff057224 */ /* 0x000fe200078e0a05 */
[----:B------:R-:W-:Y:S01]  /*a340*/  IADD3 R4, -R4, RZ, RZ ;  /* 0x000000ff04047210 */ /* 0x000fe20007ffe1ff */
[----:B------:R-:W-:Y:S01]  /*a350*/  VIADD R11, R6, 0xde ;  /* 0x000000de060b7836 */ /* 0x000fe20000000000 */
[----:B------:R-:W-:Y:S01]  /*a360*/  IABS R245, R39 ;  /* 0x0000002700f57213 */ /* 0x000fe20000000000 */
[----:B------:R-:W-:Y:S01]  /*a370*/  IMAD R214, R0, R5, R214 ;  /* 0x0000000500d67224 */ /* 0x000fe200078e02d6 */
[----:B------:R-:W-:Y:S01]  /*a380*/  IADD3 R5, R6, 0xdf, RZ ;  /* 0x000000df06057810 */ /* 0x000fe20007ffe0ff */
[----:B------:R-:W-:-:S02]  /*a390*/  IMAD R213, R0, R4, R213 ;  /* 0x0000000400d57224 */ /* 0x000fc400078e02d5 */
[----:B------:R-:W-:Y:S01]  /*a3a0*/  @!P1 IMAD.IADD R8, R8, 0x1, -R0 ;  /* 0x0000000108089824 */ /* 0x000fe200078e0a00 */
[----:B------:R-:W-:Y:S01]  /*a3b0*/  ISETP.GE.AND P1, PT, R216, RZ, PT ;  /* 0x000000ffd800720c */ /* 0x000fe20003f26270 */
[----:B------:R-:W-:Y:S01]  /*a3c0*/  @!P3 IMAD.MOV R210, RZ, RZ, -R210 ;  /* 0x000000ffffd2b224 */ /* 0x000fe200078e0ad2 */
[----:B------:R-:W-:Y:S01]  /*a3d0*/  ISETP.GE.AND P3, PT, R215, RZ, PT ;  /* 0x000000ffd700720c */ /* 0x000fe20003f66270 */
[----:B------:R-:W-:Y:S01]  /*a3e0*/  @!P4 IMAD.IADD R211, R211, 0x1, -R0 ;  /* 0x00000001d3d3c824 */ /* 0x000fe200078e0a00 */
[C---:B------:R-:W-:Y:S01]  /*a3f0*/  ISETP.GT.U32.AND P4, PT, R0.reuse, R213, PT ;  /* 0x000000d50000720c */ /* 0x040fe20003f84070 */
[----:B------:R-:W-:Y:S01]  /*a400*/  @!P6 IMAD.MOV R8, RZ, RZ, -R8 ;  /* 0x000000ffff08e224 */ /* 0x000fe200078e0a08 */
[----:B------:R-:W-:Y:S01]  /*a410*/  ISETP.GT.U32.AND P6, PT, R0, R214, PT ;  /* 0x000000d60000720c */ /* 0x000fe20003fc4070 */
[----:B------:R-:W-:Y:S01]  /*a420*/  @!P5 IMAD.IADD R212, R212, 0x1, -R0 ;  /* 0x00000001d4d4d824 */ /* 0x000fe200078e0a00 */
[----:B------:R-:W-:Y:S01]  /*a430*/  IABS R215, R11 ;  /* 0x0000000b00d77213 */ /* 0x000fe20000000000 */
[C---:B------:R-:W-:Y:S01]  /*a440*/  VIADD R37, R6.reuse, 0x1f9 ;  /* 0x000001f906257836 */ /* 0x040fe20000000000 */
[----:B------:R-:W-:Y:S01]  /*a450*/  IABS R216, R5 ;  /* 0x0000000500d87213 */ /* 0x000fe20000000000 */
[----:B------:R-:W-:Y:S01]  /*a460*/  VIADD R36, R6, 0x1fa ;  /* 0x000001fa06247836 */ /* 0x000fe20000000000 */
[----:B------:R-:W-:Y:S01]  /*a470*/  ISETP.GT.U32.AND P5, PT, R0, R212, PT ;  /* 0x000000d40000720c */ /* 0x000fe20003fa4070 */
[----:B------:R-:W-:Y:S01]  /*a480*/  IMAD.HI.U32 R4, R3, R215, RZ ;  /* 0x000000d703047227 */ /* 0x000fe200078e00ff */
[----:B------:R-:W-:-:S02]  /*a490*/  @!P2 IADD3 R211, -R211, RZ, RZ ;  /* 0x000000ffd3d3a210 */ /* 0x000fc40007ffe1ff */
[----:B------:R-:W-:Y:S01]  /*a4a0*/  ISETP.GE.AND P2, PT, R11, RZ, PT ;  /* 0x000000ff0b00720c */ /* 0x000fe20003f46270 */
[--C-:B------:R-:W-:Y:S01]  /*a4b0*/  @!P4 IMAD.IADD R213, R213, 0x1, -R0.reuse ;  /* 0x00000001d5d5c824 */ /* 0x100fe200078e0a00 */
[----:B------:R-:W-:Y:S01]  /*a4c0*/  IABS R11, R223 ;  /* 0x000000df000b7213 */ /* 0x000fe20000000000 */
[----:B------:R-:W-:Y:S01]  /*a4d0*/  @!P6 IMAD.IADD R214, R214, 0x1, -R0 ;  /* 0x00000001d6d6e824 */ /* 0x000fe200078e0a00 */
[----:B------:R-:W-:Y:S01]  /*a4e0*/  IABS R247, R37 ;  /* 0x0000002500f77213 */ /* 0x000fe20000000000 */
[----:B------:R-:W-:Y:S01]  /*a4f0*/  IMAD.MOV R4, RZ, RZ, -R4 ;  /* 0x000000ffff047224 */ /* 0x000fe200078e0a04 */
[C---:B------:R-:W-:Y:S01]  /*a500*/  ISETP.GT.U32.AND P4, PT, R0.reuse, R213, PT ;  /* 0x000000d50000720c */ /* 0x040fe20003f84070 */
[----:B------:R-:W-:Y:S01]  /*a510*/  IMAD.HI.U32 R219, R3, R11, RZ ;  /* 0x0000000b03db7227 */ /* 0x000fe200078e00ff */
[----:B------:R-:W-:-:S03]  /*a520*/  ISETP.GT.U32.AND P6, PT, R0, R214, PT ;  /* 0x000000d60000720c */ /* 0x000fc60003fc4070 */
[----:B------:R-:W-:Y:S02]  /*a530*/  IMAD R215, R0, R4, R215 ;  /* 0x0000000400d77224 */ /* 0x000fe400078e02d7 */
[----:B------:R-:W-:-:S04]  /*a540*/  IMAD.HI.U32 R4, R3, R216, RZ ;  /* 0x000000d803047227 */ /* 0x000fc800078e00ff */
[----:B------:R-:W-:Y:S01]  /*a550*/  @!P5 IMAD.IADD R212, R212, 0x1, -R0 ;  /* 0x00000001d4d4d824 */ /* 0x000fe200078e0a00 */
[----:B------:R-:W-:Y:S01]  /*a560*/  ISETP.GE.AND P5, PT, R5, RZ, PT ;  /* 0x000000ff0500720c */ /* 0x000fe20003fa6270 */
[----:B------:R-:W-:Y:S01]  /*a570*/  IMAD.MOV R5, RZ, RZ, -R4 ;  /* 0x000000ffff057224 */ /* 0x000fe200078e0a04 */
[----:B------:R-:W-:Y:S01]  /*a580*/  IADD3 R4, R6, 0xe3, RZ ;  /* 0x000000e306047810 */ /* 0x000fe20007ffe0ff */
[----:B------:R-:W-:Y:S01]  /*a590*/  @!P4 IMAD.IADD R213, R213, 0x1, -R0 ;  /* 0x00000001d5d5c824 */ /* 0x000fe200078e0a00 */
[C---:B------:R-:W-:Y:S01]  /*a5a0*/  ISETP.GT.U32.AND P4, PT, R0.reuse, R215, PT ;  /* 0x000000d70000720c */ /* 0x040fe20003f84070 */
[----:B------:R-:W-:Y:S01]  /*a5b0*/  IMAD R216, R0, R5, R216 ;  /* 0x0000000500d87224 */ /* 0x000fe200078e02d8 */
[----:B------:R-:W-:Y:S01]  /*a5c0*/  @!P6 IADD3 R214, R214, -R0, RZ ;  /* 0x80000000d6d6e210 */ /* 0x000fe20007ffe0ff */
[----:B------:R-:W-:Y:S01]  /*a5d0*/  IMAD.MOV R219, RZ, RZ, -R219 ;  /* 0x000000ffffdb7224 */ /* 0x000fe200078e0adb */
[----:B------:R-:W-:Y:S01]  /*a5e0*/  IABS R5, R224 ;  /* 0x000000e000057213 */ /* 0x000fe20000000000 */
[----:B------:R-:W-:Y:S01]  /*a5f0*/  @!P0 IMAD.MOV R212, RZ, RZ, -R212 ;  /* 0x000000ffffd48224 */ /* 0x000fe200078e0ad4 */
[C---:B------:R-:W-:Y:S01]  /*a600*/  ISETP.GT.U32.AND P6, PT, R0.reuse, R216, PT ;  /* 0x000000d80000720c */ /* 0x040fe20003fc4070 */
[----:B------:R-:W-:Y:S01]  /*a610*/  IMAD R11, R0, R219, R11 ;  /* 0x000000db000b7224 */ /* 0x000fe200078e020b */
[----:B------:R-:W-:Y:S01]  /*a620*/  IABS R221, R4 ;  /* 0x0000000400dd7213 */ /* 0x000fe20000000000 */
[----:B------:R-:W-:-:S04]  /*a630*/  IMAD.HI.U32 R219, R3, R5, RZ ;  /* 0x0000000503db7227 */ /* 0x000fc800078e00ff */
[--C-:B------:R-:W-:Y:S01]  /*a640*/  @!P4 IMAD.IADD R215, R215, 0x1, -R0.reuse ;  /* 0x00000001d7d7c824 */ /* 0x100fe200078e0a00 */
[----:B------:R-:W-:Y:S01]  /*a650*/  ISETP.GT.U32.AND P4, PT, R0, R217, PT ;  /* 0x000000d90000720c */ /* 0x000fe20003f84070 */
[----:B------:R-:W-:Y:S01]  /*a660*/  IMAD.MOV R226, RZ, RZ, -R219 ;  /* 0x000000ffffe27224 */ /* 0x000fe200078e0adb */
[----:B------:R-:W-:Y:S01]  /*a670*/  MOV R219, R227 ;  /* 0x000000e300db7202 */ /* 0x000fe20000000f00 */
[----:B------:R-:W-:Y:S01]  /*a680*/  IMAD.MOV.U32 R218, RZ, RZ, R221 ;  /* 0x000000ffffda7224 */ /* 0x000fe200078e00dd */
[----:B------:R-:W-:Y:S01]  /*a690*/  IADD3 R221, R6, 0xe5, RZ ;  /* 0x000000e506dd7810 */ /* 0x000fe20007ffe0ff */
[----:B------:R-:W-:Y:S01]  /*a6a0*/  @!P6 IMAD.IADD R216, R216, 0x1, -R0 ;  /* 0x00000001d8d8e824 */ /* 0x000fe200078e0a00 */
[C---:B------:R-:W-:Y:S01]  /*a6b0*/  ISETP.GT.U32.AND P6, PT, R0.reuse, R11, PT ;  /* 0x0000000b0000720c */ /* 0x040fe20003fc4070 */
[C---:B------:R-:W-:Y:S02]  /*a6c0*/  IMAD R5, R0.reuse, R226, R5 ;  /* 0x000000e200057224 */ /* 0x040fe400078e0205 */
[----:B------:R-:W-:Y:S01]  /*a6d0*/  IMAD.HI.U32 R226, R3, R219, RZ ;  /* 0x000000db03e27227 */ /* 0x000fe200078e00ff */
[----:B------:R-:W-:-:S03]  /*a6e0*/  ISETP.GT.U32.AND P0, PT, R0, R216, PT ;  /* 0x000000d80000720c */ /* 0x000fc60003f04070 */
[----:B------:R-:W-:Y:S01]  /*a6f0*/  @!P4 IMAD.IADD R217, R217, 0x1, -R0 ;  /* 0x00000001d9d9c824 */ /* 0x000fe200078e0a00 */
[C---:B------:R-:W-:Y:S01]  /*a700*/  ISETP.GT.U32.AND P4, PT, R0.reuse, R215, PT ;  /* 0x000000d70000720c */ /* 0x040fe20003f84070 */
[----:B------:R-:W-:Y:S02]  /*a710*/  IMAD.MOV R226, RZ, RZ, -R226 ;  /* 0x000000ffffe27224 */ /* 0x000fe400078e0ae2 */
[----:B------:R-:W-:Y:S02]  /*a720*/  IMAD.HI.U32 R225, R3, R218, RZ ;  /* 0x000000da03e17227 */ /* 0x000fe400078e00ff */
[----:B------:R-:W-:Y:S02]  /*a730*/  @!P6 IADD3 R11, R11, -R0, RZ ;  /* 0x800000000b0be210 */ /* 0x000fe40007ffe0ff */
[C---:B------:R-:W-:Y:S01]  /*a740*/  ISETP.GT.U32.AND P6, PT, R0.reuse, R217, PT ;  /* 0x000000d90000720c */ /* 0x040fe20003fc4070 */
[----:B------:R-:W-:Y:S01]  /*a750*/  IMAD R219, R0, R226, R219 ;  /* 0x000000e200db7224 */ /* 0x000fe200078e02db */
[----:B------:R-:W-:Y:S01]  /*a760*/  @!P0 IADD3 R216, R216, -R0, RZ ;  /* 0x80000000d8d88210 */ /* 0x000fe20007ffe0ff */
[----:B------:R-:W-:Y:S01]  /*a770*/  @!P3 IMAD.MOV R213, RZ, RZ, -R213 ;  /* 0x000000ffffd5b224 */ /* 0x000fe200078e0ad5 */
[----:B------:R-:W-:Y:S01]  /*a780*/  ISETP.GT.U32.AND P3, PT, R0, R11, PT ;  /* 0x0000000b0000720c */ /* 0x000fe20003f64070 */
[----:B------:R-:W-:Y:S01]  /*a790*/  IMAD.MOV R225, RZ, RZ, -R225 ;  /* 0x000000ffffe17224 */ /* 0x000fe200078e0ae1 */
[----:B------:R-:W-:Y:S01]  /*a7a0*/  ISETP.GE.AND P0, PT, R222, RZ, PT ;  /* 0x000000ffde00720c */ /* 0x000fe20003f06270 */
[----:B------:R-:W-:Y:S01]  /*a7b0*/  @!P1 IMAD.MOV R214, RZ, RZ, -R214 ;  /* 0x000000ffffd69224 */ /* 0x000fe200078e0ad6 */
[C---:B------:R-:W-:Y:S01]  /*a7c0*/  ISETP.GT.U32.AND P1, PT, R0.reuse, R5, PT ;  /* 0x000000050000720c */ /* 0x040fe20003f24070 */
[----:B------:R-:W-:Y:S01]  /*a7d0*/  IMAD R218, R0, R225, R218 ;  /* 0x000000e100da7224 */ /* 0x000fe200078e02da */
[----:B------:R-:W-:Y:S01]  /*a7e0*/  IABS R225, R221 ;  /* 0x000000dd00e17213 */ /* 0x000fe20000000000 */
[----:B------:R-:W-:-:S02]  /*a7f0*/  VIADD R222, R6, 0xe6 ;  /* 0x000000e606de7836 */ /* 0x000fc40000000000 */
[--C-:B------:R-:W-:Y:S01]  /*a800*/  @!P6 IMAD.IADD R217, R217, 0x1, -R0.reuse ;  /* 0x00000001d9d9e824 */ /* 0x100fe200078e0a00 */
[C---:B------:R-:W-:Y:S01]  /*a810*/  ISETP.GT.U32.AND P6, PT, R0.reuse, R219, PT ;  /* 0x000000db0000720c */ /* 0x040fe20003fc4070 */
[--C-:B------:R-:W-:Y:S01]  /*a820*/  @!P4 IMAD.IADD R215, R215, 0x1, -R0.reuse ;  /* 0x00000001d7d7c824 */ /* 0x100fe200078e0a00 */
[----:B------:R-:W-:Y:S01]  /*a830*/  ISETP.GT.U32.AND P4, PT, R0, R218, PT ;  /* 0x000000da0000720c */ /* 0x000fe20003f84070 */
[----:B------:R-:W-:Y:S01]  /*a840*/  IMAD.HI.U32 R226, R3, R225, RZ ;  /* 0x000000e103e27227 */ /* 0x000fe200078e00ff */
[----:B------:R-:W-:Y:S02]  /*a850*/  IABS R227, R222 ;  /* 0x000000de00e37213 */ /* 0x000fe40000000000 */
[----:B------:R-:W-:Y:S01]  /*a860*/  @!P0 IADD3 R217, -R217, RZ, RZ ;  /* 0x000000ffd9d98210 */ /* 0x000fe20007ffe1ff */
[--C-:B------:R-:W-:Y:S01]  /*a870*/  @!P3 IMAD.IADD R11, R11, 0x1, -R0.reuse ;  /* 0x000000010b0bb824 */ /* 0x100fe200078e0a00 */
[----:B------:R-:W-:Y:S01]  /*a880*/  ISETP.GE.AND P3, PT, R223, RZ, PT ;  /* 0x000000ffdf00720c */ /* 0x000fe20003f66270 */
[----:B------:R-:W-:Y:S01]  /*a890*/  @!P1 IMAD.IADD R5, R5, 0x1, -R0 ;  /* 0x0000000105059824 */ /* 0x000fe200078e0a00 */
[----:B------:R-:W-:Y:S01]  /*a8a0*/  IADD3 R226, -R226, RZ, RZ ;  /* 0x000000ffe2e27210 */ /* 0x000fe20007ffe1ff */
[----:B------:R-:W-:Y:S01]  /*a8b0*/  IMAD.HI.U32 R223, R3, R227, RZ ;  /* 0x000000e303df7227 */ /* 0x000fe200078e00ff */
[----:B------:R-:W-:-:S02]  /*a8c0*/  ISETP.GE.AND P1, PT, R224, RZ, PT ;  /* 0x000000ffe000720c */ /* 0x000fc40003f26270 */
[----:B------:R-:W-:Y:S01]  /*a8d0*/  @!P6 IADD3 R219, R219, -R0, RZ ;  /* 0x80000000dbdbe210 */ /* 0x000fe20007ffe0ff */
[----:B------:R-:W-:Y:S01]  /*a8e0*/  IMAD R228, R0, R226, R225 ;  /* 0x000000e200e47224 */ /* 0x000fe200078e02e1 */
[----:B------:R-:W-:Y:S01]  /*a8f0*/  ISETP.GE.AND P0, PT, R220, RZ, PT ;  /* 0x000000ffdc00720c */ /* 0x000fe20003f06270 */
[----:B------:R-:W-:Y:S01]  /*a900*/  @!P2 IMAD.MOV R215, RZ, RZ, -R215 ;  /* 0x000000ffffd7a224 */ /* 0x000fe200078e0ad7 */
[C---:B------:R-:W-:Y:S01]  /*a910*/  ISETP.GT.U32.AND P6, PT, R0.reuse, R219, PT ;  /* 0x000000db0000720c */ /* 0x040fe20003fc4070 */
[----:B------:R-:W-:Y:S01]  /*a920*/  IMAD.MOV.U32 R7, RZ, RZ, R11 ;  /* 0x000000ffff077224 */ /* 0x000fe200078e000b */
[----:B------:R-:W-:Y:S01]  /*a930*/  ISETP.GT.U32.AND P2, PT, R0, R5, PT ;  /* 0x000000050000720c */ /* 0x000fe20003f44070 */
[----:B------:R-:W-:Y:S02]  /*a940*/  IMAD.MOV R223, RZ, RZ, -R223 ;  /* 0x000000ffffdf7224 */ /* 0x000fe400078e0adf */
[----:B------:R-:W-:Y:S01]  /*a950*/  @!P4 IMAD.IADD R218, R218, 0x1, -R0 ;  /* 0x00000001dadac824 */ /* 0x000fe200078e0a00 */
[----:B------:R-:W-:Y:S01]  /*a960*/  ISETP.GE.AND P4, PT, R4, RZ, PT ;  /* 0x000000ff0400720c */ /* 0x000fe20003f86270 */
[----:B------:R-:W-:Y:S01]  /*a970*/  @!P3 IMAD.MOV R7, RZ, RZ, -R7 ;  /* 0x000000ffff07b224 */ /* 0x000fe200078e0a07 */
[C---:B------:R-:W-:Y:S01]  /*a980*/  ISETP.GT.U32.AND P3, PT, R0.reuse, R228, PT ;  /* 0x000000e40000720c */ /* 0x040fe20003f64070 */
[----:B------:R-:W-:-:S02]  /*a990*/  IMAD R227, R0, R223, R227 ;  /* 0x000000df00e37224 */ /* 0x000fc400078e02e3 */
[----:B------:R-:W-:Y:S01]  /*a9a0*/  VIADD R4, R6, 0xe7 ;  /* 0x000000e706047836 */ /* 0x000fe20000000000 */
[----:B------:R1:W-:Y:S01]  /*a9b0*/  STL [R1+0x84], R7 ;  /* 0x0000840701007387 */ /* 0x0003e20000100800 */
[----:B------:R-:W-:Y:S01]  /*a9c0*/  @!P5 IMAD.MOV R216, RZ, RZ, -R216 ;  /* 0x000000ffffd8d224 */ /* 0x000fe200078e0ad8 */
[C---:B------:R-:W-:Y:S01]  /*a9d0*/  ISETP.GT.U32.AND P5, PT, R0.reuse, R218, PT ;  /* 0x000000da0000720c */ /* 0x040fe20003fa4070 */
[--C-:B------:R-:W-:Y:S01]  /*a9e0*/  @!P6 IMAD.IADD R219, R219, 0x1, -R0.reuse ;  /* 0x00000001dbdbe824 */ /* 0x100fe200078e0a00 */
[----:B------:R-:W-:Y:S01]  /*a9f0*/  ISETP.GT.U32.AND P6, PT, R0, R227, PT ;  /* 0x000000e30000720c */ /* 0x000fe20003fc4070 */
[----:B------:R-:W-:Y:S01]  /*aa00*/  @!P2 IMAD.IADD R5, R5, 0x1, -R0 ;  /* 0x000000010505a824 */ /* 0x000fe200078e0a00 */
[----:B------:R-:W-:Y:S01]  /*aa10*/  IABS R11, R4 ;  /* 0x00000004000b7213 */ /* 0x000fe20000000000 */
[C---:B------:R-:W-:Y:S01]  /*aa20*/  VIADD R223, R6.reuse, 0xeb ;  /* 0x000000eb06df7836 */ /* 0x040fe20000000000 */
[----:B------:R-:W-:Y:S01]  /*aa30*/  ISETP.GE.AND P2, PT, R221, RZ, PT ;  /* 0x000000ffdd00720c */ /* 0x000fe20003f46270 */
[----:B------:R-:W-:-:S02]  /*aa40*/  VIADD R221, R6, 0xe8 ;  /* 0x000000e806dd7836 */ /* 0x000fc40000000000 */
[----:B------:R-:W-:Y:S01]  /*aa50*/  IMAD.HI.U32 R220, R3, R11, RZ ;  /* 0x0000000b03dc7227 */ /* 0x000fe200078e00ff */
[----:B------:R-:W-:-:S03]  /*aa60*/  IABS R225, R223 ;  /* 0x000000df00e17213 */ /* 0x000fc60000000000 */
[----:B-1----:R-:W-:Y:S01]  /*aa70*/  IMAD.MOV.U32 R7, RZ, RZ, R5 ;  /* 0x000000ffff077224 */ /* 0x002fe200078e0005 */
[----:B------:R-:W-:Y:S01]  /*aa80*/  @!P5 IADD3 R218, R218, -R0, RZ ;  /* 0x80000000dadad210 */ /* 0x000fe20007ffe0ff */
[--C-:B------:R-:W-:Y:S01]  /*aa90*/  @!P3 IMAD.IADD R228, R228, 0x1, -R0.reuse ;  /* 0x00000001e4e4b824 */ /* 0x100fe200078e0a00 */
[----:B------:R-:W-:Y:S01]  /*aaa0*/  ISETP.GE.AND P5, PT, R222, RZ, PT ;  /* 0x000000ffde00720c */ /* 0x000fe20003fa6270 */
[----:B------:R-:W-:Y:S01]  /*aab0*/  @!P1 IMAD.MOV R7, RZ, RZ, -R7 ;  /* 0x000000ffff079224 */ /* 0x000fe200078e0a07 */
[----:B------:R-:W-:Y:S01]  /*aac0*/  IADD3 R220, -R220, RZ, RZ ;  /* 0x000000ffdcdc7210 */ /* 0x000fe20007ffe1ff */
[----:B------:R-:W-:Y:S01]  /*aad0*/  @!P6 IMAD.IADD R227, R227, 0x1, -R0 ;  /* 0x00000001e3e3e824 */ /* 0x000fe200078e0a00 */
[----:B------:R-:W-:Y:S01]  /*aae0*/  IABS R222, R221 ;  /* 0x000000dd00de7213 */ /* 0x000fe20000000000 */
[C---:B------:R-:W-:Y:S01]  /*aaf0*/  IMAD.HI.U32 R229, R3.reuse, R225, RZ ;  /* 0x000000e103e57227 */ /* 0x040fe200078e00ff */
[C---:B------:R-:W-:Y:S01]  /*ab00*/  ISETP.GT.U32.AND P1, PT, R0.reuse, R228, PT ;  /* 0x000000e40000720c */ /* 0x040fe20003f24070 */
[----:B------:R1:W-:Y:S01]  /*ab10*/  STL [R1+0x74], R7 ;  /* 0x0000740701007387 */ /* 0x0003e20000100800 */
[C---:B------:R-:W-:Y:S01]  /*ab20*/  ISETP.GT.U32.AND P6, PT, R0.reuse, R227, PT ;  /* 0x000000e30000720c */ /* 0x040fe20003fc4070 */
[----:B------:R-:W-:Y:S01]  /*ab30*/  IMAD R5, R0, R220, R11 ;  /* 0x000000dc00057224 */ /* 0x000fe200078e020b */
[----:B------:R-:W-:Y:S01]  /*ab40*/  ISETP.GE.AND P3, PT, R4, RZ, PT ;  /* 0x000000ff0400720c */ /* 0x000fe20003f66270 */
[----:B------:R-:W-:Y:S01]  /*ab50*/  IMAD.HI.U32 R11, R3, R222, RZ ;  /* 0x000000de030b7227 */ /* 0x000fe200078e00ff */
[----:B------:R-:W-:-:S02]  /*ab60*/  IADD3 R4, R6, 0xea, RZ ;  /* 0x000000ea06047810 */ /* 0x000fc40007ffe0ff */
[----:B------:R-:W-:Y:S01]  /*ab70*/  @!P4 IADD3 R218, -R218, RZ, RZ ;  /* 0x000000ffdadac210 */ /* 0x000fe20007ffe1ff */
[----:B------:R-:W-:Y:S01]  /*ab80*/  IMAD.MOV R11, RZ, RZ, -R11 ;  /* 0x000000ffff0b7224 */ /* 0x000fe200078e0a0b */
[----:B------:R-:W-:Y:S01]  /*ab90*/  IABS R226, R4 ;  /* 0x0000000400e27213 */ /* 0x000fe20000000000 */
[----:B------:R-:W-:Y:S02]  /*aba0*/  VIADD R220, R6, 0xe9 ;  /* 0x000000e906dc7836 */ /* 0x000fe40000000000 */
[----:B------:R-:W-:Y:S01]  /*abb0*/  @!P1 IADD3 R228, R228, -R0, RZ ;  /* 0x80000000e4e49210 */ /* 0x000fe20007ffe0ff */
[C---:B------:R-:W-:Y:S01]  /*abc0*/  IMAD R222, R0.reuse, R11, R222 ;  /* 0x0000000b00de7224 */ /* 0x040fe200078e02de */
[C---:B------:R-:W-:Y:S01]  /*abd0*/  ISETP.GT.U32.AND P1, PT, R0.reuse, R5, PT ;  /* 0x000000050000720c */ /* 0x040fe20003f24070 */
[----:B------:R-:W-:Y:S01]  /*abe0*/  @!P6 IMAD.IADD R227, R227, 0x1, -R0 ;  /* 0x00000001e3e3e824 */ /* 0x000fe200078e0a00 */
[----:B------:R-:W-:Y:S01]  /*abf0*/  IABS R224, R220 ;  /* 0x000000dc00e07213 */ /* 0x000fe20000000000 */
[----:B------:R-:W-:Y:S01]  /*ac00*/  IMAD.HI.U32 R230, R3, R226, RZ ;  /* 0x000000e203e67227 */ /* 0x000fe200078e00ff */
[----:B------:R-:W-:-:S03]  /*ac10*/  ISETP.GT.U32.AND P6, PT, R0, R222, PT ;  /* 0x000000de0000720c */ /* 0x000fc60003fc4070 */
[----:B------:R-:W-:Y:S01]  /*ac20*/  IMAD.HI.U32 R231, R3, R224, RZ ;  /* 0x000000e003e77227 */ /* 0x000fe200078e00ff */
[----:B------:R-:W-:-:S03]  /*ac30*/  IADD3 R230, -R230, RZ, RZ ;  /* 0x000000ffe6e67210 */ /* 0x000fc60007ffe1ff */
[----:B------:R-:W-:Y:S02]  /*ac40*/  IMAD.MOV R231, RZ, RZ, -R231 ;  /* 0x000000ffffe77224 */ /* 0x000fe400078e0ae7 */
[----:B------:R-:W-:Y:S01]  /*ac50*/  @!P1 IMAD.IADD R5, R5, 0x1, -R0 ;  /* 0x0000000105059824 */ /* 0x000fe200078e0a00 */
[----:B------:R-:W-:Y:S01]  /*ac60*/  ISETP.GE.AND P1, PT, R221, RZ, PT ;  /* 0x000000ffdd00720c */ /* 0x000fe20003f26270 */
[----:B------:R-:W-:Y:S02]  /*ac70*/  IMAD R221, R0, R231, R224 ;  /* 0x000000e700dd7224 */ /* 0x000fe400078e02e0 */
[----:B------:R-:W-:Y:S01]  /*ac80*/  @!P6 IMAD.IADD R222, R222, 0x1, -R0 ;  /* 0x00000001dedee824 */ /* 0x000fe200078e0a00 */
[C---:B------:R-:W-:Y:S01]  /*ac90*/  ISETP.GT.U32.AND P6, PT, R0.reuse, R5, PT ;  /* 0x000000050000720c */ /* 0x040fe20003fc4070 */
[----:B------:R-:W-:Y:S02]  /*aca0*/  IMAD.MOV R229, RZ, RZ, -R229 ;  /* 0x000000ffffe57224 */ /* 0x000fe400078e0ae5 */
[----:B------:R-:W-:Y:S01]  /*acb0*/  IMAD.MOV.U32 R9, RZ, RZ, R228 ;  /* 0x000000ffff097224 */ /* 0x000fe200078e00e4 */
[C---:B------:R-:W-:Y:S01]  /*acc0*/  ISETP.GT.U32.AND P4, PT, R0.reuse, R222, PT ;  /* 0x000000de0000720c */ /* 0x040fe20003f84070 */
[----:B------:R-:W-:-:S02]  /*acd0*/  IMAD R226, R0, R230, R226 ;  /* 0x000000e600e27224 */ /* 0x000fc400078e02e2 */
[----:B------:R-:W-:Y:S01]  /*ace0*/  @!P0 IMAD.MOV R219, RZ, RZ, -R219 ;  /* 0x000000ffffdb8224 */ /* 0x000fe200078e0adb */
[C---:B------:R-:W-:Y:S01]  /*acf0*/  ISETP.GT.U32.AND P0, PT, R0.reuse, R221, PT ;  /* 0x000000dd0000720c */ /* 0x040fe20003f04070 */
[C---:B------:R-:W-:Y:S01]  /*ad00*/  IMAD R225, R0.reuse, R229, R225 ;  /* 0x000000e500e17224 */ /* 0x040fe200078e02e1 */
[----:B------:R-:W-:Y:S01]  /*ad10*/  @!P2 IADD3 R9, -R9, RZ, RZ ;  /* 0x000000ff0909a210 */ /* 0x000fe20007ffe1ff */
[----:B-1----:R-:W-:Y:S01]  /*ad20*/  IMAD.MOV.U32 R7, RZ, RZ, R227 ;  /* 0x000000ffff077224 */ /* 0x002fe200078e00e3 */
[----:B------:R-:W-:Y:S01]  /*ad30*/  ISETP.GT.U32.AND P2, PT, R0, R226, PT ;  /* 0x000000e20000720c */ /* 0x000fe20003f44070 */
[----:B------:R-:W-:Y:S01]  /*ad40*/  VIADD R11, R6, 0xec ;  /* 0x000000ec060b7836 */ /* 0x000fe20000000000 */
[----:B------:R-:W-:Y:S01]  /*ad50*/  @!P6 IADD3 R5, R5, -R0, RZ ;  /* 0x800000000505e210 */ /* 0x000fe20007ffe0ff */
[----:B------:R-:W-:Y:S01]  /*ad60*/  @!P5 IMAD.MOV R7, RZ, RZ, -R7 ;  /* 0x000000ffff07d224 */ /* 0x000fe200078e0a07 */
[----:B------:R-:W-:Y:S01]  /*ad70*/  ISETP.GT.U32.AND P6, PT, R0, R225, PT ;  /* 0x000000e10000720c */ /* 0x000fe20003fc4070 */
[----:B------:R-:W-:Y:S01]  /*ad80*/  STL [R1+0x72c], R9 ;  /* 0x00072c0901007387 */ /* 0x000fe20000100800 */
[----:B------:R-:W-:Y:S01]  /*ad90*/  ISETP.GE.AND P5, PT, R220, RZ, PT ;  /* 0x000000ffdc00720c */ /* 0x000fe20003fa6270 */
[----:B------:R-:W-:Y:S01]  /*ada0*/  VIADD R220, R6, 0xed ;  /* 0x000000ed06dc7836 */ /* 0x000fe20000000000 */
[----:B------:R-:W-:Y:S01]  /*adb0*/  IABS R224, R11 ;  /* 0x0000000b00e07213 */ /* 0x000fe20000000000 */
[--C-:B------:R-:W-:Y:S01]  /*adc0*/  @!P0 IMAD.IADD R221, R221, 0x1, -R0.reuse ;  /* 0x00000001dddd8824 */ /* 0x100fe200078e0a00 */
[----:B------:R1:W-:Y:S01]  /*add0*/  STL [R1+0x738], R7 ;  /* 0x0007380701007387 */ /* 0x0003e20000100800 */
[----:B------:R-:W-:Y:S01]  /*ade0*/  ISETP.GE.AND P0, PT, R223, RZ, PT ;  /* 0x000000ffdf00720c */ /* 0x000fe20003f06270 */
[----:B------:R-:W-:Y:S01]  /*adf0*/  @!P4 IMAD.IADD R222, R222, 0x1, -R0 ;  /* 0x00000001dedec824 */ /* 0x000fe200078e0a00 */
[----:B------:R-:W-:Y:S01]  /*ae00*/  IABS R228, R220 ;  /* 0x000000dc00e47213 */ /* 0x000fe20000000000 */
[----:B------:R-:W-:Y:S01]  /*ae10*/  IMAD.HI.U32 R227, R3, R224, RZ ;  /* 0x000000e003e37227 */ /* 0x000fe200078e00ff */
[----:B------:R-:W-:-:S02]  /*ae20*/  @!P2 IADD3 R226, R226, -R0, RZ ;  /* 0x80000000e2e2a210 */ /* 0x000fc40007ffe0ff */
[----:B------:R-:W-:Y:S01]  /*ae30*/  ISETP.GT.U32.AND P2, PT, R0, R221, PT ;  /* 0x000000dd0000720c */ /* 0x000fe20003f44070 */
[----:B------:R-:W-:Y:S01]  /*ae40*/  @!P6 IMAD.IADD R225, R225, 0x1, -R0 ;  /* 0x00000001e1e1e824 */ /* 0x000fe200078e0a00 */
[----:B------:R-:W-:Y:S01]  /*ae50*/  ISETP.GE.AND P4, PT, R4, RZ, PT ;  /* 0x000000ff0400720c */ /* 0x000fe20003f86270 */
[----:B-1----:R-:W-:Y:S02]  /*ae60*/  IMAD.MOV.U32 R7, RZ, RZ, R5 ;  /* 0x000000ffff077224 */ /* 0x002fe400078e0005 */
[----:B------:R-:W-:Y:S01]  /*ae70*/  IMAD.MOV R227, RZ, RZ, -R227 ;  /* 0x000000ffffe37224 */ /* 0x000fe200078e0ae3 */
[C---:B------:R-:W-:Y:S01]  /*ae80*/  ISETP.GT.U32.AND P6, PT, R0.reuse, R225, PT ;  /* 0x000000e10000720c */ /* 0x040fe20003fc4070 */
[----:B------:R-:W-:Y:S01]  /*ae90*/  IMAD.MOV.U32 R223, RZ, RZ, R228 ;  /* 0x000000ffffdf7224 */ /* 0x000fe200078e00e4 */
[----:B------:R-:W-:Y:S01]  /*aea0*/  @!P3 IADD3 R7, -R7, RZ, RZ ;  /* 0x000000ff0707b210 */ /* 0x000fe20007ffe1ff */
[C---:B------:R-:W-:Y:S01]  /*aeb0*/  IMAD R4, R0.reuse, R227, R224 ;  /* 0x000000e300047224 */ /* 0x040fe200078e02e0 */
[----:B------:R-:W-:Y:S01]  /*aec0*/  ISETP.GT.U32.AND P3, PT, R0, R226, PT ;  /* 0x000000e20000720c */ /* 0x000fe20003f64070 */
[----:B------:R-:W-:-:S02]  /*aed0*/  IMAD.HI.U32 R224, R3, R223, RZ ;  /* 0x000000df03e07227 */ /* 0x000fc400078e00ff */
[----:B------:R1:W-:Y:S01]  /*aee0*/  STL [R1+0x758], R7 ;  /* 0x0007580701007387 */ /* 0x0003e20000100800 */
[----:B------:R-:W-:Y:S01]  /*aef0*/  @!P2 IADD3 R221, R221, -R0, RZ ;  /* 0x80000000dddda210 */ /* 0x000fe20007ffe0ff */
[----:B------:R-:W-:Y:S01]  /*af00*/  IMAD.MOV R224, RZ, RZ, -R224 ;  /* 0x000000ffffe07224 */ /* 0x000fe200078e0ae0 */
[----:B------:R-:W-:Y:S01]  /*af10*/  ISETP.GE.AND P2, PT, R11, RZ, PT ;  /* 0x000000ff0b00720c */ /* 0x000fe20003f46270 */
[----:B------:R-:W-:Y:S01]  /*af20*/  VIADD R5, R6, 0xee ;  /* 0x000000ee06057836 */ /* 0x000fe20000000000 */
[----:B------:R-:W-:Y:S01]  /*af30*/  MOV R9, R221 ;  /* 0x000000dd00097202 */ /* 0x000fe20000000f00 */
[C---:B------:R-:W-:Y:S02]  /*af40*/  IMAD R11, R0.reuse, R224, R223 ;  /* 0x000000e0000b7224 */ /* 0x040fe400078e02df */
[----:B------:R-:W-:Y:S01]  /*af50*/  @!P6 IMAD.IADD R225, R225, 0x1, -R0 ;  /* 0x00000001e1e1e824 */ /* 0x000fe200078e0a00 */
[----:B------:R-:W-:Y:S01]  /*af60*/  IABS R228, R5 ;  /* 0x0000000500e47213 */ /* 0x000fe20000000000 */
[----:B-1----:R-:W-:Y:S01]  /*af70*/  IMAD.MOV.U32 R7, RZ, RZ, R222 ;  /* 0x000000ffff077224 */ /* 0x002fe200078e00de */
[----:B------:R-:W-:Y:S01]  /*af80*/  ISETP.GT.U32.AND P6, PT, R0, R11, PT ;  /* 0x0000000b0000720c */ /* 0x000fe20003fc4070 */
[----:B------:R-:W-:-:S02]  /*af90*/  VIADD R222, R6, 0xef ;  /* 0x000000ef06de7836 */ /* 0x000fc40000000000 */
[----:B------:R-:W-:Y:S01]  /*afa0*/  @!P1 IMAD.MOV R7, RZ, RZ, -R7 ;  /* 0x000000ffff079224 */ /* 0x000fe200078e0a07 */
[----:B------:R-:W-:Y:S01]  /*afb0*/  ISETP.GT.U32.AND P1, PT, R0, R4, PT ;  /* 0x000000040000720c */ /* 0x000fe20003f24070 */
[----:B------:R-:W-:Y:S01]  /*afc0*/  IMAD.HI.U32 R223, R3, R228, RZ ;  /* 0x000000e403df7227 */ /* 0x000fe200078e00ff */
[----:B------:R-:W-:Y:S02]  /*afd0*/  IABS R229, R222 ;  /* 0x000000de00e57213 */ /* 0x000fe40000000000 */
[----:B------:R1:W-:Y:S01]  /*afe0*/  STL [R1+0x7dc], R7 ;  /* 0x0007dc0701007387 */ /* 0x0003e20000100800 */
[----:B------:R-:W-:Y:S01]  /*aff0*/  @!P3 IMAD.IADD R226, R226, 0x1, -R0 ;  /* 0x00000001e2e2b824 */ /* 0x000fe200078e0a00 */
[----:B------:R-:W-:Y:S01]  /*b000*/  IADD3 R223, -R223, RZ, RZ ;  /* 0x000000ffdfdf7210 */ /* 0x000fe20007ffe1ff */
[----:B------:R-:W-:Y:S01]  /*b010*/  IMAD.HI.U32 R221, R3, R229, RZ ;  /* 0x000000e503dd7227 */ /* 0x000fe200078e00ff */
[----:B------:R-:W-:-:S03]  /*b020*/  ISETP.GE.AND P3, PT, R220, RZ, PT ;  /* 0x000000ffdc00720c */ /* 0x000fc60003f66270 */
[--C-:B------:R-:W-:Y:S01]  /*b030*/  @!P6 IMAD.IADD R11, R11, 0x1, -R0.reuse ;  /* 0x000000010b0be824 */ /* 0x100fe200078e0a00 */
[----:B------:R-:W-:Y:S01]  /*b040*/  IADD3 R221, -R221, RZ, RZ ;  /* 0x000000ffdddd7210 */ /* 0x000fe20007ffe1ff */
[----:B------:R-:W-:Y:S01]  /*b050*/  @!P1 IMAD.IADD R4, R4, 0x1, -R0 ;  /* 0x0000000104049824 */ /* 0x000fe200078e0a00 */
[----:B------:R-:W-:Y:S01]  /*b060*/  ISETP.GE.AND P1, PT, R5, RZ, PT ;  /* 0x000000ff0500720c */ /* 0x000fe20003f26270 */
[C---:B------:R-:W-:Y:S02]  /*b070*/  IMAD R228, R0.reuse, R223, R228 ;  /* 0x000000df00e47224 */ /* 0x040fe400078e02e4 */
[----:B-1----:R-:W-:Y:S01]  /*b080*/  IMAD.MOV.U32 R7, RZ, RZ, R226 ;  /* 0x000000ffff077224 */ /* 0x002fe200078e00e2 */
[C---:B------:R-:W-:Y:S01]  /*b090*/  ISETP.GT.U32.AND P6, PT, R0.reuse, R4, PT ;  /* 0x000000040000720c */ /* 0x040fe20003fc4070 */
[C---:B------:R-:W-:Y:S02]  /*b0a0*/  IMAD R229, R0.reuse, R221, R229 ;  /* 0x000000dd00e57224 */ /* 0x040fe400078e02e5 */
[----:B------:R-:W-:Y:S01]  /*b0b0*/  @!P5 IMAD.MOV R9, RZ, RZ, -R9 ;  /* 0x000000ffff09d224 */ /* 0x000fe200078e0a09 */
[C---:B------:R-:W-:Y:S01]  /*b0c0*/  ISETP.GT.U32.AND P5, PT, R0.reuse, R228, PT ;  /* 0x000000e40000720c */ /* 0x040fe20003fa4070 */
[----:B------:R-:W-:Y:S01]  /*b0d0*/  @!P4 IMAD.MOV R7, RZ, RZ, -R7 ;  /* 0x000000ffff07c224 */ /* 0x000fe200078e0a07 */
[----:B------:R-:W-:Y:S01]  /*b0e0*/  ISETP.GT.U32.AND P4, PT, R0, R11, PT ;  /* 0x0000000b0000720c */ /* 0x000fe20003f84070 */
[C---:B------:R-:W-:Y:S01]  /*b0f0*/  VIADD R5, R6.reuse, 0xf1 ;  /* 0x000000f106057836 */ /* 0x040fe20000000000 */
[----:B------:R-:W-:Y:S01]  /*b100*/  STL [R1+0x7f0], R9 ;  /* 0x0007f00901007387 */ /* 0x000fe20000100800 */
[----:B------:R-:W-:-:S02]  /*b110*/  VIADD R220, R6, 0xf0 ;  /* 0x000000f006dc7836 */ /* 0x000fc40000000000 */
[----:B------:R-:W-:Y:S01]  /*b120*/  VIADD R230, R6, 0x106 ;  /* 0x0000010606e67836 */ /* 0x000fe20000000000 */
[----:B------:R1:W-:Y:S01]  /*b130*/  STL [R1+0x7e0], R7 ;  /* 0x0007e00701007387 */ /* 0x0003e20000100800 */
[-C--:B------:R-:W-:Y:S01]  /*b140*/  @!P6 IADD3 R4, R4, -R0.reuse, RZ ;  /* 0x800000000404e210 */ /* 0x080fe20007ffe0ff */
[----:B------:R-:W-:Y:S01]  /*b150*/  IMAD.HI.U32 R249, R3, R247, RZ ;  /* 0x000000f703f97227 */ /* 0x000fe200078e00ff */
[----:B------:R-:W-:Y:S02]  /*b160*/  ISETP.GT.U32.AND P6, PT, R0, R229, PT ;  /* 0x000000e50000720c */ /* 0x000fe40003fc4070 */
[----:B------:R-:W-:Y:S01]  /*b170*/  IABS R224, R5 ;  /* 0x0000000500e07213 */ /* 0x000fe20000000000 */
[----:B------:R-:W-:Y:S01]  /*b180*/  VIADD R42, R6, 0x1fe ;  /* 0x000001fe062a7836 */ /* 0x000fe20000000000 */
[----:B------:R-:W-:Y:S01]  /*b190*/  @!P5 IADD3 R228, R228, -R0, RZ ;  /* 0x80000000e4e4d210 */ /* 0x000fe20007ffe0ff */
[----:B------:R-:W-:Y:S01]  /*b1a0*/  @!P4 IMAD.IADD R11, R11, 0x1, -R0 ;  /* 0x000000010b0bc824 */ /* 0x000fe200078e0a00 */
[----:B------:R-:W-:Y:S01]  /*b1b0*/  IABS R223, R220 ;  /* 0x000000dc00df7213 */ /* 0x000fe20000000000 */
[----:B-1----:R-:W-:Y:S01]  /*b1c0*/  IMAD.MOV.U32 R7, RZ, RZ, R225 ;  /* 0x000000ffff077224 */ /* 0x002fe200078e00e1 */
[----:B------:R-:W-:Y:S01]  /*b1d0*/  ISETP.GE.AND P4, PT, R220, RZ, PT ;  /* 0x000000ffdc00720c */ /* 0x000fe20003f86270 */
[----:B------:R-:W-:Y:S01]  /*b1e0*/  VIADD R225, R6, 0xf3 ;  /* 0x000000f306e17836 */ /* 0x000fe20000000000 */
[----:B------:R-:W-:Y:S01]  /*b1f0*/  ISETP.GE.AND P5, PT, R5, RZ, PT ;  /* 0x000000ff0500720c */ /* 0x000fe20003fa6270 */
[----:B------:R-:W-:Y:S01]  /*b200*/  @!P0 IMAD.MOV R7, RZ, RZ, -R7 ;  /* 0x000000ffff078224 */ /* 0x000fe200078e0a07 */
[----:B------:R-:W-:Y:S01]  /*b210*/  ISETP.GE.AND P0, PT, R222, RZ, PT ;  /* 0x000000ffde00720c */ /* 0x000fe20003f06270 */
[----:B------:R-:W-:Y:S01]  /*b220*/  IMAD.HI.U32 R222, R3, R224, RZ ;  /* 0x000000e003de7227 */ /* 0x000fe200078e00ff */
[----:B------:R-:W-:-:S02]  /*b230*/  @!P6 IADD3 R229, R229, -R0, RZ ;  /* 0x80000000e5e5e210 */ /* 0x000fc40007ffe0ff */
[----:B------:R1:W-:Y:S01]  /*b240*/  STL [R1+0x7e4], R7 ;  /* 0x0007e40701007387 */ /* 0x0003e20000100800 */
[----:B------:R-:W-:Y:S01]  /*b250*/  ISETP.GT.U32.AND P6, PT, R0, R228, PT ;  /* 0x000000e40000720c */ /* 0x000fe20003fc4070 */
[----:B------:R-:W-:Y:S01]  /*b260*/  IMAD.HI.U32 R221, R3, R223, RZ ;  /* 0x000000df03dd7227 */ /* 0x000fe200078e00ff */
[----:B------:R-:W-:-:S03]  /*b270*/  IABS R226, R225 ;  /* 0x000000e100e27213 */ /* 0x000fc60000000000 */
[----:B------:R-:W-:Y:S02]  /*b280*/  IMAD.MOV R220, RZ, RZ, -R222 ;  /* 0x000000ffffdc7224 */ /* 0x000fe400078e0ade */
[----:B------:R-:W-:Y:S02]  /*b290*/  IMAD.MOV R221, RZ, RZ, -R221 ;  /* 0x000000ffffdd7224 */ /* 0x000fe400078e0add */
[----:B-1----:R-:W-:Y:S02]  /*b2a0*/  IMAD.MOV.U32 R7, RZ, RZ, R4 ;  /* 0x000000ffff077224 */ /* 0x002fe400078e0004 */
[C---:B------:R-:W-:Y:S02]  /*b2b0*/  IMAD R224, R0.reuse, R220, R224 ;  /* 0x000000dc00e07224 */ /* 0x040fe400078e02e0 */
[----:B------:R-:W-:Y:S01]  /*b2c0*/  @!P2 IMAD.MOV R7, RZ, RZ, -R7 ;  /* 0x000000ffff07a224 */ /* 0x000fe200078e0a07 */
[C---:B------:R-:W-:Y:S01]  /*b2d0*/  ISETP.GT.U32.AND P2, PT, R0.reuse, R229, PT ;  /* 0x000000e50000720c */ /* 0x040fe20003f44070 */
[----:B------:R-:W-:-:S02]  /*b2e0*/  IMAD R223, R0, R221, R223 ;  /* 0x000000dd00df7224 */ /* 0x000fc400078e02df */
[----:B------:R-:W-:Y:S01]  /*b2f0*/  VIADD R5, R6, 0xf2 ;  /* 0x000000f206057836 */ /* 0x000fe20000000000 */
[----:B------:R1:W-:Y:S01]  /*b300*/  STL [R1+0x7ec], R7 ;  /* 0x0007ec0701007387 */ /* 0x0003e20000100800 */
[----:B------:R-:W-:Y:S01]  /*b310*/  @!P6 IMAD.IADD R228, R228, 0x1, -R0 ;  /* 0x00000001e4e4e824 */ /* 0x000fe200078e0a00 */
[----:B------:R-:W-:Y:S01]  /*b320*/  ISETP.GT.U32.AND P6, PT, R0, R224, PT ;  /* 0x000000e00000720c */ /* 0x000fe20003fc4070 */
[C---:B------:R-:W-:Y:S01]  /*b330*/  VIADD R220, R6.reuse, 0xf4 ;  /* 0x000000f406dc7836 */ /* 0x040fe20000000000 */
[----:B------:R-:W-:Y:S01]  /*b340*/  IABS R221, R5 ;  /* 0x0000000500dd7213 */ /* 0x000fe20000000000 */
[----:B------:R-:W-:-:S03]  /*b350*/  VIADD R4, R6, 0xf5 ;  /* 0x000000f506047836 */ /* 0x000fc60000000000 */
[----:B------:R-:W-:Y:S01]  /*b360*/  IABS R222, R220 ;  /* 0x000000dc00de7213 */ /* 0x000fe20000000000 */
[----:B------:R-:W-:Y:S01]  /*b370*/  IMAD.HI.U32 R227, R3, R221, RZ ;  /* 0x000000dd03e37227 */ /* 0x000fe200078e00ff */
[----:B-1----:R-:W-:Y:S02]  /*b380*/  MOV R7, R11 ;  /* 0x0000000b00077202 */ /* 0x002fe40000000f00 */
[----:B------:R-:W-:Y:S01]  /*b390*/  @!P2 IADD3 R229, R229, -R0, RZ ;  /* 0x80000000e5e5a210 */ /* 0x000fe20007ffe0ff */
[----:B------:R-:W-:Y:S01]  /*b3a0*/  IMAD.MOV R227, RZ, RZ, -R227 ;  /* 0x000000ffffe37224 */ /* 0x000fe200078e0ae3 */
[----:B------:R-:W-:Y:S01]  /*b3b0*/  ISETP.GE.AND P2, PT, R5, RZ, PT ;  /* 0x000000ff0500720c */ /* 0x000fe20003f46270 */
[----:B------:R-:W-:Y:S01]  /*b3c0*/  @!P3 IMAD.MOV R7, RZ, RZ, -R7 ;  /* 0x000000ffff07b224 */ /* 0x000fe200078e0a07 */
[----:B------:R-:W-:Y:S01]  /*b3d0*/  ISETP.GT.U32.AND P3, PT, R0, R223, PT ;  /* 0x000000df0000720c */ /* 0x000fe20003f64070 */
[----:B------:R-:W-:Y:S01]  /*b3e0*/  @!P6 IMAD.IADD R224, R224, 0x1, -R0 ;  /* 0x00000001e0e0e824 */ /* 0x000fe200078e0a00 */
[----:B------:R-:W-:Y:S01]  /*b3f0*/  IABS R11, R4 ;  /* 0x00000004000b7213 */ /* 0x000fe20000000000 */
[C---:B------:R-:W-:Y:S01]  /*b400*/  IMAD R221, R0.reuse, R227, R221 ;  /* 0x000000e300dd7224 */ /* 0x040fe200078e02dd */
[----:B------:R1:W-:Y:S01]  /*b410*/  STL [R1+0x7e8], R7 ;  /* 0x0007e80701007387 */ /* 0x0003e20000100800 */
[----:B------:R-:W-:Y:S01]  /*b420*/  IMAD.HI.U32 R227, R3, R226, RZ ;  /* 0x000000e203e37227 */ /* 0x000fe200078e00ff */
[----:B------:R-:W-:-:S03]  /*b430*/  ISETP.GT.U32.AND P6, PT, R0, R224, PT ;  /* 0x000000e00000720c */ /* 0x000fc60003fc4070 */
[----:B------:R-:W-:-:S04]  /*b440*/  IMAD.HI.U32 R5, R3, R222, RZ ;  /* 0x000000de03057227 */ /* 0x000fc800078e00ff */
[----:B------:R-:W-:Y:S01]  /*b450*/  @!P3 IMAD.IADD R223, R223, 0x1, -R0 ;  /* 0x00000001dfdfb824 */ /* 0x000fe200078e0a00 */
[C---:B------:R-:W-:Y:S01]  /*b460*/  ISETP.GT.U32.AND P3, PT, R0.reuse, R221, PT ;  /* 0x000000dd0000720c */ /* 0x040fe20003f64070 */
[----:B-1----:R-:W-:Y:S02]  /*b470*/  IMAD.MOV.U32 R7, RZ, RZ, R228 ;  /* 0x000000ffff077224 */ /* 0x002fe400078e00e4 */
[----:B------:R-:W-:Y:S02]  /*b480*/  IMAD.MOV R227, RZ, RZ, -R227 ;  /* 0x000000ffffe37224 */ /* 0x000fe400078e0ae3 */
[----:B------:R-:W-:Y:S01]  /*b490*/  IMAD.MOV R5, RZ, RZ, -R5 ;  /* 0x000000ffff057224 */ /* 0x000fe200078e0a05 */
[----:B------:R-:W-:Y:S01]  /*b4a0*/  @!P1 IADD3 R7, -R7, RZ, RZ ;  /* 0x000000ff07079210 */ /* 0x000fe20007ffe1ff */
[C---:B------:R-:W-:Y:S01]  /*b4b0*/  IMAD R226, R0.reuse, R227, R226 ;  /* 0x000000e300e27224 */ /* 0x040fe200078e02e2 */
[----:B------:R-:W-:Y:S01]  /*b4c0*/  ISETP.GT.U32.AND P1, PT, R0, R223, PT ;  /* 0x000000df0000720c */ /* 0x000fe20003f24070 */
[----:B------:R-:W-:-:S02]  /*b4d0*/  IMAD.HI.U32 R228, R3, R11, RZ ;  /* 0x0000000b03e47227 */ /* 0x000fc400078e00ff */
[----:B------:R1:W-:Y:S02]  /*b4e0*/  STL [R1+0x7d8], R7 ;  /* 0x0007d80701007387 */ /* 0x0003e40000100800 */
[----:B------:R-:W-:Y:S02]  /*b4f0*/  @!P6 IMAD.IADD R224, R224, 0x1, -R0 ;  /* 0x00000001e0e0e824 */ /* 0x000fe400078e0a00 */
[----:B------:R-:W-:Y:S02]  /*b500*/  IMAD R222, R0, R5, R222 ;  /* 0x0000000500de7224 */ /* 0x000fe400078e02de */
[----:B------:R-:W-:Y:S02]  /*b510*/  @!P3 IMAD.IADD R221, R221, 0x1, -R0 ;  /* 0x00000001ddddb824 */ /* 0x000fe400078e0a00 */
[----:B------:R-:W-:Y:S01]  /*b520*/  VIADD R5, R6, 0xf6 ;  /* 0x000000f606057836 */ /* 0x000fe20000000000 */
[----:B------:R-:W-:Y:S01]  /*b530*/  ISETP.GT.U32.AND P6, PT, R0, R222, PT ;  /* 0x000000de0000720c */ /* 0x000fe20003fc4070 */
[----:B-1----:R-:W-:Y:S01]  /*b540*/  IMAD.MOV.U32 R7, RZ, RZ, R229 ;  /* 0x000000ffff077224 */ /* 0x002fe200078e00e5 */
[----:B------:R-:W-:-:S02]  /*b550*/  @!P1 IADD3 R223, R223, -R0, RZ ;  /* 0x80000000dfdf9210 */ /* 0x000fc40007ffe0ff */
[C---:B------:R-:W-:Y:S02]  /*b560*/  ISETP.GT.U32.AND P1, PT, R0.reuse, R226, PT ;  /* 0x000000e20000720c */ /* 0x040fe40003f24070 */
[----:B------:R-:W-:Y:S01]  /*b570*/  @!P0 IADD3 R7, -R7, RZ, RZ ;  /* 0x000000ff07078210 */ /* 0x000fe20007ffe1ff */
[----:B------:R-:W-:Y:S01]  /*b580*/  IMAD.MOV.U32 R9, RZ, RZ, R223 ;  /* 0x000000ffff097224 */ /* 0x000fe200078e00df */
[----:B------:R-:W-:Y:S01]  /*b590*/  ISETP.GE.AND P0, PT, R225, RZ, PT ;  /* 0x000000ffe100720c */ /* 0x000fe20003f06270 */
[----:B------:R-:W-:Y:S01]  /*b5a0*/  IMAD.MOV R225, RZ, RZ, -R228 ;  /* 0x000000ffffe17224 */ /* 0x000fe200078e0ae4 */
[----:B------:R-:W-:Y:S01]  /*b5b0*/  ISETP.GT.U32.AND P3, PT, R0, R221, PT ;  /* 0x000000dd0000720c */ /* 0x000fe20003f64070 */
[----:B------:R1:W-:Y:S01]  /*b5c0*/  STL [R1+0x768], R7 ;  /* 0x0007680701007387 */ /* 0x0003e20000100800 */
[----:B------:R-:W-:Y:S01]  /*b5d0*/  @!P4 IMAD.MOV R9, RZ, RZ, -R9 ;  /* 0x000000ffff09c224 */ /* 0x000fe200078e0a09 */
[----:B------:R-:W-:Y:S01]  /*b5e0*/  @!P6 IADD3 R222, R222, -R0, RZ ;  /* 0x80000000dedee210 */ /* 0x000fe20007ffe0ff */
[----:B------:R-:W-:Y:S01]  /*b5f0*/  IMAD R11, R0, R225, R11 ;  /* 0x000000e1000b7224 */ /* 0x000fe200078e020b */
[----:B------:R-:W-:-:S02]  /*b600*/  IABS R225, R5 ;  /* 0x0000000500e17213 */ /* 0x000fc40000000000 */
[--C-:B------:R-:W-:Y:S01]  /*b610*/  @!P1 IMAD.IADD R226, R226, 0x1, -R0.reuse ;  /* 0x00000001e2e29824 */ /* 0x100fe200078e0a00 */
[----:B------:R-:W-:Y:S01]  /*b620*/  ISETP.GE.AND P4, PT, R220, RZ, PT ;  /* 0x000000ffdc00720c */ /* 0x000fe20003f86270 */
[----:B------:R-:W-:Y:S01]  /*b630*/  STL [R1+0x79c], R9 ;  /* 0x00079c0901007387 */ /* 0x000fe20000100800 */
[----:B------:R-:W-:Y:S01]  /*b640*/  IMAD.MOV.U32 R223, RZ, RZ, R225 ;  /* 0x000000ffffdf7224 */ /* 0x000fe200078e00e1 */
[----:B-1----:R-:W-:Y:S02]  /*b650*/  MOV R7, R224 ;  /* 0x000000e000077202 */ /* 0x002fe40000000f00 */
[----:B------:R-:W-:Y:S01]  /*b660*/  ISETP.GT.U32.AND P1, PT, R0, R226, PT ;  /* 0x000000e20000720c */ /* 0x000fe20003f24070 */
[----:B------:R-:W-:Y:S01]  /*b670*/  IMAD.HI.U32 R224, R3, R223, RZ ;  /* 0x000000df03e07227 */ /* 0x000fe200078e00ff */
[----:B------:R-:W-:Y:S02]  /*b680*/  IADD3 R220, R6, 0xf7, RZ ;  /* 0x000000f706dc7810 */ /* 0x000fe40007ffe0ff */
[C---:B------:R-:W-:Y:S01]  /*b690*/  ISETP.GT.U32.AND P6, PT, R0.reuse, R222, PT ;  /* 0x000000de0000720c */ /* 0x040fe20003fc4070 */
[----:B------:R-:W-:Y:S01]  /*b6a0*/  @!P5 IMAD.MOV R7, RZ, RZ, -R7 ;  /* 0x000000ffff07d224 */ /* 0x000fe200078e0a07 */
[----:B------:R-:W-:Y:S01]  /*b6b0*/  ISETP.GT.U32.AND P5, PT, R0, R11, PT ;  /* 0x0000000b0000720c */ /* 0x000fe20003fa4070 */
[----:B------:R-:W-:Y:S01]  /*b6c0*/  @!P3 IMAD.IADD R221, R221, 0x1, -R0 ;  /* 0x00000001ddddb824 */ /* 0x000fe200078e0a00 */
[----:B------:R-:W-:Y:S01]  /*b6d0*/  ISETP.GE.AND P3, PT, R4, RZ, PT ;  /* 0x000000ff0400720c */ /* 0x000fe20003f66270 */
[----:B------:R-:W-:Y:S01]  /*b6e0*/  IMAD.MOV R4, RZ, RZ, -R224 ;  /* 0x000000ffff047224 */ /* 0x000fe200078e0ae0 */
[----:B------:R-:W-:Y:S01]  /*b6f0*/  IABS R225, R220 ;  /* 0x000000dc00e17213 */ /* 0x000fe20000000000 */
[----:B------:R1:W-:Y:S01]  /*b700*/  STL [R1+0x7d0], R7 ;  /* 0x0007d00701007387 */ /* 0x0003e20000100800 */
[----:B------:R-:W-:Y:S01]  /*b710*/  VIADD R224, R6, 0xf8 ;  /* 0x000000f806e07836 */ /* 0x000fe20000000000 */
[----:B------:R-:W-:Y:S01]  /*b720*/  @!P1 IADD3 R226, R226, -R0, RZ ;  /* 0x80000000e2e29210 */ /* 0x000fe20007ffe0ff */
[----:B------:R-:W-:Y:S01]  /*b730*/  IMAD R223, R0, R4, R223 ;  /* 0x0000000400df7224 */ /* 0x000fe200078e02df */
[----:B------:R-:W-:Y:S01]  /*b740*/  ISETP.GE.AND P1, PT, R5, RZ, PT ;  /* 0x000000ff0500720c */ /* 0x000fe20003f26270 */
[----:B------:R-:W-:Y:S01]  /*b750*/  IMAD.HI.U32 R227, R3, R225, RZ ;  /* 0x000000e103e37227 */ /* 0x000fe200078e00ff */
[----:B------:R-:W-:-:S02]  /*b760*/  IABS R4, R224 ;  /* 0x000000e000047213 */ /* 0x000fc40000000000 */
[----:B------:R-:W-:Y:S01]  /*b770*/  IABS R229, R6 ;  /* 0x0000000600e57213 */ /* 0x000fe20000000000 */
[--C-:B------:R-:W-:Y:S02]  /*b780*/  @!P5 IMAD.IADD R11, R11, 0x1, -R0.reuse ;  /* 0x000000010b0bd824 */ /* 0x100fe400078e0a00 */
[----:B-1----:R-:W-:Y:S02]  /*b790*/  IMAD.MOV.U32 R7, RZ, RZ, R221 ;  /* 0x000000ffff077224 */ /* 0x002fe400078e00dd */
[----:B------:R-:W-:Y:S01]  /*b7a0*/  IMAD.MOV R227, RZ, RZ, -R227 ;  /* 0x000000ffffe37224 */ /* 0x000fe200078e0ae3 */
[C---:B------:R-:W-:Y:S01]  /*b7b0*/  ISETP.GT.U32.AND P5, PT, R0.reuse, R11, PT ;  /* 0x0000000b0000720c */ /* 0x040fe20003fa4070 */
[----:B------:R-:W-:Y:S01]  /*b7c0*/  @!P2 IMAD.MOV R7, RZ, RZ, -R7 ;  /* 0x000000ffff07a224 */ /* 0x000fe200078e0a07 */
[----:B------:R-:W-:Y:S01]  /*b7d0*/  ISETP.GT.U32.AND P2, PT, R0, R223, PT ;  /* 0x000000df0000720c */ /* 0x000fe20003f44070 */
[----:B------:R-:W-:Y:S01]  /*b7e0*/  @!P6 IMAD.IADD R222, R222, 0x1, -R0 ;  /* 0x00000001dedee824 */ /* 0x000fe200078e0a00 */
[----:B------:R-:W-:Y:S01]  /*b7f0*/  ISETP.GE.AND P6, PT, R220, RZ, PT ;  /* 0x000000ffdc00720c */ /* 0x000fe20003fc6270 */
[----:B------:R-:W-:Y:S01]  /*b800*/  IMAD R220, R0, R227, R225 ;  /* 0x000000e300dc7224 */ /* 0x000fe200078e02e1 */
[----:B------:R1:W-:Y:S01]  /*b810*/  STL [R1+0x7d4], R7 ;  /* 0x0007d40701007387 */ /* 0x0003e20000100800 */
[----:B------:R-:W-:-:S04]  /*b820*/  IMAD.HI.U32 R221, R3, R4, RZ ;  /* 0x0000000403dd7227 */ /* 0x000fc800078e00ff */
[----:B------:R-:W-:Y:S01]  /*b830*/  VIADD R5, R6, 0xf9 ;  /* 0x000000f906057836 */ /* 0x000fe20000000000 */
[----:B------:R-:W-:Y:S01]  /*b840*/  IADD3 R221, -R221, RZ, RZ ;  /* 0x000000ffdddd7210 */ /* 0x000fe20007ffe1ff */
[--C-:B------:R-:W-:Y:S01]  /*b850*/  @!P5 IMAD.IADD R11, R11, 0x1, -R0.reuse ;  /* 0x000000010b0bd824 */ /* 0x100fe200078e0a00 */
[C---:B------:R-:W-:Y:S01]  /*b860*/  ISETP.GT.U32.AND P5, PT, R0.reuse, R220, PT ;  /* 0x000000dc0000720c */ /* 0x040fe20003fa4070 */
[----:B------:R-:W-:Y:S01]  /*b870*/  @!P2 IMAD.IADD R223, R223, 0x1, -R0 ;  /* 0x00000001dfdfa824 */ /* 0x000fe200078e0a00 */
[----:B------:R-:W-:Y:S01]  /*b880*/  IABS R225, R5 ;  /* 0x0000000500e17213 */ /* 0x000fe20000000000 */
[----:B-1----:R-:W-:Y:S02]  /*b890*/  IMAD.MOV.U32 R7, RZ, RZ, R226 ;  /* 0x000000ffff077224 */ /* 0x002fe400078e00e2 */
[C---:B------:R-:W-:Y:S01]  /*b8a0*/  IMAD R4, R0.reuse, R221, R4 ;  /* 0x000000dd00047224 */ /* 0x040fe200078e0204 */
[----:B------:R-:W-:Y:S01]  /*b8b0*/  ISETP.GT.U32.AND P2, PT, R0, R223, PT ;  /* 0x000000df0000720c */ /* 0x000fe20003f44070 */
[----:B------:R-:W-:Y:S01]  /*b8c0*/  IMAD.MOV.U32 R9, RZ, RZ, R222 ;  /* 0x000000ffff097224 */ /* 0x000fe200078e00de */
[----:B------:R-:W-:Y:S01]  /*b8d0*/  @!P0 IADD3 R7, -R7, RZ, RZ ;  /* 0x000000ff07078210 */ /* 0x000fe20007ffe1ff */
[----:B------:R-:W-:Y:S01]  /*b8e0*/  VIADD R221, R6, 0xfa ;  /* 0x000000fa06dd7836 */ /* 0x000fe20000000000 */
[----:B------:R-:W-:Y:S01]  /*b8f0*/  ISETP.GE.AND P0, PT, R224, RZ, PT ;  /* 0x000000ffe000720c */ /* 0x000fe20003f06270 */
[----:B------:R-:W-:Y:S01]  /*b900*/  @!P4 IMAD.MOV R9, RZ, RZ, -R9 ;  /* 0x000000ffff09c224 */ /* 0x000fe200078e0a09 */
[----:B------:R-:W-:Y:S01]  /*b910*/  ISETP.GE.AND P4, PT, R5, RZ, PT ;  /* 0x000000ff0500720c */ /* 0x000fe20003f86270 */
[----:B------:R1:W-:Y:S01]  /*b920*/  STL [R1+0x7b4], R7 ;  /* 0x0007b40701007387 */ /* 0x0003e20000100800 */
[----:B------:R-:W-:-:S02]  /*b930*/  @!P5 IMAD.IADD R220, R220, 0x1, -R0 ;  /* 0x00000001dcdcd824 */ /* 0x000fc400078e0a00 */
[----:B------:R-:W-:Y:S01]  /*b940*/  IMAD.HI.U32 R5, R3, R225, RZ ;  /* 0x000000e103057227 */ /* 0x000fe200078e00ff */
[----:B------:R-:W-:Y:S02]  /*b950*/  STL [R1+0x7b8], R9 ;  /* 0x0007b80901007387 */ /* 0x000fe40000100800 */
[----:B------:R-:W-:Y:S01]  /*b960*/  ISETP.GT.U32.AND P5, PT, R0, R220, PT ;  /* 0x000000dc0000720c */ /* 0x000fe20003fa4070 */
[----:B------:R-:W-:Y:S01]  /*b970*/  @!P2 IMAD.IADD R223, R223, 0x1, -R0 ;  /* 0x00000001dfdfa824 */ /* 0x000fe200078e0a00 */
[----:B------:R-:W-:Y:S01]  /*b980*/  IADD3 R5, -R5, RZ, RZ ;  /* 0x000000ff05057210 */ /* 0x000fe20007ffe1ff */
[----:B------:R-:W-:Y:S01]  /*b990*/  VIADD R224, R6, 0xfb ;  /* 0x000000fb06e07836 */ /* 0x000fe20000000000 */
[----:B------:R-:W-:Y:S01]  /*b9a0*/  ISETP.GE.AND P2, PT, R221, RZ, PT ;  /* 0x000000ffdd00720c */ /* 0x000fe20003f46270 */
[----:B-1----:R-:W-:Y:S01]  /*b9b0*/  IMAD.MOV.U32 R7, RZ, RZ, R11 ;  /* 0x000000ffff077224 */ /* 0x002fe200078e000b */
[----:B------:R-:W-:Y:S01]  /*b9c0*/  IABS R221, R221 ;  /* 0x000000dd00dd7213 */ /* 0x000fe20000000000 */
[----:B------:R-:W-:Y:S01]  /*b9d0*/  IMAD R225, R0, R5, R225 ;  /* 0x0000000500e17224 */ /* 0x000fe200078e02e1 */
[----:B------:R-:W-:Y:S01]  /*b9e0*/  IABS R5, R224 ;  /* 0x000000e000057213 */ /* 0x000fe20000000000 */
[----:B------:R-:W-:Y:S01]  /*b9f0*/  VIADD R11, R6, 0xfc ;  /* 0x000000fc060b7836 */ /* 0x000fe20000000000 */
[----:B------:R-:W-:-:S02]  /*ba00*/  @!P3 IADD3 R7, -R7, RZ, RZ ;  /* 0x000000ff0707b210 */ /* 0x000fc40007ffe1ff */
[----:B------:R-:W-:Y:S01]  /*ba10*/  ISETP.GT.U32.AND P3, PT, R0, R4, PT ;  /* 0x000000040000720c */ /* 0x000fe20003f64070 */
[----:B------:R-:W-:Y:S01]  /*ba20*/  @!P5 IMAD.IADD R220, R220, 0x1, -R0 ;  /* 0x00000001dcdcd824 */ /* 0x000fe200078e0a00 */
[----:B------:R-:W-:Y:S01]  /*ba30*/  ISETP.GT.U32.AND P5, PT, R0, R225, PT ;  /* 0x000000e10000720c */ /* 0x000fe20003fa4070 */
[----:B------:R1:W-:Y:S01]  /*ba40*/  STL [R1+0x7cc], R7 ;  /* 0x0007cc0701007387 */ /* 0x0003e20000100800 */
[----:B------:R-:W-:-:S09]  /*ba50*/  IABS R222, R11 ;  /* 0x0000000b00de7213 */ /* 0x000fd20000000000 */
[----:B------:R-:W-:Y:S01]  /*ba60*/  @!P3 IMAD.IADD R4, R4, 0x1, -R0 ;  /* 0x000000010404b824 */ /* 0x000fe200078e0a00 */
[----:B-1----:R-:W-:Y:S01]  /*ba70*/  MOV R7, R223 ;  /* 0x000000df00077202 */ /* 0x002fe20000000f00 */
[----:B------:R-:W-:Y:S01]  /*ba80*/  IMAD.HI.U32 R223, R3, R221, RZ ;  /* 0x000000dd03df7227 */ /* 0x000fe200078e00ff */
[----:B------:R-:W-:Y:S02]  /*ba90*/  @!P5 IADD3 R225, R225, -R0, RZ ;  /* 0x80000000e1e1d210 */ /* 0x000fe40007ffe0ff */
[C---:B------:R-:W-:Y:S01]  /*baa0*/  ISETP.GT.U32.AND P3, PT, R0.reuse, R4, PT ;  /* 0x000000040000720c */ /* 0x040fe20003f64070 */
[----:B------:R-:W-:Y:S01]  /*bab0*/  @!P1 IMAD.MOV R7, RZ, RZ, -R7 ;  /* 0x000000ffff079224 */ /* 0x000fe200078e0a07 */
[----:B------:R-:W-:Y:S01]  /*bac0*/  ISETP.GT.U32.AND P5, PT, R0, R225, PT ;  /* 0x000000e10000720c */ /* 0x000fe20003fa4070 */
[----:B------:R-:W-:Y:S01]  /*bad0*/  IMAD.MOV R223, RZ, RZ, -R223 ;  /* 0x000000ffffdf7224 */ /* 0x000fe200078e0adf */
[----:B------:R-:W-:Y:S02]  /*bae0*/  ISETP.GE.AND P1, PT, R224, RZ, PT ;  /* 0x000000ffe000720c */ /* 0x000fe40003f26270 */
[----:B------:R1:W-:Y:S01]  /*baf0*/  STL [R1+0x7c8], R7 ;  /* 0x0007c80701007387 */ /* 0x0003e20000100800 */
[----:B------:R-:W-:-:S06]  /*bb00*/  IMAD R221, R0, R223, R221 ;  /* 0x000000df00dd7224 */ /* 0x000fcc00078e02dd */
[----:B------:R-:W-:Y:S01]  /*bb10*/  @!P3 IMAD.IADD R4, R4, 0x1, -R0 ;  /* 0x000000010404b824 */ /* 0x000fe200078e0a00 */
[----:B------:R-:W-:Y:S02]  /*bb20*/  ISETP.GT.U32.AND P3, PT, R0, R221, PT ;  /* 0x000000dd0000720c */ /* 0x000fe40003f64070 */
[----:B-1----:R-:W-:Y:S01]  /*bb30*/  MOV R7, R220 ;  /* 0x000000dc00077202 */ /* 0x002fe20000000f00 */
[----:B------:R-:W-:Y:S01]  /*bb40*/  IMAD.HI.U32 R220, R3, R5, RZ ;  /* 0x0000000503dc7227 */ /* 0x000fe200078e00ff */
[----:B------:R-:W-:-:S03]  /*bb50*/  @!P5 IADD3 R225, R225, -R0, RZ ;  /* 0x80000000e1e1d210 */ /* 0x000fc60007ffe0ff */
[----:B------:R-:W-:Y:S01]  /*bb60*/  @!P6 IMAD.MOV R7, RZ, RZ, -R7 ;  /* 0x000000ffff07e224 */ /* 0x000fe200078e0a07 */
[----:B------:R-:W-:Y:S01]  /*bb70*/  ISETP.GE.AND P6, PT, R11, RZ, PT ;  /* 0x000000ff0b00720c */ /* 0x000fe20003fc6270 */
[----:B------:R-:W-:Y:S02]  /*bb80*/  IMAD.MOV R220, RZ, RZ, -R220 ;  /* 0x000000ffffdc7224 */ /* 0x000fe400078e0adc */
[----:B------:R-:W-:Y:S01]  /*bb90*/  IMAD.HI.U32 R11, R3, R222, RZ ;  /* 0x000000de030b7227 */ /* 0x000fe200078e00ff */
[----:B------:R1:W-:Y:S03]  /*bba0*/  STL [R1+0x7c0], R7 ;  /* 0x0007c00701007387 */ /* 0x0003e60000100800 */
[----:B------:R-:W-:Y:S02]  /*bbb0*/  IMAD R5, R0, R220, R5 ;  /* 0x000000dc00057224 */ /* 0x000fe400078e0205 */
[----:B------:R-:W-:-:S02]  /*bbc0*/  VIADD R220, R6, 0xfe ;  /* 0x000000fe06dc7836 */ /* 0x000fc40000000000 */
[----:B------:R-:W-:Y:S02]  /*bbd0*/  @!P3 IMAD.IADD R221, R221, 0x1, -R0 ;  /* 0x00000001ddddb824 */ /* 0x000fe400078e0a00 */
[----:B-1----:R-:W-:Y:S01]  /*bbe0*/  IMAD.MOV.U32 R7, RZ, RZ, R4 ;  /* 0x000000ffff077224 */ /* 0x002fe200078e0004 */
[----:B------:R-:W-:Y:S01]  /*bbf0*/  IABS R224, R220 ;  /* 0x000000dc00e07213 */ /* 0x000fe20000000000 */
[----:B------:R-:W-:Y:S01]  /*bc00*/  IMAD.MOV R4, RZ, RZ, -R11 ;  /* 0x000000ffff047224 */ /* 0x000fe200078e0a0b */
[----:B------:R-:W-:Y:S01]  /*bc10*/  ISETP.GT.U32.AND P3, PT, R0, R221, PT ;  /* 0x000000dd0000720c */ /* 0x000fe20003f64070 */
[----:B------:R-:W-:Y:S01]  /*bc20*/  VIADD R11, R6, 0xfd ;  /* 0x000000fd060b7836 */ /* 0x000fe20000000000 */
[----:B------:R-:W-:Y:S01]  /*bc30*/  @!P0 IADD3 R7, -R7, RZ, RZ ;  /* 0x000000ff07078210 */ /* 0x000fe20007ffe1ff */
[C---:B------:R-:W-:Y:S01]  /*bc40*/  IMAD R222, R0.reuse, R4, R222 ;  /* 0x0000000400de7224 */ /* 0x040fe200078e02de */
[C---:B------:R-:W-:Y:S01]  /*bc50*/  ISETP.GT.U32.AND P0, PT, R0.reuse, R5, PT ;  /* 0x000000050000720c */ /* 0x040fe20003f04070 */
[----:B------:R-:W-:Y:S01]  /*bc60*/  IMAD.HI.U32 R226, R3, R224, RZ ;  /* 0x000000e003e27227 */ /* 0x000fe200078e00ff */
[----:B------:R-:W-:Y:S01]  /*bc70*/  IABS R223, R11 ;  /* 0x0000000b00df7213 */ /* 0x000fe20000000000 */
[----:B------:R1:W-:Y:S01]  /*bc80*/  STL [R1+0x7c4], R7 ;  /* 0x0007c40701007387 */ /* 0x0003e20000100800 */
[----:B------:R-:W-:Y:S01]  /*bc90*/  ISETP.GT.U32.AND P5, PT, R0, R222, PT ;  /* 0x000000de0000720c */ /* 0x000fe20003fa4070 */
[----:B------:R-:W-:-:S02]  /*bca0*/  IMAD.MOV R226, RZ, RZ, -R226 ;  /* 0x000000ffffe27224 */ /* 0x000fc400078e0ae2 */
[----:B------:R-:W-:Y:S02]  /*bcb0*/  VIADD R4, R6, 0xff ;  /* 0x000000ff06047836 */ /* 0x000fe40000000000 */
[----:B------:R-:W-:Y:S02]  /*bcc0*/  IMAD R224, R0, R226, R224 ;  /* 0x000000e200e07224 */ /* 0x000fe400078e02e0 */
[--C-:B------:R-:W-:Y:S01]  /*bcd0*/  @!P3 IMAD.IADD R221, R221, 0x1, -R0.reuse ;  /* 0x00000001ddddb824 */ /* 0x100fe200078e0a00 */
[----:B------:R-:W-:Y:S01]  /*bce0*/  IABS R227, R4 ;  /* 0x0000000400e37213 */ /* 0x000fe20000000000 */
[----:B------:R-:W-:Y:S01]  /*bcf0*/  @!P0 IMAD.IADD R5, R5, 0x1, -R0 ;  /* 0x0000000105058824 */ /* 0x000fe200078e0a00 */
[----:B------:R-:W-:Y:S01]  /*bd00*/  ISETP.GE.AND P3, PT, R220, RZ, PT ;  /* 0x000000ffdc00720c */ /* 0x000fe20003f66270 */
[----:B-1----:R-:W-:Y:S02]  /*bd10*/  IMAD.MOV.U32 R7, RZ, RZ, R225 ;  /* 0x000000ffff077224 */ /* 0x002fe400078e00e1 */
[----:B------:R-:W-:Y:S01]  /*bd20*/  @!P5 IADD3 R222, R222, -R0, RZ ;  /* 0x80000000deded210 */ /* 0x000fe20007ffe0ff */
[----:B------:R-:W-:Y:S01]  /*bd30*/  IMAD.HI.U32 R225, R3, R223, RZ ;  /* 0x000000df03e17227 */ /* 0x000fe200078e00ff */
[----:B------:R-:W-:-:S02]  /*bd40*/  ISETP.GT.U32.AND P0, PT, R0, R5, PT ;  /* 0x000000050000720c */ /* 0x000fc40003f04070 */
[C---:B------:R-:W-:Y:S01]  /*bd50*/  ISETP.GT.U32.AND P5, PT, R0.reuse, R222, PT ;  /* 0x000000de0000720c */ /* 0x040fe20003fa4070 */
[----:B------:R-:W-:Y:S01]  /*bd60*/  @!P4 IMAD.MOV R7, RZ, RZ, -R7 ;  /* 0x000000ffff07c224 */ /* 0x000fe200078e0a07 */
[----:B------:R-:W-:Y:S01]  /*bd70*/  ISETP.GE.AND P4, PT, R11, RZ, PT ;  /* 0x000000ff0b00720c */ /* 0x000fe20003f86270 */
[----:B------:R-:W-:Y:S01]  /*bd80*/  IMAD.MOV R225, RZ, RZ, -R225 ;  /* 0x000000ffffe17224 */ /* 0x000fe200078e0ae1 */
[----:B------:R-:W-:Y:S01]  /*bd90*/  MOV R11, R227 ;  /* 0x000000e3000b7202 */ /* 0x000fe20000000f00 */
[----:B------:R-:W-:Y:S01]  /*bda0*/  IMAD.MOV.U32 R9, RZ, RZ, R221 ;  /* 0x000000ffff097224 */ /* 0x000fe200078e00dd */
[----:B------:R1:W-:Y:S01]  /*bdb0*/  STL [R1+0x7bc], R7 ;  /* 0x0007bc0701007387 */ /* 0x0003e20000100800 */
[----:B------:R-:W-:Y:S01]  /*bdc0*/  IMAD R220, R0, R225, R223 ;  /* 0x000000e100dc7224 */ /* 0x000fe200078e02df */
[----:B------:R-:W-:Y:S01]  /*bdd0*/  IADD3 R227, R6, 0x101, RZ ;  /* 0x0000010106e37810 */ /* 0x000fe20007ffe0ff */
[----:B------:R-:W-:-:S03]  /*bde0*/  IMAD.HI.U32 R223, R3, R11, RZ ;  /* 0x0000000b03df7227 */ /* 0x000fc600078e00ff */
[----:B------:R-:W-:Y:S01]  /*bdf0*/  IABS R221, R227 ;  /* 0x000000e300dd7213 */ /* 0x000fe20000000000 */
[--C-:B------:R-:W-:Y:S01]  /*be00*/  @!P0 IMAD.IADD R5, R5, 0x1, -R0.reuse ;  /* 0x0000000105058824 */ /* 0x100fe200078e0a00 */
[----:B------:R-:W-:Y:S01]  /*be10*/  ISETP.GT.U32.AND P0, PT, R0, R220, PT ;  /* 0x000000dc0000720c */ /* 0x000fe20003f04070 */
[--C-:B------:R-:W-:Y:S02]  /*be20*/  @!P5 IMAD.IADD R222, R222, 0x1, -R0.reuse ;  /* 0x00000001deded824 */ /* 0x100fe400078e0a00 */
[----:B------:R-:W-:Y:S01]  /*be30*/  @!P2 IMAD.MOV R9, RZ, RZ, -R9 ;  /* 0x000000ffff09a224 */ /* 0x000fe200078e0a09 */
[----:B-1----:R-:W-:Y:S01]  /*be40*/  MOV R7, R5 ;  /* 0x0000000500077202 */ /* 0x002fe20000000f00 */
[----:B------:R-:W-:Y:S01]  /*be50*/  VIADD R5, R6, 0x100 ;  /* 0x0000010006057836 */ /* 0x000fe20000000000 */
[----:B------:R-:W-:Y:S01]  /*be60*/  ISETP.GE.AND P2, PT, R4, RZ, PT ;  /* 0x000000ff0400720c */ /* 0x000fe20003f46270 */
[----:B------:R-:W-:Y:S01]  /*be70*/  IMAD.MOV R223, RZ, RZ, -R223 ;  /* 0x000000ffffdf7224 */ /* 0x000fe200078e0adf */
[----:B------:R-:W-:Y:S01]  /*be80*/  STL [R1+0x7a8], R9 ;  /* 0x0007a80901007387 */ /* 0x000fe20000100800 */
[----:B------:R-:W-:Y:S01]  /*be90*/  @!P1 IMAD.MOV R7, RZ, RZ, -R7 ;  /* 0x000000ffff079224 */ /* 0x000fe200078e0a07 */
[C---:B------:R-:W-:Y:S01]  /*bea0*/  ISETP.GT.U32.AND P1, PT, R0.reuse, R224, PT ;  /* 0x000000e00000720c */ /* 0x040fe20003f24070 */
[----:B------:R-:W-:Y:S01]  /*beb0*/  IMAD R11, R0, R223, R11 ;  /* 0x000000df000b7224 */ /* 0x000fe200078e020b */
[----:B------:R-:W-:Y:S01]  /*bec0*/  ISETP.GE.AND P5, PT, R5, RZ, PT ;  /* 0x000000ff0500720c */ /* 0x000fe20003fa6270 */
[----:B------:R-:W-:Y:S01]  /*bed0*/  @!P0 IMAD.IADD R220, R220, 0x1, -R0 ;  /* 0x00000001dcdc8824 */ /* 0x000fe200078e0a00 */
[----:B------:R-:W-:Y:S01]  /*bee0*/  IABS R5, R5 ;  /* 0x0000000500057213 */ /* 0x000fe20000000000 */
[----:B------:R1:W-:Y:S01]  /*bef0*/  STL [R1+0x7b0], R7 ;  /* 0x0007b00701007387 */ /* 0x0003e20000100800 */
[C---:B------:R-:W-:Y:S01]  /*bf00*/  VIADD R223, R6.reuse, 0x102 ;  /* 0x0000010206df7836 */ /* 0x040fe20000000000 */
[----:B------:R-:W-:Y:S01]  /*bf10*/  IADD3 R4, R6, 0x103, RZ ;  /* 0x0000010306047810 */ /* 0x000fe20007ffe0ff */
[----:B------:R-:W-:Y:S01]  /*bf20*/  IMAD.HI.U32 R225, R3, R221, RZ ;  /* 0x000000dd03e17227 */ /* 0x000fe200078e00ff */
[----:B------:R-:W-:-:S02]  /*bf30*/  ISETP.GT.U32.AND P0, PT, R0, R220, PT ;  /* 0x000000dc0000720c */ /* 0x000fc40003f04070 */
[----:B------:R-:W-:Y:S01]  /*bf40*/  IABS R226, R223 ;  /* 0x000000df00e27213 */ /* 0x000fe20000000000 */
[----:B------:R-:W-:-:S04]  /*bf50*/  IMAD.HI.U32 R228, R3, R5, RZ ;  /* 0x0000000503e47227 */ /* 0x000fc800078e00ff */
[----:B------:R-:W-:Y:S01]  /*bf60*/  @!P1 IMAD.IADD R224, R224, 0x1, -R0 ;  /* 0x00000001e0e09824 */ /* 0x000fe200078e0a00 */
[----:B------:R-:W-:Y:S01]  /*bf70*/  IADD3 R228, -R228, RZ, RZ ;  /* 0x000000ffe4e47210 */ /* 0x000fe20007ffe1ff */
[----:B-1----:R-:W-:Y:S01]  /*bf80*/  IMAD.MOV.U32 R7, RZ, RZ, R222 ;  /* 0x000000ffff077224 */ /* 0x002fe200078e00de */
[----:B------:R-:W-:Y:S01]  /*bf90*/  IABS R222, R4 ;  /* 0x0000000400de7213 */ /* 0x000fe20000000000 */
[----:B------:R-:W-:Y:S01]  /*bfa0*/  IMAD.MOV R225, RZ, RZ, -R225 ;  /* 0x000000ffffe17224 */ /* 0x000fe200078e0ae1 */
[C---:B------:R-:W-:Y:S01]  /*bfb0*/  ISETP.GT.U32.AND P1, PT, R0.reuse, R224, PT ;  /* 0x000000e00000720c */ /* 0x040fe20003f24070 */
[----:B------:R-:W-:Y:S01]  /*bfc0*/  @!P6 IMAD.MOV R7, RZ, RZ, -R7 ;  /* 0x000000ffff07e224 */ /* 0x000fe200078e0a07 */
[C---:B------:R-:W-:Y:S01]  /*bfd0*/  ISETP.GT.U32.AND P6, PT, R0.reuse, R11, PT ;  /* 0x0000000b0000720c */ /* 0x040fe20003fc4070 */
[----:B------:R-:W-:Y:S02]  /*bfe0*/  IMAD R5, R0, R228, R5 ;  /* 0x000000e400057224 */ /* 0x000fe400078e0205 */
[----:B------:R-:W-:Y:S01]  /*bff0*/  @!P0 IMAD.IADD R220, R220, 0x1, -R0 ;  /* 0x00000001dcdc8824 */ /* 0x000fe200078e0a00 */
[----:B------:R-:W-:Y:S01]  /*c000*/  ISETP.GE.AND P0, PT, R227, RZ, PT ;  /* 0x000000ffe300720c */ /* 0x000fe20003f06270 */
[----:B------:R-:W-:Y:S01]  /*c010*/  IMAD.HI.U32 R227, R3, R226, RZ ;  /* 0x000000e203e37227 */ /* 0x000fe200078e00ff */
[----:B------:R1:W-:Y:S03]  /*c020*/  STL [R1+0x7ac], R7 ;  /* 0x0007ac0701007387 */ /* 0x0003e60000100800 */
[----:B------:R-:W-:-:S02]  /*c030*/  IMAD.MOV.U32 R9, RZ, RZ, R220 ;  /* 0x000000ffff097224 */ /* 0x000fc400078e00dc */
[----:B------:R-:W-:Y:S01]  /*c040*/  @!P1 IMAD.IADD R224, R224, 0x1, -R0 ;  /* 0x00000001e0e09824 */ /* 0x000fe200078e0a00 */
[C---:B------:R-:W-:Y:S01]  /*c050*/  ISETP.GT.U32.AND P1, PT, R0.reuse, R5, PT ;  /* 0x000000050000720c */ /* 0x040fe20003f24070 */
[C---:B------:R-:W-:Y:S01]  /*c060*/  IMAD R221, R0.reuse, R225, R221 ;  /* 0x000000e100dd7224 */ /* 0x040fe200078e02dd */
[----:B------:R-:W-:Y:S01]  /*c070*/  @!P6 IADD3 R11, R11, -R0, RZ ;  /* 0x800000000b0be210 */ /* 0x000fe20007ffe0ff */
[----:B------:R-:W-:Y:S01]  /*c080*/  IMAD.MOV R227, RZ, RZ, -R227 ;  /* 0x000000ffffe37224 */ /* 0x000fe200078e0ae3 */
[----:B------:R-:W-:Y:S01]  /*c090*/  @!P4 IADD3 R9, -R9, RZ, RZ ;  /* 0x000000ff0909c210 */ /* 0x000fe20007ffe1ff */
[----:B------:R-:W-:Y:S01]  /*c0a0*/  IMAD.HI.U32 R225, R3, R222, RZ ;  /* 0x000000de03e17227 */ /* 0x000fe200078e00ff */
[C---:B------:R-:W-:Y:S02]  /*c0b0*/  ISETP.GT.U32.AND P6, PT, R0.reuse, R11, PT ;  /* 0x0000000b0000720c */ /* 0x040fe40003fc4070 */
[C---:B------:R-:W-:Y:S01]  /*c0c0*/  ISETP.GT.U32.AND P4, PT, R0.reuse, R221, PT ;  /* 0x000000dd0000720c */ /* 0x040fe20003f84070 */
[----:B------:R-:W-:Y:S01]  /*c0d0*/  IMAD R226, R0, R227, R226 ;  /* 0x000000e300e27224 */ /* 0x000fe200078e02e2 */
[----:B------:R-:W-:Y:S01]  /*c0e0*/  STL [R1+0x7a4], R9 ;  /* 0x0007a40901007387 */ /* 0x000fe20000100800 */
[----:B------:R-:W-:-:S02]  /*c0f0*/  IMAD.MOV R225, RZ, RZ, -R225 ;  /* 0x000000ffffe17224 */ /* 0x000fc400078e0ae1 */
[----:B------:R-:W-:Y:S02]  /*c100*/  @!P1 IMAD.IADD R5, R5, 0x1, -R0 ;  /* 0x0000000105059824 */ /* 0x000fe400078e0a00 */
[----:B-1----:R-:W-:Y:S02]  /*c110*/  IMAD.MOV.U32 R7, RZ, RZ, R224 ;  /* 0x000000ffff077224 */ /* 0x002fe400078e00e0 */
[C---:B------:R-:W-:Y:S01]  /*c120*/  IMAD R222, R0.reuse, R225, R222 ;  /* 0x000000e100de7224 */ /* 0x040fe200078e02de */
[C---:B------:R-:W-:Y:S01]  /*c130*/  ISETP.GT.U32.AND P1, PT, R0.reuse, R5, PT ;  /* 0x000000050000720c */ /* 0x040fe20003f24070 */
[--C-:B------:R-:W-:Y:S01]  /*c140*/  @!P6 IMAD.IADD R11, R11, 0x1, -R0.reuse ;  /* 0x000000010b0be824 */ /* 0x100fe200078e0a00 */
[----:B------:R-:W-:Y:S01]  /*c150*/  ISETP.GT.U32.AND P6, PT, R0, R226, PT ;  /* 0x000000e20000720c */ /* 0x000fe20003fc4070 */
[----:B------:R-:W-:Y:S01]  /*c160*/  @!P3 IMAD.MOV R7, RZ, RZ, -R7 ;  /* 0x000000ffff07b224 */ /* 0x000fe200078e0a07 */
[----:B------:R-:W-:Y:S01]  /*c170*/  ISETP.GE.AND P3, PT, R223, RZ, PT ;  /* 0x000000ffdf00720c */ /* 0x000fe20003f66270 */
[--C-:B------:R-:W-:Y:S01]  /*c180*/  @!P4 IMAD.IADD R221, R221, 0x1, -R0.reuse ;  /* 0x00000001ddddc824 */ /* 0x100fe200078e0a00 */
[C---:B------:R-:W-:Y:S01]  /*c190*/  IADD3 R223, R6.reuse, 0x104, RZ ;  /* 0x0000010406df7810 */ /* 0x040fe20007ffe0ff */
[C---:B------:R-:W-:Y:S01]  /*c1a0*/  VIADD R220, R6.reuse, 0x105 ;  /* 0x0000010506dc7836 */ /* 0x040fe20000000000 */
[----:B------:R1:W-:Y:S01]  /*c1b0*/  STL [R1+0x7a0], R7 ;  /* 0x0007a00701007387 */ /* 0x0003e20000100800 */
[----:B------:R-:W-:Y:S01]  /*c1c0*/  VIADD R225, R6, 0x107 ;  /* 0x0000010706e17836 */ /* 0x000fe20000000000 */
[----:B------:R-:W-:Y:S01]  /*c1d0*/  ISETP.GT.U32.AND P4, PT, R0, R221, PT ;  /* 0x000000dd0000720c */ /* 0x000fe20003f84070 */
[----:B------:R-:W-:Y:S01]  /*c1e0*/  VIADD R228, R6, 0x10c ;  /* 0x0000010c06e47836 */ /* 0x000fe20000000000 */
[----:B------:R-:W-:Y:S01]  /*c1f0*/  IABS R224, R223 ;  /* 0x000000df00e07213 */ /* 0x000fe20000000000 */
[--C-:B------:R-:W-:Y:S01]  /*c200*/  @!P1 IMAD.IADD R5, R5, 0x1, -R0.reuse ;  /* 0x0000000105059824 */ /* 0x100fe200078e0a00 */
[----:B------:R-:W-:Y:S01]  /*c210*/  ISETP.GT.U32.AND P1, PT, R0, R222, PT ;  /* 0x000000de0000720c */ /* 0x000fe20003f24070 */
[----:B------:R-:W-:-:S02]  /*c220*/  @!P6 IMAD.IADD R226, R226, 0x1, -R0 ;  /* 0x00000001e2e2e824 */ /* 0x000fc400078e0a00 */
[----:B------:R-:W-:Y:S01]  /*c230*/  VIADD R227, R6, 0x10e ;  /* 0x0000010e06e37836 */ /* 0x000fe20000000000 */
[----:B-1----:R-:W-:Y:S02]  /*c240*/  MOV R7, R11 ;  /* 0x0000000b00077202 */ /* 0x002fe40000000f00 */
[----:B------:R-:W-:Y:S02]  /*c250*/  ISETP.GT.U32.AND P6, PT, R0, R226, PT ;  /* 0x000000e20000720c */ /* 0x000fe40003fc4070 */
[----:B------:R-:W-:Y:S01]  /*c260*/  IABS R11, R220 ;  /* 0x000000dc000b7213 */ /* 0x000fe20000000000 */
[----:B------:R-:W-:Y:S01]  /*c270*/  @!P2 IMAD.MOV R7, RZ, RZ, -R7 ;  /* 0x000000ffff07a224 */ /* 0x000fe200078e0a07 */
[----:B------:R-:W-:Y:S01]  /*c280*/  ISETP.GE.AND P2, PT, R4, RZ, PT ;  /* 0x000000ff0400720c */ /* 0x000fe20003f46270 */
[----:B------:R-:W-:-:S03]  /*c290*/  IMAD.HI.U32 R4, R3, R224, RZ ;  /* 0x000000e003047227 */ /* 0x000fc600078e00ff */
[----:B------:R1:W-:Y:S01]  /*c2a0*/  STL [R1+0x77c], R7 ;  /* 0x00077c0701007387 */ /* 0x0003e20000100800 */
[----:B------:R-:W-:Y:S02]  /*c2b0*/  @!P1 IMAD.IADD R222, R222, 0x1, -R0 ;  /* 0x00000001dede9824 */ /* 0x000fe400078e0a00 */
[----:B------:R-:W-:Y:S02]  /*c2c0*/  IMAD.MOV R4, RZ, RZ, -R4 ;  /* 0x000000ffff047224 */ /* 0x000fe400078e0a04 */
[----:B------:R-:W-:Y:S01]  /*c2d0*/  @!P4 IMAD.IADD R221, R221, 0x1, -R0 ;  /* 0x00000001ddddc824 */ /* 0x000fe200078e0a00 */
[----:B------:R-:W-:Y:S01]  /*c2e0*/  ISETP.GE.AND P4, PT, R220, RZ, PT ;  /* 0x000000ffdc00720c */ /* 0x000fe20003f86270 */
[C---:B------:R-:W-:Y:S01]  /*c2f0*/  IMAD R220, R0.reuse, R4, R224 ;  /* 0x0000000400dc7224 */ /* 0x040fe200078e02e0 */
[----:B------:R-:W-:Y:S01]  /*c300*/  ISETP.GT.U32.AND P1, PT, R0, R222, PT ;  /* 0x000000de0000720c */ /* 0x000fe20003f24070 */
[----:B------:R-:W-:Y:S01]  /*c310*/  @!P6 IMAD.IADD R226, R226, 0x1, -R0 ;  /* 0x00000001e2e2e824 */ /* 0x000fe200078e0a00 */
[----:B-1----:R-:W-:Y:S01]  /*c320*/  MOV R7, R5 ;  /* 0x0000000500077202 */ /* 0x002fe20000000f00 */
[----:B------:R-:W-:Y:S01]  /*c330*/  IMAD.HI.U32 R5, R3, R11, RZ ;  /* 0x0000000b03057227 */ /* 0x000fe200078e00ff */
[----:B------:R-:W-:-:S03]  /*c340*/  ISETP.GT.U32.AND P6, PT, R0, R220, PT ;  /* 0x000000dc0000720c */ /* 0x000fc60003fc4070 */
[----:B------:R-:W-:Y:S01]  /*c350*/  @!P5 IMAD.MOV R7, RZ, RZ, -R7 ;  /* 0x000000ffff07d224 */ /* 0x000fe200078e0a07 */
[----:B------:R-:W-:Y:S01]  /*c360*/  IADD3 R5, -R5, RZ, RZ ;  /* 0x000000ff05057210 */ /* 0x000fe20007ffe1ff */
[----:B------:R-:W-:Y:S01]  /*c370*/  IMAD.MOV.U32 R4, RZ, RZ, R226 ;  /* 0x000000ffff047224 */ /* 0x000fe200078e00e2 */
[----:B------:R-:W-:Y:S01]  /*c380*/  ISETP.GE.AND P5, PT, R223, RZ, PT ;  /* 0x000000ffdf00720c */ /* 0x000fe20003fa6270 */
[----:B------:R-:W-:Y:S01]  /*c390*/  VIADD R224, R6, 0x10d ;  /* 0x0000010d06e07836 */ /* 0x000fe20000000000 */
[----:B------:R1:W-:Y:S01]  /*c3a0*/  STL [R1+0x784], R7 ;  /* 0x0007840701007387 */ /* 0x0003e20000100800 */
[----:B------:R-:W-:Y:S01]  /*c3b0*/  IMAD R11, R0, R5, R11 ;  /* 0x00000005000b7224 */ /* 0x000fe200078e020b */
[----:B------:R-:W-:Y:S01]  /*c3c0*/  IADD3 R5, R6, 0x108, RZ ;  /* 0x0000010806057810 */ /* 0x000fe20007ffe0ff */
[--C-:B------:R-:W-:Y:S01]  /*c3d0*/  @!P1 IMAD.IADD R222, R222, 0x1, -R0.reuse ;  /* 0x00000001dede9824 */ /* 0x100fe200078e0a00 */
[----:B------:R-:W-:Y:S01]  /*c3e0*/  IABS R232, R224 ;  /* 0x000000e000e87213 */ /* 0x000fe20000000000 */
[----:B------:R-:W-:Y:S01]  /*c3f0*/  @!P6 IMAD.IADD R220, R220, 0x1, -R0 ;  /* 0x00000001dcdce824 */ /* 0x000fe200078e0a00 */
[C---:B------:R-:W-:Y:S01]  /*c400*/  ISETP.GT.U32.AND P1, PT, R0.reuse, R11, PT ;  /* 0x0000000b0000720c */ /* 0x040fe20003f24070 */
[----:B------:R-:W-:Y:S01]  /*c410*/  @!P3 IMAD.MOV R4, RZ, RZ, -R4 ;  /* 0x000000ffff04b224 */ /* 0x000fe200078e0a04 */
[----:B------:R-:W-:Y:S01]  /*c420*/  ISETP.GE.AND P3, PT, R225, RZ, PT ;  /* 0x000000ffe100720c */ /* 0x000fe20003f66270 */
[----:B-1----:R-:W-:Y:S01]  /*c430*/  IMAD.MOV.U32 R7, RZ, RZ, R221 ;  /* 0x000000ffff077224 */ /* 0x002fe200078e00dd */
[----:B------:R-:W-:-:S02]  /*c440*/  ISETP.GT.U32.AND P6, PT, R0, R220, PT ;  /* 0x000000dc0000720c */ /* 0x000fc40003fc4070 */
[----:B------:R-:W-:Y:S02]  /*c450*/  IABS R225, R225 ;  /* 0x000000e100e17213 */ /* 0x000fe40000000000 */
[----:B------:R-:W-:Y:S02]  /*c460*/  @!P0 IADD3 R7, -R7, RZ, RZ ;  /* 0x000000ff07078210 */ /* 0x000fe40007ffe1ff */
[----:B------:R-:W-:Y:S02]  /*c470*/  ISETP.GE.AND P0, PT, R230, RZ, PT ;  /* 0x000000ffe600720c */ /* 0x000fe40003f06270 */
[----:B------:R-:W-:Y:S01]  /*c480*/  IABS R230, R230 ;  /* 0x000000e600e67213 */ /* 0x000fe20000000000 */
[----:B------:R1:W-:Y:S01]  /*c490*/  STL [R1+0x788], R7 ;  /* 0x0007880701007387 */ /* 0x0003e20000100800 */
[--C-:B------:R-:W-:Y:S01]  /*c4a0*/  @!P1 IMAD.IADD R11, R11, 0x1, -R0.reuse ;  /* 0x000000010b0b9824 */ /* 0x100fe200078e0a00 */
[----:B------:R-:W-:Y:S02]  /*c4b0*/  IABS R221, R5 ;  /* 0x0000000500dd7213 */ /* 0x000fe40000000000 */
[----:B------:R2:W-:Y:S01]  /*c4c0*/  STL [R1+0x798], R4 ;  /* 0x0007980401007387 */ /* 0x0005e20000100800 */
[----:B------:R-:W-:Y:S01]  /*c4d0*/  @!P6 IMAD.IADD R220, R220, 0x1, -R0 ;  /* 0x00000001dcdce824 */ /* 0x000fe200078e0a00 */
[----:B------:R-:W-:-:S03]  /*c4e0*/  ISETP.GT.U32.AND P1, PT, R0, R11, PT ;  /* 0x0000000b0000720c */ /* 0x000fc60003f24070 */
[----:B------:R-:W-:Y:S01]  /*c4f0*/  IMAD.MOV.U32 R9, RZ, RZ, R220 ;  /* 0x000000ffff097224 */ /* 0x000fe200078e00dc */
[----:B-1----:R-:W-:Y:S01]  /*c500*/  MOV R7, R222 ;  /* 0x000000de00077202 */ /* 0x002fe20000000f00 */
[----:B------:R-:W-:-:S04]  /*c510*/  IMAD.HI.U32 R222, R3, R225, RZ ;  /* 0x000000e103de7227 */ /* 0x000fc800078e00ff */
[----:B--2---:R-:W-:Y:S01]  /*c520*/  IMAD.HI.U32 R4, R3, R230, RZ ;  /* 0x000000e603047227 */ /* 0x004fe200078e00ff */
[----:B------:R-:W-:-:S03]  /*c530*/  IADD3 R222, -R222, RZ, RZ ;  /* 0x000000ffdede7210 */ /* 0x000fc60007ffe1ff */
[----:B------:R-:W-:Y:S01]  /*c540*/  IMAD.MOV R4, RZ, RZ, -R4 ;  /* 0x000000ffff047224 */ /* 0x000fe200078e0a04 */
[----:B------:R-:W-:Y:S01]  /*c550*/  @!P1 IADD3 R11, R11, -R0, RZ ;  /* 0x800000000b0b9210 */ /* 0x000fe20007ffe0ff */
[----:B------:R-:W-:Y:S01]  /*c560*/  @!P2 IMAD.MOV R7, RZ, RZ, -R7 ;  /* 0x000000ffff07a224 */ /* 0x000fe200078e0a07 */
[----:B------:R-:W-:Y:S01]  /*c570*/  ISETP.GE.AND P2, PT, R5, RZ, PT ;  /* 0x000000ff0500720c */ /* 0x000fe20003f46270 */
[----:B------:R-:W-:-:S03]  /*c580*/  IMAD.HI.U32 R5, R3, R221, RZ ;  /* 0x000000dd03057227 */ /* 0x000fc600078e00ff */
[----:B------:R1:W-:Y:S01]  /*c590*/  STL [R1+0x794], R7 ;  /* 0x0007940701007387 */ /* 0x0003e20000100800 */
[C---:B------:R-:W-:Y:S02]  /*c5a0*/  IMAD R230, R0.reuse, R4, R230 ;  /* 0x0000000400e67224 */ /* 0x040fe400078e02e6 */
[----:B------:R-:W-:Y:S02]  /*c5b0*/  IMAD.MOV R5, RZ, RZ, -R5 ;  /* 0x000000ffff057224 */ /* 0x000fe400078e0a05 */
[----:B------:R-:W-:Y:S01]  /*c5c0*/  IMAD.HI.U32 R4, R3, R229, RZ ;  /* 0x000000e503047227 */ /* 0x000fe200078e00ff */
[----:B------:R-:W-:-:S03]  /*c5d0*/  ISETP.GT.U32.AND P6, PT, R0, R230, PT ;  /* 0x000000e60000720c */ /* 0x000fc60003fc4070 */
[----:B------:R-:W-:Y:S01]  /*c5e0*/  IMAD R225, R0, R222, R225 ;  /* 0x000000de00e17224 */ /* 0x000fe200078e02e1 */
[----:B------:R-:W-:Y:S01]  /*c5f0*/  IADD3 R4, -R4, RZ, RZ ;  /* 0x000000ff04047210 */ /* 0x000fe20007ffe1ff */
[C---:B------:R-:W-:Y:S02]  /*c600*/  IMAD R221, R0.reuse, R5, R221 ;  /* 0x0000000500dd7224 */ /* 0x040fe400078e02dd */
[----:B------:R-:W-:Y:S01]  /*c610*/  @!P5 IMAD.MOV R9, RZ, RZ, -R9 ;  /* 0x000000ffff09d224 */ /* 0x000fe200078e0a09 */
[C---:B------:R-:W-:Y:S01]  /*c620*/  ISETP.GT.U32.AND P5, PT, R0.reuse, R225, PT ;  /* 0x000000e10000720c */ /* 0x040fe20003fa4070 */
[C---:B------:R-:W-:Y:S01]  /*c630*/  IMAD R229, R0.reuse, R4, R229 ;  /* 0x0000000400e57224 */ /* 0x040fe200078e02e5 */
[----:B------:R-:W-:Y:S01]  /*c640*/  ISETP.GT.U32.AND P1, PT, R0, R221, PT ;  /* 0x000000dd0000720c */ /* 0x000fe20003f24070 */
[----:B-1----:R-:W-:Y:S02]  /*c650*/  VIADD R7, R6, 0x1ff ;  /* 0x000001ff06077836 */ /* 0x002fe40000000000 */
[----:B------:R-:W-:Y:S01]  /*c660*/  @!P6 IMAD.IADD R230, R230, 0x1, -R0 ;  /* 0x00000001e6e6e824 */ /* 0x000fe200078e0a00 */
[----:B------:R-:W-:Y:S01]  /*c670*/  ISETP.GT.U32.AND P6, PT, R0, R229, PT ;  /* 0x000000e50000720c */ /* 0x000fe20003fc4070 */
[C---:B------:R-:W-:Y:S01]  /*c680*/  VIADD R222, R6.reuse, 0x10a ;  /* 0x0000010a06de7836 */ /* 0x040fe20000000000 */
[----:B------:R-:W-:Y:S01]  /*c690*/  STL [R1+0x2d70], R7 ;  /* 0x002d700701007387 */ /* 0x000fe20000100800 */
[----:B------:R-:W-:Y:S01]  /*c6a0*/  IABS R5, R7 ;  /* 0x0000000700057213 */ /* 0x000fe20000000000 */
[----:B------:R-:W-:-:S02]  /*c6b0*/  VIADD R4, R6, 0x10b ;  /* 0x0000010b06047836 */ /* 0x000fc40000000000 */
[----:B------:R1:W-:Y:S01]  /*c6c0*/  STL [R1+0x78c], R9 ;  /* 0x00078c0901007387 */ /* 0x0003e20000100800 */
[----:B------:R-:W-:Y:S02]  /*c6d0*/  @!P5 IADD3 R225, R225, -R0, RZ ;  /* 0x80000000e1e1d210 */ /* 0x000fe40007ffe0ff */
[----:B------:R-:W-:Y:S01]  /*c6e0*/  @!P1 IMAD.IADD R221, R221, 0x1, -R0 ;  /* 0x00000001dddd9824 */ /* 0x000fe200078e0a00 */
[C---:B------:R-:W-:Y:S02]  /*c6f0*/  ISETP.GT.U32.AND P5, PT, R0.reuse, R230, PT ;  /* 0x000000e60000720c */ /* 0x040fe40003fa4070 */
[----:B------:R-:W-:Y:S02]  /*c700*/  IABS R220, R222 ;  /* 0x000000de00dc7213 */ /* 0x000fe40000000000 */
[----:B------:R-:W-:Y:S01]  /*c710*/  ISETP.GT.U32.AND P1, PT, R0, R221, PT ;  /* 0x000000dd0000720c */ /* 0x000fe20003f24070 */
[----:B-1----:R-:W-:Y:S01]  /*c720*/  IMAD.MOV.U32 R9, RZ, RZ, R11 ;  /* 0x000000ffff097224 */ /* 0x002fe200078e000b */
[----:B------:R-:W-:Y:S01]  /*c730*/  @!P6 IADD3 R229, R229, -R0, RZ ;  /* 0x80000000e5e5e210 */ /* 0x000fe20007ffe0ff */
[----:B------:R-:W-:Y:S01]  /*c740*/  IMAD.HI.U32 R11, R3, R5, RZ ;  /* 0x00000005030b7227 */ /* 0x000fe200078e00ff */
[----:B------:R-:W-:-:S02]  /*c750*/  IABS R226, R4 ;  /* 0x0000000400e27213 */ /* 0x000fc40000000000 */
[C---:B------:R-:W-:Y:S01]  /*c760*/  ISETP.GT.U32.AND P6, PT, R0.reuse, R229, PT ;  /* 0x000000e50000720c */ /* 0x040fe20003fc4070 */
[----:B------:R-:W-:Y:S01]  /*c770*/  @!P4 IMAD.MOV R9, RZ, RZ, -R9 ;  /* 0x000000ffff09c224 */ /* 0x000fe200078e0a09 */
[----:B------:R-:W-:Y:S01]  /*c780*/  ISETP.GT.U32.AND P4, PT, R0, R225, PT ;  /* 0x000000e10000720c */ /* 0x000fe20003f84070 */
[----:B------:R-:W-:Y:S02]  /*c790*/  IMAD.MOV R11, RZ, RZ, -R11 ;  /* 0x000000ffff0b7224 */ /* 0x000fe400078e0a0b */
[----:B------:R-:W-:Y:S01]  /*c7a0*/  IMAD.HI.U32 R223, R3, R220, RZ ;  /* 0x000000dc03df7227 */ /* 0x000fe200078e00ff */
[----:B------:R1:W-:Y:S03]  /*c7b0*/  STL [R1+0x790], R9 ;  /* 0x0007900901007387 */ /* 0x0003e60000100800 */
[----:B------:R-:W-:Y:S01]  /*c7c0*/  @!P5 IMAD.IADD R230, R230, 0x1, -R0 ;  /* 0x00000001e6e6d824 */ /* 0x000fe200078e0a00 */
[----:B------:R-:W-:Y:S01]  /*c7d0*/  ISETP.GE.AND P5, PT, R222, RZ, PT ;  /* 0x000000ffde00720c */ /* 0x000fe20003fa6270 */
[----:B------:R-:W-:-:S02]  /*c7e0*/  IMAD R5, R0, R11, R5 ;  /* 0x0000000b00057224 */ /* 0x000fc400078e0205 */
[----:B------:R-:W-:Y:S01]  /*c7f0*/  IMAD.MOV R222, RZ, RZ, -R223 ;  /* 0x000000ffffde7224 */ /* 0x000fe200078e0adf */
[----:B------:R-:W-:Y:S01]  /*c800*/  @!P6 IADD3 R229, R229, -R0, RZ ;  /* 0x80000000e5e5e210 */ /* 0x000fe20007ffe0ff */
[--C-:B------:R-:W-:Y:S01]  /*c810*/  @!P1 IMAD.IADD R221, R221, 0x1, -R0.reuse ;  /* 0x00000001dddd9824 */ /* 0x100fe200078e0a00 */
[----:B------:R-:W-:Y:S01]  /*c820*/  ISETP.GE.AND P1, PT, R4, RZ, PT ;  /* 0x000000ff0400720c */ /* 0x000fe20003f26270 */
[----:B------:R-:W-:Y:S01]  /*c830*/  @!P4 IMAD.IADD R225, R225, 0x1, -R0 ;  /* 0x00000001e1e1c824 */ /* 0x000fe200078e0a00 */
[C---:B------:R-:W-:Y:S01]  /*c840*/  ISETP.GT.U32.AND P4, PT, R0.reuse, R5, PT ;  /* 0x000000050000720c */ /* 0x040fe20003f84070 */
[C---:B------:R-:W-:Y:S01]  /*c850*/  IMAD R4, R0.reuse, R222, R220 ;  /* 0x000000de00047224 */ /* 0x040fe200078e02dc */
[----:B-1----:R-:W-:Y:S01]  /*c860*/  MOV R9, R230 ;  /* 0x000000e600097202 */ /* 0x002fe20000000f00 */
[----:B------:R-:W-:Y:S01]  /*c870*/  IMAD.HI.U32 R11, R3, R226, RZ ;  /* 0x000000e2030b7227 */ /* 0x000fe200078e00ff */
[----:B------:R-:W-:Y:S02]  /*c880*/  IABS R220, R227 ;  /* 0x000000e300dc7213 */ /* 0x000fe40000000000 */
[----:B------:R-:W-:Y:S01]  /*c890*/  ISETP.GT.U32.AND P6, PT, R0, R4, PT ;  /* 0x000000040000720c */ /* 0x000fe20003fc4070 */
[----:B------:R-:W-:Y:S01]  /*c8a0*/  IMAD.MOV.U32 R41, RZ, RZ, R229 ;  /* 0x000000ffff297224 */ /* 0x000fe200078e00e5 */
[----:B------:R-:W-:Y:S01]  /*c8b0*/  IADD3 R11, -R11, RZ, RZ ;  /* 0x000000ff0b0b7210 */ /* 0x000fe20007ffe1ff */
[----:B------:R-:W-:Y:S01]  /*c8c0*/  IMAD.MOV.U32 R230, RZ, RZ, R232 ;  /* 0x000000ffffe67224 */ /* 0x000fe200078e00e8 */
[----:B------:R-:W-:Y:S01]  /*c8d0*/  @!P0 IADD3 R9, -R9, RZ, RZ ;  /* 0x000000ff09098210 */ /* 0x000fe20007ffe1ff */
[----:B------:R-:W-:-:S02]  /*c8e0*/  VIADD R223, R6, 0x10f ;  /* 0x0000010f06df7836 */ /* 0x000fc40000000000 */
[----:B------:R-:W-:Y:S01]  /*c8f0*/  IMAD R226, R0, R11, R226 ;  /* 0x0000000b00e27224 */ /* 0x000fe200078e02e2 */
[----:B------:R-:W-:Y:S01]  /*c900*/  IABS R11, R228 ;  /* 0x000000e4000b7213 */ /* 0x000fe20000000000 */
[----:B------:R-:W-:Y:S01]  /*c910*/  @!P4 IMAD.IADD R5, R5, 0x1, -R0 ;  /* 0x000000010505c824 */ /* 0x000fe200078e0a00 */
[----:B------:R-:W-:Y:S01]  /*c920*/  ISETP.GE.AND P4, PT, R6, RZ, PT ;  /* 0x000000ff0600720c */ /* 0x000fe20003f86270 */
[----:B------:R1:W-:Y:S01]  /*c930*/  STL [R1+0x780], R9 ;  /* 0x0007800901007387 */ /* 0x0003e20000100800 */
[----:B------:R-:W-:Y:S01]  /*c940*/  IMAD.HI.U32 R229, R3, R230, RZ ;  /* 0x000000e603e57227 */ /* 0x000fe200078e00ff */
[----:B------:R-:W-:-:S03]  /*c950*/  IABS R222, R223 ;  /* 0x000000df00de7213 */ /* 0x000fc60000000000 */
[----:B------:R-:W-:Y:S01]  /*c960*/  @!P6 IMAD.IADD R4, R4, 0x1, -R0 ;  /* 0x000000010404e824 */ /* 0x000fe200078e0a00 */
[----:B------:R-:W-:Y:S01]  /*c970*/  ISETP.GT.U32.AND P6, PT, R0, R5, PT ;  /* 0x000000050000720c */ /* 0x000fe20003fc4070 */
[----:B------:R-:W-:-:S03]  /*c980*/  IMAD.HI.U32 R231, R3, R11, RZ ;  /* 0x0000000b03e77227 */ /* 0x000fc600078e00ff */
[C---:B------:R-:W-:Y:S01]  /*c990*/  ISETP.GT.U32.AND P0, PT, R0.reuse, R4, PT ;  /* 0x000000040000720c */ /* 0x040fe20003f04070 */
[----:B------:R-:W-:Y:S02]  /*c9a0*/  IMAD.MOV R231, RZ, RZ, -R231 ;  /* 0x000000ffffe77224 */ /* 0x000fe400078e0ae7 */
[----:B------:R-:W-:Y:S01]  /*c9b0*/  @!P4 IMAD.MOV R41, RZ, RZ, -R41 ;  /* 0x000000ffff29c224 */ /* 0x000fe200078e0a29 */
[C---:B------:R-:W-:Y:S01]  /*c9c0*/  ISETP.GT.U32.AND P4, PT, R0.reuse, R226, PT ;  /* 0x000000e20000720c */ /* 0x040fe20003f84070 */
[C---:B------:R-:W-:Y:S02]  /*c9d0*/  IMAD R11, R0.reuse, R231, R11 ;  /* 0x000000e7000b7224 */ /* 0x040fe400078e020b */
[----:B-1----:R-:W-:Y:S02]  /*c9e0*/  IMAD.MOV.U32 R9, RZ, RZ, R225 ;  /* 0x000000ffff097224 */ /* 0x002fe400078e00e1 */
[----:B------:R-:W-:Y:S01]  /*c9f0*/  @!P6 IMAD.IADD R5, R5, 0x1, -R0 ;  /* 0x000000010505e824 */ /* 0x000fe200078e0a00 */
[----:B------:R-:W-:Y:S01]  /*ca00*/  ISETP.GT.U32.AND P6, PT, R0, R11, PT ;  /* 0x0000000b0000720c */ /* 0x000fe20003fc4070 */
[----:B------:R-:W-:-:S04]  /*ca10*/  IMAD.HI.U32 R232, R3, R220, RZ ;  /* 0x000000dc03e87227 */ /* 0x000fc800078e00ff */
[----:B------:R-:W-:Y:S01]  /*ca20*/  @!P3 IMAD.MOV R9, RZ, RZ, -R9 ;  /* 0x000000ffff09b224 */ /* 0x000fe200078e0a09 */
[----:B------:R-:W-:Y:S01]  /*ca30*/  IADD3 R232, -R232, RZ, RZ ;  /* 0x000000ffe8e87210 */ /* 0x000fe20007ffe1ff */
[--C-:B------:R-:W-:Y:S01]  /*ca40*/  @!P4 IMAD.IADD R226, R226, 0x1, -R0.reuse ;  /* 0x00000001e2e2c824 */ /* 0x100fe200078e0a00 */
[----:B------:R-:W-:Y:S01]  /*ca50*/  ISETP.GE.AND P4, PT, R7, RZ, PT ;  /* 0x000000ff0700720c */ /* 0x000fe20003f86270 */
[----:B------:R-:W-:Y:S01]  /*ca60*/  IMAD.MOV.U32 R7, RZ, RZ, R221 ;  /* 0x000000ffff077224 */ /* 0x000fe200078e00dd */
[----:B------:R-:W-:Y:S01]  /*ca70*/  STL [R1+0x778], R9 ;  /* 0x0007780901007387 */ /* 0x000fe20000100800 */
[----:B------:R-:W-:Y:S02]  /*ca80*/  IMAD.MOV R229, RZ, RZ, -R229 ;  /* 0x000000ffffe57224 */ /* 0x000fe400078e0ae5 */
[----:B------:R-:W-:Y:S01]  /*ca90*/  @!P6 IADD3 R11, R11, -R0, RZ ;  /* 0x800000000b0be210 */ /* 0x000fe20007ffe0ff */
[----:B------:R-:W-:Y:S01]  /*caa0*/  @!P2 IMAD.MOV R7, RZ, RZ, -R7 ;  /* 0x000000ffff07a224 */ /* 0x000fe200078e0a07 */
[----:B------:R-:W-:Y:S01]  /*cab0*/  ISETP.GT.U32.AND P6, PT, R0, R226, PT ;  /* 0x000000e20000720c */ /* 0x000fe20003fc4070 */
[----:B------:R-:W-:Y:S01]  /*cac0*/  @!P0 IMAD.IADD R4, R4, 0x1, -R0 ;  /* 0x0000000104048824 */ /* 0x000fe200078e0a00 */
[----:B------:R-:W-:Y:S01]  /*cad0*/  ISETP.GT.U32.AND P2, PT, R0, R11, PT ;  /* 0x0000000b0000720c */ /* 0x000fe20003f44070 */
[----:B------:R-:W-:Y:S01]  /*cae0*/  IMAD.HI.U32 R231, R3, R222, RZ ;  /* 0x000000de03e77227 */ /* 0x000fe200078e00ff */
[----:B------:R1:W-:Y:S01]  /*caf0*/  STL [R1+0x774], R7 ;  /* 0x0007740701007387 */ /* 0x0003e20000100800 */
[----:B------:R-:W-:-:S02]  /*cb00*/  ISETP.GE.AND P0, PT, R228, RZ, PT ;  /* 0x000000ffe400720c */ /* 0x000fc40003f06270 */
[----:B------:R-:W-:Y:S01]  /*cb10*/  IMAD R229, R0, R229, R230 ;  /* 0x000000e500e57224 */ /* 0x000fe200078e02e6 */
[----:B------:R-:W-:Y:S01]  /*cb20*/  IADD3 R230, R6, 0x110, RZ ;  /* 0x0000011006e67810 */ /* 0x000fe20007ffe0ff */
[----:B------:R-:W-:Y:S02]  /*cb30*/  IMAD.MOV R231, RZ, RZ, -R231 ;  /* 0x000000ffffe77224 */ /* 0x000fe400078e0ae7 */
[C---:B------:R-:W-:Y:S01]  /*cb40*/  IMAD R220, R0.reuse, R232, R220 ;  /* 0x000000e800dc7224 */ /* 0x040fe200078e02dc */
[C---:B------:R-:W-:Y:S01]  /*cb50*/  ISETP.GT.U32.AND P3, PT, R0.reuse, R229, PT ;  /* 0x000000e50000720c */ /* 0x040fe20003f64070 */
[----:B------:R-:W-:Y:S01]  /*cb60*/  @!P4 IMAD.MOV R5, RZ, RZ, -R5 ;  /* 0x000000ffff05c224 */ /* 0x000fe200078e0a05 */
[----:B-1----:R-:W-:Y:S01]  /*cb70*/  MOV R7, R4 ;  /* 0x0000000400077202 */ /* 0x002fe20000000f00 */
[----:B------:R-:W-:Y:S01]  /*cb80*/  IMAD R222, R0, R231, R222 ;  /* 0x000000e700de7224 */ /* 0x000fe200078e02de */
[----:B------:R-:W-:Y:S01]  /*cb90*/  IABS R225, R230 ;  /* 0x000000e600e17213 */ /* 0x000fe20000000000 */
[--C-:B------:R-:W-:Y:S01]  /*cba0*/  @!P6 IMAD.IADD R226, R226, 0x1, -R0.reuse ;  /* 0x00000001e2e2e824 */ /* 0x100fe200078e0a00 */
[C---:B------:R-:W-:Y:S01]  /*cbb0*/  ISETP.GT.U32.AND P4, PT, R0.reuse, R220, PT ;  /* 0x000000dc0000720c */ /* 0x040fe20003f84070 */
[----:B------:R-:W-:Y:S01]  /*cbc0*/  @!P5 IMAD.MOV R7, RZ, RZ, -R7 ;  /* 0x000000ffff07d224 */ /* 0x000fe200078e0a07 */
[----:B------:R-:W-:Y:S01]  /*cbd0*/  STL [R1+0x76c], R5 ;  /* 0x00076c0501007387 */ /* 0x000fe20000100800 */
[----:B------:R-:W-:Y:S01]  /*cbe0*/  ISETP.GT.U32.AND P6, PT, R0, R222, PT ;  /* 0x000000de0000720c */ /* 0x000fe20003fc4070 */
[----:B------:R-:W-:Y:S01]  /*cbf0*/  IMAD.HI.U32 R4, R3, R225, RZ ;  /* 0x000000e103047227 */ /* 0x000fe200078e00ff */
[----:B------:R-:W-:Y:S01]  /*cc00*/  ISETP.GE.AND P5, PT, R224, RZ, PT ;  /* 0x000000ffe000720c */ /* 0x000fe20003fa6270 */
[----:B------:R1:W-:Y:S02]  /*cc10*/  STL [R1+0x770], R7 ;  /* 0x0007700701007387 */ /* 0x0003e40000100800 */
[--C-:B------:R-:W-:Y:S01]  /*cc20*/  @!P3 IMAD.IADD R229, R229, 0x1, -R0.reuse ;  /* 0x00000001e5e5b824 */ /* 0x100fe200078e0a00 */
[----:B------:R-:W-:Y:S01]  /*cc30*/  IADD3 R4, -R4, RZ, RZ ;  /* 0x000000ff04047210 */ /* 0x000fe20007ffe1ff */
[--C-:B------:R-:W-:Y:S01]  /*cc40*/  @!P2 IMAD.IADD R11, R11, 0x1, -R0.reuse ;  /* 0x000000010b0ba824 */ /* 0x100fe200078e0a00 */
[----:B------:R-:W-:Y:S01]  /*cc50*/  ISETP.GE.AND P2, PT, R227, RZ, PT ;  /* 0x000000ffe300720c */ /* 0x000fe20003f46270 */
[----:B------:R-:W-:Y:S01]  /*cc60*/  VIADD R228, R6, 0x111 ;  /* 0x0000011106e47836 */ /* 0x000fe20000000000 */
[----:B------:R-:W-:Y:S01]  /*cc70*/  ISETP.GE.AND P3, PT, R223, RZ, PT ;  /* 0x000000ffdf00720c */ /* 0x000fe20003f66270 */
[--C-:B------:R-:W-:Y:S01]  /*cc80*/  @!P4 IMAD.IADD R220, R220, 0x1, -R0.reuse ;  /* 0x00000001dcdcc824 */ /* 0x100fe200078e0a00 */
[C---:B------:R-:W-:Y:S01]  /*cc90*/  ISETP.GT.U32.AND P4, PT, R0.reuse, R229, PT ;  /* 0x000000e50000720c */ /* 0x040fe20003f84070 */
[----:B------:R-:W-:Y:S01]  /*cca0*/  IMAD R225, R0, R4, R225 ;  /* 0x0000000400e17224 */ /* 0x000fe200078e02e1 */
[----:B-1----:R-:W-:Y:S01]  /*ccb0*/  MOV R7, R226 ;  /* 0x000000e200077202 */ /* 0x002fe20000000f00 */
[----:B------:R-:W-:Y:S01]  /*ccc0*/  @!P6 IMAD.IADD R222, R222, 0x1, -R0 ;  /* 0x00000001dedee824 */ /* 0x000fe200078e0a00 */
[----:B------:R-:W-:Y:S01]  /*ccd0*/  IABS R221, R228 ;  /* 0x000000e400dd7213 */ /* 0x000fe20000000000 */
[----:B------:R-:W-:Y:S01]  /*cce0*/  VIADD R223, R6, 0x114 ;  /* 0x0000011406df7836 */ /* 0x000fe20000000000 */
[C---:B------:R-:W-:Y:S01]  /*ccf0*/  ISETP.GT.U32.AND P6, PT, R0.reuse, R220, PT ;  /* 0x000000dc0000720c */ /* 0x040fe20003fc4070 */
[----:B------:R-:W-:Y:S01]  /*cd00*/  @!P1 IMAD.MOV R7, RZ, RZ, -R7 ;  /* 0x000000ffff079224 */ /* 0x000fe200078e0a07 */
[----:B------:R-:W-:Y:S01]  /*cd10*/  ISETP.GT.U32.AND P1, PT, R0, R222, PT ;  /* 0x000000de0000720c */ /* 0x000fe20003f24070 */
[----:B------:R-:W-:Y:S01]  /*cd20*/  IMAD.HI.U32 R5, R3, R221, RZ ;  /* 0x000000dd03057227 */ /* 0x000fe200078e00ff */
[----:B------:R-:W-:-:S02]  /*cd30*/  IADD3 R4, R6, 0x112, RZ ;  /* 0x0000011206047810 */ /* 0x000fc40007ffe0ff */
[----:B------:R1:W-:Y:S01]  /*cd40*/  STL [R1+0x764], R7 ;  /* 0x0007640701007387 */ /* 0x0003e20000100800 */
[----:B------:R-:W-:Y:S01]  /*cd50*/  IMAD.MOV R5, RZ, RZ, -R5 ;  /* 0x000000ffff057224 */ /* 0x000fe200078e0a05 */
[----:B------:R-:W-:Y:S02]  /*cd60*/  @!P4 IADD3 R229, R229, -R0, RZ ;  /* 0x80000000e5e5c210 */ /* 0x000fe40007ffe0ff */
[----:B------:R-:W-:Y:S02]  /*cd70*/  IABS R226, R223 ;  /* 0x000000df00e27213 */ /* 0x000fe40000000000 */
[----:B------:R-:W-:Y:S01]  /*cd80*/  ISETP.GE.AND P4, PT, R230, RZ, PT ;  /* 0x000000ffe600720c */ /* 0x000fe20003f86270 */
[--C-:B------:R-:W-:Y:S02]  /*cd90*/  @!P6 IMAD.IADD R220, R220, 0x1, -R0.reuse ;  /* 0x00000001dcdce824 */ /* 0x100fe400078e0a00 */
[----:B------:R-:W-:Y:S01]  /*cda0*/  @!P1 IMAD.IADD R222, R222, 0x1, -R0 ;  /* 0x00000001dede9824 */ /* 0x000fe200078e0a00 */
[----:B------:R-:W-:Y:S01]  /*cdb0*/  ISETP.GE.AND P1, PT, R228, RZ, PT ;  /* 0x000000ffe400720c */ /* 0x000fe20003f26270 */
[----:B-1----:R-:W-:-:S02]  /*cdc0*/  IMAD.MOV.U32 R7, RZ, RZ, R11 ;  /* 0x000000ffff077224 */ /* 0x002fc400078e000b */
[C---:B------:R-:W-:Y:S01]  /*cdd0*/  IMAD R11, R0.reuse, R5, R221 ;  /* 0x00000005000b7224 */ /* 0x040fe200078e02dd */
[----:B------:R-:W-:Y:S01]  /*cde0*/  IABS R5, R4 ;  /* 0x0000000400057213 */ /* 0x000fe20000000000 */
[----:B------:R-:W-:Y:S01]  /*cdf0*/  @!P0 IMAD.MOV R7, RZ, RZ, -R7 ;  /* 0x000000ffff078224 */ /* 0x000fe200078e0a07 */
[----:B------:R-:W-:Y:S01]  /*ce00*/  ISETP.GT.U32.AND P0, PT, R0, R225, PT ;  /* 0x000000e10000720c */ /* 0x000fe20003f04070 */
[----:B------:R-:W-:Y:S01]  /*ce10*/  VIADD R221, R6, 0x113 ;  /* 0x0000011306dd7836 */ /* 0x000fe20000000000 */
[----:B------:R-:W-:Y:S01]  /*ce20*/  ISETP.GT.U32.AND P6, PT, R0, R11, PT ;  /* 0x0000000b0000720c */ /* 0x000fe20003fc4070 */
[----:B------:R-:W-:Y:S01]  /*ce30*/  IMAD.HI.U32 R228, R3, R5, RZ ;  /* 0x0000000503e47227 */ /* 0x000fe200078e00ff */
[----:B------:R1:W-:Y:S02]  /*ce40*/  STL [R1+0x760], R7 ;  /* 0x0007600701007387 */ /* 0x0003e40000100800 */
[----:B------:R-:W-:Y:S01]  /*ce50*/  IABS R224, R221 ;  /* 0x000000dd00e07213 */ /* 0x000fe20000000000 */
[----:B------:R-:W-:-:S02]  /*ce60*/  IMAD.MOV R228, RZ, RZ, -R228 ;  /* 0x000000ffffe47224 */ /* 0x000fc400078e0ae4 */
[----:B------:R-:W-:Y:S02]  /*ce70*/  IMAD.MOV.U32 R9, RZ, RZ, R220 ;  /* 0x000000ffff097224 */ /* 0x000fe400078e00dc */
[----:B------:R-:W-:Y:S02]  /*ce80*/  IMAD R5, R0, R228, R5 ;  /* 0x000000e400057224 */ /* 0x000fe400078e0205 */
[-C--:B------:R-:W-:Y:S01]  /*ce90*/  @!P0 IADD3 R225, R225, -R0.reuse, RZ ;  /* 0x80000000e1e18210 */ /* 0x080fe20007ffe0ff */
[----:B-1----:R-:W-:Y:S01]  /*cea0*/  IMAD.MOV.U32 R7, RZ, RZ, R229 ;  /* 0x000000ffff077224 */ /* 0x002fe200078e00e5 */
[----:B------:R-:W-:Y:S01]  /*ceb0*/  @!P6 IADD3 R11, R11, -R0, RZ ;  /* 0x800000000b0be210 */ /* 0x000fe20007ffe0ff */
[----:B------:R-:W-:Y:S01]  /*cec0*/  IMAD.HI.U32 R227, R3, R224, RZ ;  /* 0x000000e003e37227 */ /* 0x000fe200078e00ff */
[----:B------:R-:W-:Y:S02]  /*ced0*/  @!P2 IADD3 R9, -R9, RZ, RZ ;  /* 0x000000ff0909a210 */ /* 0x000fe40007ffe1ff */
[----:B------:R-:W-:Y:S01]  /*cee0*/  ISETP.GE.AND P0, PT, R4, RZ, PT ;  /* 0x000000ff0400720c */ /* 0x000fe20003f06270 */
[----:B------:R-:W-:Y:S01]  /*cef0*/  @!P5 IMAD.MOV R7, RZ, RZ, -R7 ;  /* 0x000000ffff07d224 */ /* 0x000fe200078e0a07 */
[C---:B------:R-:W-:Y:S01]  /*cf00*/  ISETP.GT.U32.AND P5, PT, R0.reuse, R225, PT ;  /* 0x000000e10000720c */ /* 0x040fe20003fa4070 */
[----:B------:R-:W-:Y:S01]  /*cf10*/  IMAD.HI.U32 R220, R3, R226, RZ ;  /* 0x000000e203dc7227 */ /* 0x000fe200078e00ff */
[----:B------:R-:W-:-:S02]  /*cf20*/  ISETP.GT.U32.AND P2, PT, R0, R5, PT ;  /* 0x000000050000720c */ /* 0x000fc40003f44070 */
[----:B------:R1:W-:Y:S01]  /*cf30*/  STL [R1+0x75c], R7 ;  /* 0x00075c0701007387 */ /* 0x0003e20000100800 */
[----:B------:R-:W-:Y:S01]  /*cf40*/  IMAD.MOV R4, RZ, RZ, -R227 ;  /* 0x000000ffff047224 */ /* 0x000fe200078e0ae3 */
[----:B------:R-:W-:Y:S01]  /*cf50*/  ISETP.GT.U32.AND P6, PT, R0, R11, PT ;  /* 0x0000000b0000720c */ /* 0x000fe20003fc4070 */
[----:B------:R-:W-:Y:S01]  /*cf60*/  VIADD R227, R6, 0x118 ;  /* 0x0000011806e37836 */ /* 0x000fe20000000000 */
[----:B------:R2:W-:Y:S01]  /*cf70*/  STL [R1+0x754], R9 ;  /* 0x0007540901007387 */ /* 0x0005e20000100800 */
[----:B------:R-:W-:Y:S02]  /*cf80*/  IMAD R4, R0, R4, R224 ;  /* 0x0000000400047224 */ /* 0x000fe400078e02e0 */
[----:B------:R-:W-:Y:S02]  /*cf90*/  VIADD R224, R6, 0x115 ;  /* 0x0000011506e07836 */ /* 0x000fe40000000000 */
[----:B------:R-:W-:Y:S01]  /*cfa0*/  @!P5 IMAD.IADD R225, R225, 0x1, -R0 ;  /* 0x00000001e1e1d824 */ /* 0x000fe200078e0a00 */
[----:B------:R-:W-:Y:S01]  /*cfb0*/  ISETP.GT.U32.AND P5, PT, R0, R4, PT ;  /* 0x000000040000720c */ /* 0x000fe20003fa4070 */
[----:B-1----:R-:W-:Y:S01]  /*cfc0*/  IMAD.MOV.U32 R7, RZ, RZ, R222 ;  /* 0x000000ffff077224 */ /* 0x002fe200078e00de */
[----:B------:R-:W-:Y:S01]  /*cfd0*/  @!P2 IADD3 R5, R5, -R0, RZ ;  /* 0x800000000505a210 */ /* 0x000fe20007ffe0ff */
[----:B------:R-:W-:Y:S01]  /*cfe0*/  VIADD R222, R6, 0x117 ;  /* 0x0000011706de7836 */ /* 0x000fe20000000000 */
[----:B------:R-:W-:Y:S01]  /*cff0*/  IABS R234, R224 ;  /* 0x000000e000ea7213 */ /* 0x000fe20000000000 */
[----:B------:R-:W-:Y:S01]  /*d000*/  @!P3 IMAD.MOV R7, RZ, RZ, -R7 ;  /* 0x000000ffff07b224 */ /* 0x000fe200078e0a07 */
[----:B------:R-:W-:Y:S01]  /*d010*/  ISETP.GE.AND P3, PT, R221, RZ, PT ;  /* 0x000000ffdd00720c */ /* 0x000fe20003f66270 */
[----:B------:R-:W-:Y:S01]  /*d020*/  IMAD.MOV R221, RZ, RZ, -R220 ;  /* 0x000000ffffdd7224 */ /* 0x000fe200078e0adc */
[----:B------:R-:W-:Y:S01]  /*d030*/  @!P6 IADD3 R11, R11, -R0, RZ ;  /* 0x800000000b0be210 */ /* 0x000fe20007ffe0ff */
[----:B--2---:R-:W-:Y:S01]  /*d040*/  IMAD.MOV.U32 R9, RZ, RZ, R225 ;  /* 0x000000ffff097224 */ /* 0x004fe200078e00e1 */
[----:B------:R-:W-:Y:S01]  /*d050*/  ISETP.GE.AND P6, PT, R223, RZ, PT ;  /* 0x000000ffdf00720c */ /* 0x000fe20003fc6270 */
[C---:B------:R-:W-:Y:S01]  /*d060*/  IMAD R221, R0.reuse, R221, R226 ;  /* 0x000000dd00dd7224 */ /* 0x040fe200078e02e2 */
[----:B------:R-:W-:Y:S01]  /*d070*/  ISETP.GT.U32.AND P2, PT, R0, R5, PT ;  /* 0x000000050000720c */ /* 0x000fe20003f44070 */
[----:B------:R-:W-:Y:S01]  /*d080*/  VIADD R223, R6, 0x116 ;  /* 0x0000011606df7836 */ /* 0x000fe20000000000 */
[----:B------:R-:W-:Y:S01]  /*d090*/  @!P4 IADD3 R9, -R9, RZ, RZ ;  /* 0x000000ff0909c210 */ /* 0x000fe20007ffe1ff */
[----:B------:R-:W-:Y:S01]  /*d0a0*/  @!P5 IMAD.IADD R4, R4, 0x1, -R0 ;  /* 0x000000010404d824 */ /* 0x000fe200078e0a00 */
[----:B------:R-:W-:Y:S01]  /*d0b0*/  ISETP.GT.U32.AND P4, PT, R0, R221, PT ;  /* 0x000000dd0000720c */ /* 0x000fe20003f84070 */
[----:B------:R1:W-:Y:S01]  /*d0c0*/  STL [R1+0x750], R7 ;  /* 0x0007500701007387 */ /* 0x0003e20000100800 */
[----:B------:R-:W-:Y:S01]  /*d0d0*/  IABS R232, R223 ;  /* 0x000000df00e87213 */ /* 0x000fe20000000000 */
[----:B------:R-:W-:Y:S01]  /*d0e0*/  VIADD R229, R6, 0x11a ;  /* 0x0000011a06e57836 */ /* 0x000fe20000000000 */
[----:B------:R-:W-:Y:S01]  /*d0f0*/  ISETP.GT.U32.AND P5, PT, R0, R4, PT ;  /* 0x000000040000720c */ /* 0x000fe20003fa4070 */
[----:B------:R2:W-:Y:S01]  /*d100*/  STL [R1+0x73c], R9 ;  /* 0x00073c0901007387 */ /* 0x0005e20000100800 */
[----:B------:R-:W-:Y:S01]  /*d110*/  IABS R220, R222 ;  /* 0x000000de00dc7213 */ /* 0x000fe20000000000 */
[----:B------:R-:W-:-:S04]  /*d120*/  IMAD.HI.U32 R225, R3, R232, RZ ;  /* 0x000000e803e17227 */ /* 0x000fc800078e00ff */
[--C-:B------:R-:W-:Y:S01]  /*d130*/  @!P2 IMAD.IADD R5, R5, 0x1, -R0.reuse ;  /* 0x000000010505a824 */ /* 0x100fe200078e0a00 */
[----:B------:R-:W-:Y:S01]  /*d140*/  ISETP.GE.AND P2, PT, R223, RZ, PT ;  /* 0x000000ffdf00720c */ /* 0x000fe20003f46270 */
[--C-:B------:R-:W-:Y:S01]  /*d150*/  @!P4 IMAD.IADD R221, R221, 0x1, -R0.reuse ;  /* 0x00000001ddddc824 */ /* 0x100fe200078e0a00 */
[----:B------:R-:W-:Y:S01]  /*d160*/  IADD3 R223, -R225, RZ, RZ ;  /* 0x000000ffe1df7210 */ /* 0x000fe20007ffe1ff */
[----:B-1----:R-:W-:Y:S01]  /*d170*/  IMAD.MOV.U32 R7, RZ, RZ, R11 ;  /* 0x000000ffff077224 */ /* 0x002fe200078e000b */
[----:B--2---:R-:W-:Y:S01]  /*d180*/  MOV R9, R5 ;  /* 0x0000000500097202 */ /* 0x004fe20000000f00 */
[----:B------:R-:W-:Y:S01]  /*d190*/  @!P5 IMAD.IADD R4, R4, 0x1, -R0 ;  /* 0x000000010404d824 */ /* 0x000fe200078e0a00 */
[C---:B------:R-:W-:Y:S01]  /*d1a0*/  ISETP.GT.U32.AND P4, PT, R0.reuse, R221, PT ;  /* 0x000000dd0000720c */ /* 0x040fe20003f84070 */
[----:B------:R-:W-:Y:S01]  /*d1b0*/  IMAD R232, R0, R223, R232 ;  /* 0x000000df00e87224 */ /* 0x000fe200078e02e8 */
[----:B------:R-:W-:Y:S01]  /*d1c0*/  @!P0 IADD3 R9, -R9, RZ, RZ ;  /* 0x000000ff09098210 */ /* 0x000fe20007ffe1ff */
[----:B------:R-:W-:Y:S01]  /*d1d0*/  @!P1 IMAD.MOV R7, RZ, RZ, -R7 ;  /* 0x000000ffff079224 */ /* 0x000fe200078e0a07 */
[----:B------:R-:W-:Y:S01]  /*d1e0*/  ISETP.GE.AND P1, PT, R224, RZ, PT ;  /* 0x000000ffe000720c */ /* 0x000fe20003f26270 */
[----:B------:R-:W-:Y:S01]  /*d1f0*/  IMAD.HI.U32 R224, R3, R234, RZ ;  /* 0x000000ea03e07227 */ /* 0x000fe200078e00ff */
[----:B------:R-:W-:-:S02]  /*d200*/  ISETP.GE.AND P5, PT, R222, RZ, PT ;  /* 0x000000ffde00720c */ /* 0x000fc40003fa6270 */
[----:B------:R1:W-:Y:S01]  /*d210*/  STL [R1+0x744], R7 ;  /* 0x0007440701007387 */ /* 0x0003e20000100800 */
[----:B------:R-:W-:Y:S01]  /*d220*/  IMAD.MOV R224, RZ, RZ, -R224 ;  /* 0x000000ffffe07224 */ /* 0x000fe200078e0ae0 */
[----:B------:R-:W-:Y:S01]  /*d230*/  IABS R5, R229 ;  /* 0x000000e500057213 */ /* 0x000fe20000000000 */
[----:B------:R-:W-:Y:S01]  /*d240*/  IMAD.HI.U32 R11, R3, R220, RZ ;  /* 0x000000dc030b7227 */ /* 0x000fe200078e00ff */
[----:B------:R-:W-:Y:S01]  /*d250*/  STL [R1+0x748], R9 ;  /* 0x0007480901007387 */ /* 0x000fe20000100800 */
[----:B------:R-:W-:Y:S02]  /*d260*/  @!P4 IADD3 R221, R221, -R0, RZ ;  /* 0x80000000ddddc210 */ /* 0x000fe40007ffe0ff */
[C---:B------:R-:W-:Y:S01]  /*d270*/  ISETP.GT.U32.AND P4, PT, R0.reuse, R232, PT ;  /* 0x000000e80000720c */ /* 0x040fe20003f84070 */
[----:B------:R-:W-:Y:S02]  /*d280*/  IMAD R234, R0, R224, R234 ;  /* 0x000000e000ea7224 */ /* 0x000fe400078e02ea */
[----:B-1----:R-:W-:-:S02]  /*d290*/  IMAD.MOV.U32 R7, RZ, RZ, R4 ;  /* 0x000000ffff077224 */ /* 0x002fc400078e0004 */
[----:B------:R-:W-:Y:S01]  /*d2a0*/  VIADD R224, R6, 0x119 ;  /* 0x0000011906e07836 */ /* 0x000fe20000000000 */
[----:B------:R-:W-:Y:S01]  /*d2b0*/  ISETP.GT.U32.AND P0, PT, R0, R234, PT ;  /* 0x000000ea0000720c */ /* 0x000fe20003f04070 */
[----:B------:R-:W-:Y:S01]  /*d2c0*/  @!P3 IMAD.MOV R7, RZ, RZ, -R7 ;  /* 0x000000ffff07b224 */ /* 0x000fe200078e0a07 */
[----:B------:R-:W-:Y:S01]  /*d2d0*/  ISETP.GE.AND P3, PT, R227, RZ, PT ;  /* 0x000000ffe300720c */ /* 0x000fe20003f66270 */
[----:B------:R-:W-:Y:S01]  /*d2e0*/  IMAD.MOV R11, RZ, RZ, -R11 ;  /* 0x000000ffff0b7224 */ /* 0x000fe200078e0a0b */
[----:B------:R-:W-:Y:S01]  /*d2f0*/  IABS R4, R224 ;  /* 0x000000e000047213 */ /* 0x000fe20000000000 */
[----:B------:R-:W-:Y:S01]  /*d300*/  VIADD R222, R6, 0x11b ;  /* 0x0000011b06de7836 */ /* 0x000fe20000000000 */
[----:B------:R1:W-:Y:S01]  /*d310*/  STL [R1+0x74c], R7 ;  /* 0x00074c0701007387 */ /* 0x0003e20000100800 */
[----:B------:R-:W-:Y:S01]  /*d320*/  IMAD R220, R0, R11, R220 ;  /* 0x0000000b00dc7224 */ /* 0x000fe200078e02dc */
[----:B------:R-:W-:Y:S01]  /*d330*/  IABS R227, R227 ;  /* 0x000000e300e37213 */ /* 0x000fe20000000000 */
[----:B------:R-:W-:Y:S01]  /*d340*/  @!P4 IMAD.IADD R232, R232, 0x1, -R0 ;  /* 0x00000001e8e8c824 */ /* 0x000fe200078e0a00 */
[----:B------:R-:W-:Y:S01]  /*d350*/  IABS R228, R222 ;  /* 0x000000de00e47213 */ /* 0x000fe20000000000 */
[----:B------:R-:W-:-:S03]  /*d360*/  IMAD.HI.U32 R223, R3, R4, RZ ;  /* 0x0000000403df7227 */ /* 0x000fc600078e00ff */
[----:B------:R-:W-:Y:S01]  /*d370*/  ISETP.GT.U32.AND P4, PT, R0, R232, PT ;  /* 0x000000e80000720c */ /* 0x000fe20003f84070 */
[----:B------:R-:W-:Y:S01]  /*d380*/  IMAD.HI.U32 R225, R3, R227, RZ ;  /* 0x000000e303e17227 */ /* 0x000fe200078e00ff */
[----:B------:R-:W-:-:S03]  /*d390*/  IADD3 R223, -R223, RZ, RZ ;  /* 0x000000ffdfdf7210 */ /* 0x000fc60007ffe1ff */
[----:B-1----:R-:W-:Y:S02]  /*d3a0*/  IMAD.MOV.U32 R7, RZ, RZ, R221 ;  /* 0x000000ffff077224 */ /* 0x002fe400078e00dd */
[----:B------:R-:W-:Y:S02]  /*d3b0*/  IMAD.MOV R225, RZ, RZ, -R225 ;  /* 0x000000ffffe17224 */ /* 0x000fe400078e0ae1 */
[----:B------:R-:W-:Y:S01]  /*d3c0*/  @!P0 IMAD.IADD R234, R234, 0x1, -R0 ;  /* 0x00000001eaea8824 */ /* 0x000fe200078e0a00 */
[----:B------:R-:W-:Y:S01]  /*d3d0*/  @!P6 IADD3 R7, -R7, RZ, RZ ;  /* 0x000000ff0707e210 */ /* 0x000fe20007ffe1ff */
[C---:B------:R-:W-:Y:S01]  /*d3e0*/  IMAD R227, R0.reuse, R225, R227 ;  /* 0x000000e100e37224 */ /* 0x040fe200078e02e3 */
[C---:B------:R-:W-:Y:S01]  /*d3f0*/  ISETP.GT.U32.AND P6, PT, R0.reuse, R220, PT ;  /* 0x000000dc0000720c */ /* 0x040fe20003fc4070 */
[C---:B------:R-:W-:Y:S01]  /*d400*/  IMAD R4, R0.reuse, R223, R4 ;  /* 0x000000df00047224 */ /* 0x040fe200078e0204 */
[----:B------:R-:W-:Y:S01]  /*d410*/  ISETP.GT.U32.AND P0, PT, R0, R234, PT ;  /* 0x000000ea0000720c */ /* 0x000fe20003f04070 */
[----:B------:R-:W-:Y:S01]  /*d420*/  IMAD.HI.U32 R11, R3, R228, RZ ;  /* 0x000000e4030b7227 */ /* 0x000fe200078e00ff */
[----:B------:R-:W-:Y:S01]  /*d430*/  @!P4 IADD3 R232, R232, -R0, RZ ;  /* 0x80000000e8e8c210 */ /* 0x000fe20007ffe0ff */
[----:B------:R1:W-:Y:S01]  /*d440*/  STL [R1+0x740], R7 ;  /* 0x0007400701007387 */ /* 0x0003e20000100800 */
[----:B------:R-:W-:Y:S01]  /*d450*/  ISETP.GT.U32.AND P4, PT, R0, R227, PT ;  /* 0x000000e30000720c */ /* 0x000fe20003f84070 */
[----:B------:R-:W-:-:S02]  /*d460*/  VIADD R223, R6, 0x11d ;  /* 0x0000011d06df7836 */ /* 0x000fc40000000000 */
[----:B------:R-:W-:Y:S02]  /*d470*/  IMAD.MOV R11, RZ, RZ, -R11 ;  /* 0x000000ffff0b7224 */ /* 0x000fe400078e0a0b */
[----:B------:R-:W-:Y:S01]  /*d480*/  VIADD R225, R6, 0x11c ;  /* 0x0000011c06e17836 */ /* 0x000fe20000000000 */
[----:B------:R-:W-:Y:S01]  /*d490*/  IABS R230, R223 ;  /* 0x000000df00e67213 */ /* 0x000fe20000000000 */
[--C-:B------:R-:W-:Y:S01]  /*d4a0*/  @!P6 IMAD.IADD R220, R220, 0x1, -R0.reuse ;  /* 0x00000001dcdce824 */ /* 0x100fe200078e0a00 */
[----:B------:R-:W-:Y:S01]  /*d4b0*/  ISETP.GT.U32.AND P6, PT, R0, R4, PT ;  /* 0x000000040000720c */ /* 0x000fe20003fc4070 */
[----:B------:R-:W-:Y:S01]  /*d4c0*/  @!P0 IMAD.IADD R234, R234, 0x1, -R0 ;  /* 0x00000001eaea8824 */ /* 0x000fe200078e0a00 */
[----:B------:R-:W-:Y:S01]  /*d4d0*/  ISETP.GE.AND P0, PT, R224, RZ, PT ;  /* 0x000000ffe000720c */ /* 0x000fe20003f06270 */
[C---:B------:R-:W-:Y:S01]  /*d4e0*/  IMAD R228, R0.reuse, R11, R228 ;  /* 0x0000000b00e47224 */ /* 0x040fe200078e02e4 */
[----:B------:R-:W-:Y:S01]  /*d4f0*/  IABS R11, R225 ;  /* 0x000000e1000b7213 */ /* 0x000fe20000000000 */
[----:B-1----:R-:W-:Y:S01]  /*d500*/  IMAD.MOV.U32 R7, RZ, RZ, R234 ;  /* 0x000000ffff077224 */ /* 0x002fe200078e00ea */
[----:B------:R-:W-:Y:S01]  /*d510*/  @!P4 IADD3 R227, R227, -R0, RZ ;  /* 0x80000000e3e3c210 */ /* 0x000fe20007ffe0ff */
[----:B------:R-:W-:Y:S01]  /*d520*/  IMAD.HI.U32 R226, R3, R5, RZ ;  /* 0x0000000503e27227 */ /* 0x000fe200078e00ff */
[----:B------:R-:W-:-:S03]  /*d530*/  ISETP.GT.U32.AND P4, PT, R0, R220, PT ;  /* 0x000000dc0000720c */ /* 0x000fc60003f84070 */
[----:B------:R-:W-:Y:S01]  /*d540*/  @!P1 IMAD.MOV R7, RZ, RZ, -R7 ;  /* 0x000000ffff079224 */ /* 0x000fe200078e0a07 */
[----:B------:R-:W-:Y:S01]  /*d550*/  ISETP.GT.U32.AND P1, PT, R0, R227, PT ;  /* 0x000000e30000720c */ /* 0x000fe20003f24070 */
[----:B------:R-:W-:Y:S02]  /*d560*/  @!P6 IMAD.IADD R4, R4, 0x1, -R0 ;  /* 0x000000010404e824 */ /* 0x000fe400078e0a00 */
[C---:B------:R-:W-:Y:S01]  /*d570*/  IMAD.HI.U32 R234, R3.reuse, R230, RZ ;  /* 0x000000e603ea7227 */ /* 0x040fe200078e00ff */
[----:B------:R1:W-:Y:S02]  /*d580*/  STL [R1+0x734], R7 ;  /* 0x0007340701007387 */ /* 0x0003e40000100800 */
[----:B------:R-:W-:Y:S01]  /*d590*/  ISETP.GT.U32.AND P6, PT, R0, R4, PT ;  /* 0x000000040000720c */ /* 0x000fe20003fc4070 */
[----:B------:R-:W-:Y:S02]  /*d5a0*/  IMAD.MOV R221, RZ, RZ, -R226 ;  /* 0x000000ffffdd7224 */ /* 0x000fe400078e0ae2 */
[----:B------:R-:W-:Y:S01]  /*d5b0*/  IMAD.HI.U32 R235, R3, R11, RZ ;  /* 0x0000000b03eb7227 */ /* 0x000fe200078e00ff */
[----:B------:R-:W-:-:S02]  /*d5c0*/  @!P4 IADD3 R220, R220, -R0, RZ ;  /* 0x80000000dcdcc210 */ /* 0x000fc40007ffe0ff */
[C---:B------:R-:W-:Y:S01]  /*d5d0*/  ISETP.GT.U32.AND P4, PT, R0.reuse, R228, PT ;  /* 0x000000e40000720c */ /* 0x040fe20003f84070 */
[----:B------:R-:W-:Y:S01]  /*d5e0*/  IMAD.MOV R236, RZ, RZ, -R234 ;  /* 0x000000ffffec7224 */ /* 0x000fe200078e0aea */
[----:B-1----:R-:W-:Y:S01]  /*d5f0*/  MOV R7, R232 ;  /* 0x000000e800077202 */ /* 0x002fe20000000f00 */
[C---:B------:R-:W-:Y:S02]  /*d600*/  IMAD R5, R0.reuse, R221, R5 ;  /* 0x000000dd00057224 */ /* 0x040fe400078e0205 */
[----:B------:R-:W-:Y:S02]  /*d610*/  IMAD.MOV R235, RZ, RZ, -R235 ;  /* 0x000000ffffeb7224 */ /* 0x000fe400078e0aeb */
[----:B------:R-:W-:Y:S01]  /*d620*/  IMAD R230, R0, R236, R230 ;  /* 0x000000ec00e67224 */ /* 0x000fe200078e02e6 */
[----:B------:R-:W-:Y:S01]  /*d630*/  @!P6 IADD3 R4, R4, -R0, RZ ;  /* 0x800000000404e210 */ /* 0x000fe20007ffe0ff */
[----:B------:R-:W-:Y:S01]  /*d640*/  @!P2 IMAD.MOV R7, RZ, RZ, -R7 ;  /* 0x000000ffff07a224 */ /* 0x000fe200078e0a07 */
[C---:B------:R-:W-:Y:S01]  /*d650*/  ISETP.GT.U32.AND P2, PT, R0.reuse, R5, PT ;  /* 0x000000050000720c */ /* 0x040fe20003f44070 */
[C---:B------:R-:W-:Y:S01]  /*d660*/  IMAD R11, R0.reuse, R235, R11 ;  /* 0x000000eb000b7224 */ /* 0x040fe200078e020b */
[----:B------:R-:W-:Y:S01]  /*d670*/  ISETP.GT.U32.AND P6, PT, R0, R230, PT ;  /* 0x000000e60000720c */ /* 0x000fe20003fc4070 */
[----:B------:R-:W-:Y:S01]  /*d680*/  VIADD R221, R6, 0x11e ;  /* 0x0000011e06dd7836 */ /* 0x000fe20000000000 */
[----:B------:R1:W-:Y:S01]  /*d690*/  STL [R1+0x730], R7 ;  /* 0x0007300701007387 */ /* 0x0003e20000100800 */
[----:B------:R-:W-:Y:S01]  /*d6a0*/  @!P1 IMAD.IADD R227, R227, 0x1, -R0 ;  /* 0x00000001e3e39824 */ /* 0x000fe200078e0a00 */
[----:B------:R-:W-:Y:S01]  /*d6b0*/  ISETP.GT.U32.AND P1, PT, R0, R11, PT ;  /* 0x0000000b0000720c */ /* 0x000fe20003f24070 */
[----:B------:R-:W-:Y:S01]  /*d6c0*/  VIADD R224, R6, 0x11f ;  /* 0x0000011f06e07836 */ /* 0x000fe20000000000 */
[----:B------:R-:W-:Y:S01]  /*d6d0*/  IABS R231, R221 ;  /* 0x000000dd00e77213 */ /* 0x000fe20000000000 */
[----:B------:R-:W-:-:S02]  /*d6e0*/  IMAD.MOV.U32 R9, RZ, RZ, R220 ;  /* 0x000000ffff097224 */ /* 0x000fc400078e00dc */
[--C-:B------:R-:W-:Y:S01]  /*d6f0*/  @!P4 IMAD.IADD R228, R228, 0x1, -R0.reuse ;  /* 0x00000001e4e4c824 */ /* 0x100fe200078e0a00 */
[----:B------:R-:W-:Y:S01]  /*d700*/  IABS R226, R224 ;  /* 0x000000e000e27213 */ /* 0x000fe20000000000 */
[----:B------:R-:W-:Y:S01]  /*d710*/  IMAD.HI.U32 R232, R3, R231, RZ ;  /* 0x000000e703e87227 */ /* 0x000fe200078e00ff */
[----:B------:R-:W-:Y:S02]  /*d720*/  ISETP.GE.AND P4, PT, R222, RZ, PT ;  /* 0x000000ffde00720c */ /* 0x000fe40003f86270 */
[----:B------:R-:W-:Y:S01]  /*d730*/  @!P6 IADD3 R230, R230, -R0, RZ ;  /* 0x80000000e6e6e210 */ /* 0x000fe20007ffe0ff */
[----:B-1----:R-:W-:Y:S01]  /*d740*/  IMAD.MOV.U32 R7, RZ, RZ, R227 ;  /* 0x000000ffff077224 */ /* 0x002fe200078e00e3 */
[----:B------:R-:W-:Y:S01]  /*d750*/  ISETP.GT.U32.AND P6, PT, R0, R228, PT ;  /* 0x000000e40000720c */ /* 0x000fe20003fc4070 */
[----:B------:R-:W-:Y:S01]  /*d760*/  @!P5 IMAD.MOV R9, RZ, RZ, -R9 ;  /* 0x000000ffff09d224 */ /* 0x000fe200078e0a09 */
[----:B------:R-:W-:Y:S01]  /*d770*/  IADD3 R222, R6, 0x121, RZ ;  /* 0x0000012106de7810 */ /* 0x000fe20007ffe0ff */
[----:B------:R-:W-:Y:S01]  /*d780*/  @!P2 IMAD.IADD R5, R5, 0x1, -R0 ;  /* 0x000000010505a824 */ /* 0x000fe200078e0a00 */
[----:B------:R-:W-:Y:S01]  /*d790*/  ISETP.GE.AND P2, PT, R229, RZ, PT ;  /* 0x000000ffe500720c */ /* 0x000fe20003f46270 */
[----:B------:R-:W-:Y:S01]  /*d7a0*/  @!P3 IMAD.MOV R7, RZ, RZ, -R7 ;  /* 0x000000ffff07b224 */ /* 0x000fe200078e0a07 */
[----:B------:R-:W-:Y:S01]  /*d7b0*/  STL [R1+0x728], R9 ;  /* 0x0007280901007387 */ /* 0x000fe20000100800 */
[----:B------:R-:W-:Y:S01]  /*d7c0*/  IMAD.MOV R232, RZ, RZ, -R232 ;  /* 0x000000ffffe87224 */ /* 0x000fe200078e0ae8 */
[C---:B------:R-:W-:Y:S01]  /*d7d0*/  ISETP.GT.U32.AND P3, PT, R0.reuse, R230, PT ;  /* 0x000000e60000720c */ /* 0x040fe20003f64070 */
[----:B------:R-:W-:Y:S01]  /*d7e0*/  IMAD.HI.U32 R234, R3, R226, RZ ;  /* 0x000000e203ea7227 */ /* 0x000fe200078e00ff */
[----:B------:R1:W-:Y:S03]  /*d7f0*/  STL [R1+0x724], R7 ;  /* 0x0007240701007387 */ /* 0x0003e60000100800 */
[----:B------:R-:W-:Y:S01]  /*d800*/  @!P1 IMAD.IADD R11, R11, 0x1, -R0 ;  /* 0x000000010b0b9824 */ /* 0x000fe200078e0a00 */
[C---:B------:R-:W-:Y:S01]  /*d810*/  ISETP.GT.U32.AND P1, PT, R0.reuse, R5, PT ;  /* 0x000000050000720c */ /* 0x040fe20003f24070 */
[----:B------:R-:W-:-:S02]  /*d820*/  IMAD R231, R0, R232, R231 ;  /* 0x000000e800e77224 */ /* 0x000fc400078e02e7 */
[----:B------:R-:W-:Y:S01]  /*d830*/  IMAD.MOV R234, RZ, RZ, -R234 ;  /* 0x000000ffffea7224 */ /* 0x000fe200078e0aea */
[----:B------:R-:W-:Y:S01]  /*d840*/  ISETP.GT.U32.AND P5, PT, R0, R11, PT ;  /* 0x0000000b0000720c */ /* 0x000fe20003fa4070 */
[----:B------:R-:W-:Y:S02]  /*d850*/  VIADD R229, R6, 0x120 ;  /* 0x0000012006e57836 */ /* 0x000fe40000000000 */
[----:B-1----:R-:W-:Y:S01]  /*d860*/  IMAD.MOV.U32 R7, RZ, RZ, R4 ;  /* 0x000000ffff077224 */ /* 0x002fe200078e0004 */
[----:B------:R-:W-:Y:S01]  /*d870*/  IABS R4, R222 ;  /* 0x000000de00047213 */ /* 0x000fe20000000000 */
[----:B------:R-:W-:Y:S01]  /*d880*/  IMAD R226, R0, R234, R226 ;  /* 0x000000ea00e27224 */ /* 0x000fe200078e02e2 */
[----:B------:R-:W-:Y:S01]  /*d890*/  IABS R220, R229 ;  /* 0x000000e500dc7213 */ /* 0x000fe20000000000 */
[--C-:B------:R-:W-:Y:S01]  /*d8a0*/  @!P6 IMAD.IADD R228, R228, 0x1, -R0.reuse ;  /* 0x00000001e4e4e824 */ /* 0x100fe200078e0a00 */
[----:B------:R-:W-:Y:S01]  /*d8b0*/  @!P0 IADD3 R7, -R7, RZ, RZ ;  /* 0x000000ff07078210 */ /* 0x000fe20007ffe1ff */
[----:B------:R-:W-:Y:S01]  /*d8c0*/  @!P1 IMAD.IADD R5, R5, 0x1, -R0 ;  /* 0x0000000105059824 */ /* 0x000fe200078e0a00 */
[----:B------:R-:W-:-:S02]  /*d8d0*/  ISETP.GT.U32.AND P0, PT, R0, R231, PT ;  /* 0x000000e70000720c */ /* 0x000fc40003f04070 */
[----:B------:R-:W-:Y:S01]  /*d8e0*/  ISETP.GT.U32.AND P6, PT, R0, R226, PT ;  /* 0x000000e20000720c */ /* 0x000fe20003fc4070 */
[----:B------:R-:W-:Y:S01]  /*d8f0*/  IMAD.MOV.U32 R9, RZ, RZ, R5 ;  /* 0x000000ffff097224 */ /* 0x000fe200078e0005 */
[----:B------:R-:W-:Y:S01]  /*d900*/  ISETP.GE.AND P1, PT, R225, RZ, PT ;  /* 0x000000ffe100720c */ /* 0x000fe20003f26270 */
[----:B------:R1:W-:Y:S01]  /*d910*/  STL [R1+0x718], R7 ;  /* 0x0007180701007387 */ /* 0x0003e20000100800 */
[----:B------:R-:W-:Y:S01]  /*d920*/  @!P5 IMAD.IADD R11, R11, 0x1, -R0 ;  /* 0x000000010b0bd824 */ /* 0x000fe200078e0a00 */
[----:B------:R-:W-:Y:S01]  /*d930*/  ISETP.GE.AND P5, PT, R223, RZ, PT ;  /* 0x000000ffdf00720c */ /* 0x000fe20003fa6270 */
[----:B------:R-:W-:Y:S01]  /*d940*/  IMAD.HI.U32 R225, R3, R220, RZ ;  /* 0x000000dc03e17227 */ /* 0x000fe200078e00ff */
[----:B------:R-:W-:Y:S02]  /*d950*/  @!P3 IADD3 R230, R230, -R0, RZ ;  /* 0x80000000e6e6b210 */ /* 0x000fe40007ffe0ff */
[----:B------:R-:W-:Y:S01]  /*d960*/  ISETP.GE.AND P3, PT, R221, RZ, PT ;  /* 0x000000ffdd00720c */ /* 0x000fe20003f66270 */
[----:B------:R-:W-:-:S04]  /*d970*/  IMAD.HI.U32 R223, R3, R4, RZ ;  /* 0x0000000403df7227 */ /* 0x000fc800078e00ff */
[----:B------:R-:W-:Y:S01]  /*d980*/  @!P0 IMAD.IADD R231, R231, 0x1, -R0 ;  /* 0x00000001e7e78824 */ /* 0x000fe200078e0a00 */
[----:B------:R-:W-:Y:S01]  /*d990*/  IADD3 R5, -R223, RZ, RZ ;  /* 0x000000ffdf057210 */ /* 0x000fe20007ffe1ff */
[----:B-1----:R-:W-:Y:S01]  /*d9a0*/  IMAD.MOV.U32 R7, RZ, RZ, R228 ;  /* 0x000000ffff077224 */ /* 0x002fe200078e00e4 */
[----:B------:R-:W-:Y:S01]  /*d9b0*/  ISETP.GE.AND P0, PT, R224, RZ, PT ;  /* 0x000000ffe000720c */ /* 0x000fe20003f06270 */
[----:B------:R-:W-:Y:S01]  /*d9c0*/  @!P2 IMAD.MOV R9, RZ, RZ, -R9 ;  /* 0x000000ffff09a224 */ /* 0x000fe200078e0a09 */
[----:B------:R-:W-:Y:S01]  /*d9d0*/  ISETP.GT.U32.AND P2, PT, R0, R231, PT ;  /* 0x000000e70000720c */ /* 0x000fe20003f44070 */
[----:B------:R-:W-:Y:S01]  /*d9e0*/  IMAD.MOV R221, RZ, RZ, -R225 ;  /* 0x000000ffffdd7224 */ /* 0x000fe200078e0ae1 */
[----:B------:R-:W-:Y:S01]  /*d9f0*/  @!P4 IADD3 R7, -R7, RZ, RZ ;  /* 0x000000ff0707c210 */ /* 0x000fe20007ffe1ff */
[----:B------:R-:W-:Y:S01]  /*da00*/  @!P6 IMAD.IADD R226, R226, 0x1, -R0 ;  /* 0x00000001e2e2e824 */ /* 0x000fe200078e0a00 */
[----:B------:R1:W-:Y:S01]  /*da10*/  STL [R1+0x714], R9 ;  /* 0x0007140901007387 */ /* 0x0003e20000100800 */
[C---:B------:R-:W-:Y:S01]  /*da20*/  IMAD R220, R0.reuse, R221, R220 ;  /* 0x000000dd00dc7224 */ /* 0x040fe200078e02dc */
[----:B------:R-:W-:Y:S01]  /*da30*/  ISETP.GE.AND P6, PT, R229, RZ, PT ;  /* 0x000000ffe500720c */ /* 0x000fe20003fc6270 */
[C---:B------:R-:W-:Y:S01]  /*da40*/  IMAD R5, R0.reuse, R5, R4 ;  /* 0x0000000500057224 */ /* 0x040fe200078e0204 */
[----:B------:R2:W-:Y:S01]  /*da50*/  STL [R1+0x710], R7 ;  /* 0x0007100701007387 */ /* 0x0005e20000100800 */
[----:B------:R-:W-:Y:S01]  /*da60*/  ISETP.GT.U32.AND P4, PT, R0, R226, PT ;  /* 0x000000e20000720c */ /* 0x000fe20003f84070 */
[C---:B------:R-:W-:Y:S01]  /*da70*/  VIADD R221, R6.reuse, 0x123 ;  /* 0x0000012306dd7836 */ /* 0x040fe20000000000 */
[C---:B------:R-:W-:Y:S01]  /*da80*/  IADD3 R4, R6.reuse, 0x122, RZ ;  /* 0x0000012206047810 */ /* 0x040fe20007ffe0ff */
[C---:B------:R-:W-:Y:S01]  /*da90*/  VIADD R225, R6.reuse, 0x124 ;  /* 0x0000012406e17836 */ /* 0x040fe20000000000 */
[----:B------:R-:W-:Y:S01]  /*daa0*/  IADD3 R228, R6, 0x129, RZ ;  /* 0x0000012906e47810 */ /* 0x000fe20007ffe0ff */
[----:B-1----:R-:W-:Y:S01]  /*dab0*/  IMAD.MOV.U32 R9, RZ, RZ, R11 ;  /* 0x000000ffff097224 */ /* 0x002fe200078e000b */
[----:B------:R-:W-:Y:S01]  /*dac0*/  IABS R11, R221 ;  /* 0x000000dd000b7213 */ /* 0x000fe20000000000 */
[----:B------:R-:W-:Y:S01]  /*dad0*/  @!P2 IMAD.IADD R231, R231, 0x1, -R0 ;  /* 0x00000001e7e7a824 */ /* 0x000fe200078e0a00 */
[----:B------:R-:W-:Y:S01]  /*dae0*/  ISETP.GE.AND P2, PT, R222, RZ, PT ;  /* 0x000000ffde00720c */ /* 0x000fe20003f46270 */
[----:B--2---:R-:W-:Y:S01]  /*daf0*/  IMAD.MOV.U32 R7, RZ, RZ, R230 ;  /* 0x000000ffff077224 */ /* 0x004fe200078e00e6 */
[----:B------:R-:W-:Y:S01]  /*db00*/  IABS R222, R4 ;  /* 0x0000000400de7213 */ /* 0x000fe20000000000 */
[----:B------:R-:W-:Y:S01]  /*db10*/  @!P1 IMAD.MOV R9, RZ, RZ, -R9 ;  /* 0x000000ffff099224 */ /* 0x000fe200078e0a09 */
[C---:B------:R-:W-:Y:S01]  /*db20*/  ISETP.GT.U32.AND P1, PT, R0.reuse, R220, PT ;  /* 0x000000dc0000720c */ /* 0x040fe20003f24070 */
[----:B------:R-:W-:Y:S01]  /*db30*/  @!P5 IMAD.MOV R7, RZ, RZ, -R7 ;  /* 0x000000ffff07d224 */ /* 0x000fe200078e0a07 */
[----:B------:R-:W-:Y:S01]  /*db40*/  ISETP.GT.U32.AND P5, PT, R0, R5, PT ;  /* 0x000000050000720c */ /* 0x000fe20003fa4070 */
[----:B------:R-:W-:Y:S01]  /*db50*/  VIADD R224, R6, 0x126 ;  /* 0x0000012606e07836 */ /* 0x000fe20000000000 */
[----:B------:R-:W-:Y:S01]  /*db60*/  STL [R1+0x70c], R9 ;  /* 0x00070c0901007387 */ /* 0x000fe20000100800 */
[----:B------:R-:W-:-:S02]  /*db70*/  @!P4 IADD3 R226, R226, -R0, RZ ;  /* 0x80000000e2e2c210 */ /* 0x000fc40007ffe0ff */
[----:B------:R-:W-:Y:S01]  /*db80*/  ISETP.GE.AND P4, PT, R4, RZ, PT ;  /* 0x000000ff0400720c */ /* 0x000fe20003f86270 */
[----:B------:R1:W-:Y:S01]  /*db90*/  STL [R1+0x6f0], R7 ;  /* 0x0006f00701007387 */ /* 0x0003e20000100800 */
[----:B------:R-:W-:Y:S01]  /*dba0*/  IMAD.MOV.U32 R4, RZ, RZ, R222 ;  /* 0x000000ffff047224 */ /* 0x000fe200078e00de */
[----:B------:R-:W-:-:S03]  /*dbb0*/  IABS R227, R228 ;  /* 0x000000e400e37213 */ /* 0x000fc60000000000 */
[----:B------:R-:W-:Y:S01]  /*dbc0*/  @!P1 IMAD.IADD R220, R220, 0x1, -R0 ;  /* 0x00000001dcdc9824 */ /* 0x000fe200078e0a00 */
[----:B------:R-:W-:Y:S01]  /*dbd0*/  ISETP.GE.AND P1, PT, R221, RZ, PT ;  /* 0x000000ffdd00720c */ /* 0x000fe20003f26270 */
[----:B------:R-:W-:Y:S01]  /*dbe0*/  IMAD.HI.U32 R222, R3, R4, RZ ;  /* 0x0000000403de7227 */ /* 0x000fe200078e00ff */
[----:B------:R-:W-:Y:S02]  /*dbf0*/  @!P5 IADD3 R5, R5, -R0, RZ ;  /* 0x800000000505d210 */ /* 0x000fe40007ffe0ff */
[----:B------:R-:W-:Y:S01]  /*dc00*/  ISETP.GT.U32.AND P5, PT, R0, R220, PT ;  /* 0x000000dc0000720c */ /* 0x000fe20003fa4070 */
[----:B-1----:R-:W-:Y:S02]  /*dc10*/  IMAD.MOV.U32 R7, RZ, RZ, R231 ;  /* 0x000000ffff077224 */ /* 0x002fe400078e00e7 */
[----:B------:R-:W-:-:S04]  /*dc20*/  IMAD.HI.U32 R221, R3, R11, RZ ;  /* 0x0000000b03dd7227 */ /* 0x000fc800078e00ff */
[----:B------:R-:W-:Y:S01]  /*dc30*/  @!P3 IMAD.MOV R7, RZ, RZ, -R7 ;  /* 0x000000ffff07b224 */ /* 0x000fe200078e0a07 */
[----:B------:R-:W-:Y:S01]  /*dc40*/  ISETP.GT.U32.AND P3, PT, R0, R5, PT ;  /* 0x000000050000720c */ /* 0x000fe20003f64070 */
[----:B------:R-:W-:Y:S02]  /*dc50*/  IMAD.MOV R221, RZ, RZ, -R221 ;  /* 0x000000ffffdd7224 */ /* 0x000fe400078e0add */
[----:B------:R-:W-:Y:S01]  /*dc60*/  VIADD R231, R6, 0x128 ;  /* 0x0000012806e77836 */ /* 0x000fe20000000000 */
[----:B------:R1:W-:Y:S01]  /*dc70*/  STL [R1+0x6f4], R7 ;  /* 0x0006f40701007387 */ /* 0x0003e20000100800 */
[----:B------:R-:W-:Y:S01]  /*dc80*/  @!P5 IADD3 R220, R220, -R0, RZ ;  /* 0x80000000dcdcd210 */ /* 0x000fe20007ffe0ff */
[----:B------:R-:W-:-:S03]  /*dc90*/  IMAD R11, R0, R221, R11 ;  /* 0x000000dd000b7224 */ /* 0x000fc600078e020b */
[----:B------:R-:W-:-:S04]  /*dca0*/  MOV R9, R220 ;  /* 0x000000dc00097202 */ /* 0x000fc80000000f00 */
[----:B------:R-:W-:Y:S02]  /*dcb0*/  @!P3 IMAD.IADD R5, R5, 0x1, -R0 ;  /* 0x000000010505b824 */ /* 0x000fe400078e0a00 */
[----:B-1----:R-:W-:Y:S01]  /*dcc0*/  IMAD.MOV.U32 R7, RZ, RZ, R226 ;  /* 0x000000ffff077224 */ /* 0x002fe200078e00e2 */
[----:B------:R-:W-:Y:S01]  /*dcd0*/  IADD3 R226, -R222, RZ, RZ ;  /* 0x000000ffdee27210 */ /* 0x000fe20007ffe1ff */
[----:B------:R-:W-:Y:S01]  /*dce0*/  @!P6 IMAD.MOV R9, RZ, RZ, -R9 ;  /* 0x000000ffff09e224 */ /* 0x000fe200078e0a09 */
[C---:B------:R-:W-:Y:S01]  /*dcf0*/  ISETP.GT.U32.AND P6, PT, R0.reuse, R11, PT ;  /* 0x0000000b0000720c */ /* 0x040fe20003fc4070 */
[----:B------:R-:W-:Y:S01]  /*dd00*/  @!P0 IMAD.MOV R7, RZ, RZ, -R7 ;  /* 0x000000ffff078224 */ /* 0x000fe200078e0a07 */
[----:B------:R-:W-:Y:S01]  /*dd10*/  ISETP.GE.AND P0, PT, R225, RZ, PT ;  /* 0x000000ffe100720c */ /* 0x000fe20003f06270 */
[----:B------:R-:W-:Y:S01]  /*dd20*/  IMAD R226, R0, R226, R4 ;  /* 0x000000e200e27224 */ /* 0x000fe200078e0204 */
[----:B------:R-:W-:Y:S01]  /*dd30*/  IABS R225, R225 ;  /* 0x000000e100e17213 */ /* 0x000fe20000000000 */
[C---:B------:R-:W-:Y:S01]  /*dd40*/  VIADD R222, R6.reuse, 0x125 ;  /* 0x0000012506de7836 */ /* 0x040fe20000000000 */
[----:B------:R1:W-:Y:S01]  /*dd50*/  STL [R1+0x6f8], R7 ;  /* 0x0006f80701007387 */ /* 0x0003e20000100800 */
[----:B------:R-:W-:Y:S01]  /*dd60*/  VIADD R4, R6, 0x127 ;  /* 0x0000012706047836 */ /* 0x000fe20000000000 */
[----:B------:R-:W-:Y:S01]  /*dd70*/  ISETP.GT.U32.AND P5, PT, R0, R226, PT ;  /* 0x000000e20000720c */ /* 0x000fe20003fa4070 */
[----:B------:R-:W-:Y:S01]  /*dd80*/  IMAD.HI.U32 R221, R3, R225, RZ ;  /* 0x000000e103dd7227 */ /* 0x000fe200078e00ff */
[----:B------:R-:W-:Y:S01]  /*dd90*/  ISETP.GE.AND P3, PT, R222, RZ, PT ;  /* 0x000000ffde00720c */ /* 0x000fe20003f66270 */
[----:B------:R-:W-:Y:S01]  /*dda0*/  STL [R1+0x6fc], R9 ;  /* 0x0006fc0901007387 */ /* 0x000fe20000100800 */
[----:B------:R-:W-:Y:S01]  /*ddb0*/  IABS R222, R222 ;  /* 0x000000de00de7213 */ /* 0x000fe20000000000 */
[----:B------:R-:W-:Y:S01]  /*ddc0*/  IMAD.MOV R220, RZ, RZ, -R221 ;  /* 0x000000ffffdc7224 */ /* 0x000fe200078e0add */
[----:B------:R-:W-:Y:S01]  /*ddd0*/  @!P6 IADD3 R11, R11, -R0, RZ ;  /* 0x800000000b0be210 */ /* 0x000fe20007ffe0ff */
[----:B-1----:R-:W-:Y:S01]  /*dde0*/  IMAD.MOV.U32 R7, RZ, RZ, R5 ;  /* 0x000000ffff077224 */ /* 0x002fe200078e0005 */
[----:B------:R-:W-:Y:S01]  /*ddf0*/  IABS R223, R4 ;  /* 0x0000000400df7213 */ /* 0x000fe20000000000 */
[C---:B------:R-:W-:Y:S01]  /*de00*/  IMAD R225, R0.reuse, R220, R225 ;  /* 0x000000dc00e17224 */ /* 0x040fe200078e02e1 */
[----:B------:R-:W-:Y:S01]  /*de10*/  ISETP.GT.U32.AND P6, PT, R0, R11, PT ;  /* 0x0000000b0000720c */ /* 0x000fe20003fc4070 */
[----:B------:R-:W-:-:S02]  /*de20*/  @!P2 IMAD.MOV R7, RZ, RZ, -R7 ;  /* 0x000000ffff07a224 */ /* 0x000fc400078e0a07 */
[----:B------:R-:W-:Y:S01]  /*de30*/  @!P5 IADD3 R226, R226, -R0, RZ ;  /* 0x80000000e2e2d210 */ /* 0x000fe20007ffe0ff */
[C---:B------:R-:W-:Y:S01]  /*de40*/  IMAD.HI.U32 R5, R3.reuse, R222, RZ ;  /* 0x000000de03057227 */ /* 0x040fe200078e00ff */
[----:B------:R-:W-:Y:S02]  /*de50*/  ISETP.GE.AND P2, PT, R224, RZ, PT ;  /* 0x000000ffe000720c */ /* 0x000fe40003f46270 */
[----:B------:R-:W-:Y:S01]  /*de60*/  ISETP.GT.U32.AND P5, PT, R0, R226, PT ;  /* 0x000000e20000720c */ /* 0x000fe20003fa4070 */
[----:B------:R-:W-:Y:S01]  /*de70*/  IMAD.HI.U32 R221, R3, R223, RZ ;  /* 0x000000df03dd7227 */ /* 0x000fe200078e00ff */
[----:B------:R-:W-:Y:S01]  /*de80*/  IABS R224, R224 ;  /* 0x000000e000e07213 */ /* 0x000fe20000000000 */
[----:B------:R1:W-:Y:S02]  /*de90*/  STL [R1+0x708], R7 ;  /* 0x0007080701007387 */ /* 0x0003e40000100800 */
[----:B------:R-:W-:Y:S01]  /*dea0*/  IMAD.MOV R5, RZ, RZ, -R5 ;  /* 0x000000ffff057224 */ /* 0x000fe200078e0a05 */
[----:B------:R-:W-:Y:S01]  /*deb0*/  IADD3 R221, -R221, RZ, RZ ;  /* 0x000000ffdddd7210 */ /* 0x000fe20007ffe1ff */
[----:B------:R-:W-:-:S04]  /*dec0*/  IMAD.HI.U32 R220, R3, R224, RZ ;  /* 0x000000e003dc7227 */ /* 0x000fc800078e00ff */
[----:B------:R-:W-:Y:S02]  /*ded0*/  IMAD.MOV R220, RZ, RZ, -R220 ;  /* 0x000000ffffdc7224 */ /* 0x000fe400078e0adc */
[----:B------:R-:W-:Y:S01]  /*dee0*/  @!P5 IMAD.IADD R226, R226, 0x1, -R0 ;  /* 0x00000001e2e2d824 */ /* 0x000fe200078e0a00 */
[C---:B------:R-:W-:Y:S01]  /*def0*/  ISETP.GT.U32.AND P5, PT, R0.reuse, R225, PT ;  /* 0x000000e10000720c */ /* 0x040fe20003fa4070 */
[C---:B------:R-:W-:Y:S02]  /*df00*/  IMAD R224, R0.reuse, R220, R224 ;  /* 0x000000dc00e07224 */ /* 0x040fe400078e02e0 */
[C---:B------:R-:W-:Y:S01]  /*df10*/  IMAD R222, R0.reuse, R5, R222 ;  /* 0x0000000500de7224 */ /* 0x040fe200078e02de */
[----:B------:R-:W-:Y:S01]  /*df20*/  IABS R5, R231 ;  /* 0x000000e700057213 */ /* 0x000fe20000000000 */
[----:B-1----:R-:W-:Y:S02]  /*df30*/  IMAD.MOV.U32 R7, RZ, RZ, R226 ;  /* 0x000000ffff077224 */ /* 0x002fe400078e00e2 */
[----:B------:R-:W-:-:S02]  /*df40*/  IMAD R223, R0, R221, R223 ;  /* 0x000000dd00df7224 */ /* 0x000fc400078e02df */
[--C-:B------:R-:W-:Y:S01]  /*df50*/  @!P6 IMAD.IADD R11, R11, 0x1, -R0.reuse ;  /* 0x000000010b0be824 */ /* 0x100fe200078e0a00 */
[C---:B------:R-:W-:Y:S01]  /*df60*/  ISETP.GT.U32.AND P6, PT, R0.reuse, R224, PT ;  /* 0x000000e00000720c */ /* 0x040fe20003fc4070 */
[----:B------:R-:W-:Y:S01]  /*df70*/  @!P4 IMAD.MOV R7, RZ, RZ, -R7 ;  /* 0x000000ffff07c224 */ /* 0x000fe200078e0a07 */
[C---:B------:R-:W-:Y:S01]  /*df80*/  ISETP.GT.U32.AND P4, PT, R0.reuse, R222, PT ;  /* 0x000000de0000720c */ /* 0x040fe20003f84070 */
[----:B------:R-:W-:Y:S01]  /*df90*/  @!P5 IMAD.IADD R225, R225, 0x1, -R0 ;  /* 0x00000001e1e1d824 */ /* 0x000fe200078e0a00 */
[----:B------:R-:W-:Y:S01]  /*dfa0*/  ISETP.GT.U32.AND P5, PT, R0, R223, PT ;  /* 0x000000df0000720c */ /* 0x000fe20003fa4070 */
[----:B------:R-:W-:Y:S01]  /*dfb0*/  IMAD.HI.U32 R220, R3, R5, RZ ;  /* 0x0000000503dc7227 */ /* 0x000fe200078e00ff */
[----:B------:R1:W-:Y:S03]  /*dfc0*/  STL [R1+0x704], R7 ;  /* 0x0007040701007387 */ /* 0x0003e60000100800 */
[----:B------:R-:W-:-:S02]  /*dfd0*/  IMAD.MOV R220, RZ, RZ, -R220 ;  /* 0x000000ffffdc7224 */ /* 0x000fc400078e0adc */
[----:B------:R-:W-:Y:S02]  /*dfe0*/  VIADD R221, R6, 0x12a ;  /* 0x0000012a06dd7836 */ /* 0x000fe40000000000 */
[--C-:B------:R-:W-:Y:S02]  /*dff0*/  @!P6 IMAD.IADD R224, R224, 0x1, -R0.reuse ;  /* 0x00000001e0e0e824 */ /* 0x100fe400078e0a00 */
[----:B------:R-:W-:Y:S01]  /*e000*/  @!P4 IADD3 R222, R222, -R0, RZ ;  /* 0x80000000dedec210 */ /* 0x000fe20007ffe0ff */
[----:B-1----:R-:W-:Y:S01]  /*e010*/  IMAD.MOV.U32 R7, RZ, RZ, R11 ;  /* 0x000000ffff077224 */ /* 0x002fe200078e000b */
[C---:B------:R-:W-:Y:S01]  /*e020*/  ISETP.GT.U32.AND P4, PT, R0.reuse, R225, PT ;  /* 0x000000e10000720c */ /* 0x040fe20003f84070 */
[----:B------:R-:W-:Y:S01]  /*e030*/  @!P5 IMAD.IADD R223, R223, 0x1, -R0 ;  /* 0x00000001dfdfd824 */ /* 0x000fe200078e0a00 */
[----:B------:R-:W-:Y:S01]  /*e040*/  ISETP.GT.U32.AND P5, PT, R0, R224, PT ;  /* 0x000000e00000720c */ /* 0x000fe20003fa4070 */
[----:B------:R-:W-:Y:S01]  /*e050*/  IMAD.HI.U32 R11, R3, R227, RZ ;  /* 0x000000e3030b7227 */ /* 0x000fe200078e00ff */
[----:B------:R-:W-:-:S02]  /*e060*/  @!P1 IADD3 R7, -R7, RZ, RZ ;  /* 0x000000ff07079210 */ /* 0x000fc40007ffe1ff */
[C---:B------:R-:W-:Y:S01]  /*e070*/  ISETP.GT.U32.AND P1, PT, R0.reuse, R223, PT ;  /* 0x000000df0000720c */ /* 0x040fe20003f24070 */
[----:B------:R-:W-:Y:S01]  /*e080*/  IMAD.MOV R11, RZ, RZ, -R11 ;  /* 0x000000ffff0b7224 */ /* 0x000fe200078e0a0b */
[C---:B------:R-:W-:Y:S01]  /*e090*/  ISETP.GT.U32.AND P6, PT, R0.reuse, R222, PT ;  /* 0x000000de0000720c */ /* 0x040fe20003fc4070 */
[C---:B------:R-:W-:Y:S01]  /*e0a0*/  IMAD R5, R0.reuse, R220, R5 ;  /* 0x000000dc00057224 */ /* 0x040fe200078e0205 */
[----:B------:R-:W-:Y:S01]  /*e0b0*/  IABS R230, R221 ;  /* 0x000000dd00e67213 */ /* 0x000fe20000000000 */
[----:B------:R-:W-:Y:S01]  /*e0c0*/  IMAD R227, R0, R11, R227 ;  /* 0x0000000b00e37224 */ /* 0x000fe200078e02e3 */
[----:B------:R-:W-:Y:S01]  /*e0d0*/  IADD3 R11, R6, 0x12c, RZ ;  /* 0x0000012c060b7810 */ /* 0x000fe20007ffe0ff */
[--C-:B------:R-:W-:Y:S01]  /*e0e0*/  @!P4 IMAD.IADD R225, R225, 0x1, -R0.reuse ;  /* 0x00000001e1e1c824 */ /* 0x100fe200078e0a00 */
[----:B------:R-:W-:Y:S01]  /*e0f0*/  ISETP.GT.U32.AND P4, PT, R0, R5, PT ;  /* 0x000000050000720c */ /* 0x000fe20003f84070 */
[--C-:B------:R-:W-:Y:S01]  /*e100*/  @!P5 IMAD.IADD R224, R224, 0x1, -R0.reuse ;  /* 0x00000001e0e0d824 */ /* 0x100fe200078e0a00 */
[----:B------:R-:W-:Y:S01]  /*e110*/  ISETP.GT.U32.AND P5, PT, R0, R227, PT ;  /* 0x000000e30000720c */ /* 0x000fe20003fa4070 */
[----:B------:R-:W-:Y:S01]  /*e120*/  VIADD R220, R6, 0x12b ;  /* 0x0000012b06dc7836 */ /* 0x000fe20000000000 */
[----:B------:R-:W-:Y:S01]  /*e130*/  MOV R9, R225 ;  /* 0x000000e100097202 */ /* 0x000fe20000000f00 */
[--C-:B------:R-:W-:Y:S01]  /*e140*/  @!P1 IMAD.IADD R223, R223, 0x1, -R0.reuse ;  /* 0x00000001dfdf9824 */ /* 0x100fe200078e0a00 */
[----:B------:R-:W-:Y:S01]  /*e150*/  ISETP.GE.AND P1, PT, R231, RZ, PT ;  /* 0x000000ffe700720c */ /* 0x000fe20003f26270 */
[--C-:B------:R-:W-:Y:S01]  /*e160*/  @!P6 IMAD.IADD R222, R222, 0x1, -R0.reuse ;  /* 0x00000001dedee824 */ /* 0x100fe200078e0a00 */
[----:B------:R-:W-:Y:S01]  /*e170*/  IABS R231, R11 ;  /* 0x0000000b00e77213 */ /* 0x000fe20000000000 */
[----:B------:R-:W-:Y:S01]  /*e180*/  IMAD.HI.U32 R226, R3, R230, RZ ;  /* 0x000000e603e27227 */ /* 0x000fe200078e00ff */
[----:B------:R-:W-:Y:S01]  /*e190*/  IABS R229, R220 ;  /* 0x000000dc00e57213 */ /* 0x000fe20000000000 */
[----:B------:R1:W-:Y:S01]  /*e1a0*/  STL [R1+0x700], R7 ;  /* 0x0007000701007387 */ /* 0x0003e20000100800 */
[----:B------:R-:W-:Y:S01]  /*e1b0*/  ISETP.GE.AND P6, PT, R4, RZ, PT ;  /* 0x000000ff0400720c */ /* 0x000fe20003fc6270 */
[----:B------:R-:W-:Y:S01]  /*e1c0*/  @!P4 IMAD.IADD R5, R5, 0x1, -R0 ;  /* 0x000000010505c824 */ /* 0x000fe200078e0a00 */
[----:B------:R-:W-:Y:S01]  /*e1d0*/  ISETP.GE.AND P4, PT, R228, RZ, PT ;  /* 0x000000ffe400720c */ /* 0x000fe20003f86270 */
[----:B------:R-:W-:-:S02]  /*e1e0*/  IMAD.MOV.U32 R228, RZ, RZ, R231 ;  /* 0x000000ffffe47224 */ /* 0x000fc400078e00e7 */
[----:B------:R-:W-:Y:S02]  /*e1f0*/  @!P5 IMAD.IADD R227, R227, 0x1, -R0 ;  /* 0x00000001e3e3d824 */ /* 0x000fe400078e0a00 */
[----:B------:R-:W-:-:S03]  /*e200*/  IMAD.HI.U32 R225, R3, R228, RZ ;  /* 0x000000e403e17227 */ /* 0x000fc600078e00ff */
[----:B------:R-:W-:Y:S01]  /*e210*/  ISETP.GT.U32.AND P5, PT, R0, R227, PT ;  /* 0x000000e30000720c */ /* 0x000fe20003fa4070 */
[----:B------:R-:W-:Y:S02]  /*e220*/  IMAD.MOV R226, RZ, RZ, -R226 ;  /* 0x000000ffffe27224 */ /* 0x000fe400078e0ae2 */
[----:B-1----:R-:W-:Y:S01]  /*e230*/  IMAD.MOV.U32 R7, RZ, RZ, R222 ;  /* 0x000000ffff077224 */ /* 0x002fe200078e00de */
[----:B------:R-:W-:Y:S01]  /*e240*/  IADD3 R222, -R225, RZ, RZ ;  /* 0x000000ffe1de7210 */ /* 0x000fe20007ffe1ff */
[----:B------:R-:W-:-:S04]  /*e250*/  IMAD.HI.U32 R4, R3, R229, RZ ;  /* 0x000000e503047227 */ /* 0x000fc800078e00ff */
[----:B------:R-:W-:Y:S01]  /*e260*/  @!P0 IMAD.MOV R9, RZ, RZ, -R9 ;  /* 0x000000ffff098224 */ /* 0x000fe200078e0a09 */
[C---:B------:R-:W-:Y:S01]  /*e270*/  ISETP.GT.U32.AND P0, PT, R0.reuse, R5, PT ;  /* 0x000000050000720c */ /* 0x040fe20003f04070 */
[----:B------:R-:W-:Y:S01]  /*e280*/  IMAD R230, R0, R226, R230 ;  /* 0x000000e200e67224 */ /* 0x000fe200078e02e6 */
[----:B------:R-:W-:Y:S01]  /*e290*/  IADD3 R4, -R4, RZ, RZ ;  /* 0x000000ff04047210 */ /* 0x000fe20007ffe1ff */
[----:B------:R-:W-:Y:S01]  /*e2a0*/  @!P3 IMAD.MOV R7, RZ, RZ, -R7 ;  /* 0x000000ffff07b224 */ /* 0x000fe200078e0a07 */
[----:B------:R1:W-:Y:S01]  /*e2b0*/  STL [R1+0x6c0], R9 ;  /* 0x0006c00901007387 */ /* 0x0003e20000100800 */
[C---:B------:R-:W-:Y:S01]  /*e2c0*/  IMAD R228, R0.reuse, R222, R228 ;  /* 0x000000de00e47224 */ /* 0x040fe200078e02e4 */
[C---:B------:R-:W-:Y:S01]  /*e2d0*/  ISETP.GT.U32.AND P3, PT, R0.reuse, R230, PT ;  /* 0x000000e60000720c */ /* 0x040fe20003f64070 */
[----:B------:R-:W-:Y:S01]  /*e2e0*/  IMAD R229, R0, R4, R229 ;  /* 0x0000000400e57224 */ /* 0x000fe200078e02e5 */
[----:B------:R2:W-:Y:S01]  /*e2f0*/  STL [R1+0x6c4], R7 ;  /* 0x0006c40701007387 */ /* 0x0005e20000100800 */
[----:B------:R-:W-:Y:S01]  /*e300*/  @!P5 IADD3 R227, R227, -R0, RZ ;  /* 0x80000000e3e3d210 */ /* 0x000fe20007ffe0ff */
[----:B------:R-:W-:Y:S01]  /*e310*/  VIADD R4, R6, 0x12d ;  /* 0x0000012d06047836 */ /* 0x000fe20000000000 */
[----:B------:R-:W-:-:S02]  /*e320*/  ISETP.GT.U32.AND P5, PT, R0, R228, PT ;  /* 0x000000e40000720c */ /* 0x000fc40003fa4070 */
[----:B------:R-:W-:Y:S01]  /*e330*/  @!P0 IMAD.IADD R5, R5, 0x1, -R0 ;  /* 0x0000000105058824 */ /* 0x000fe200078e0a00 */
[----:B------:R-:W-:Y:S01]  /*e340*/  ISETP.GE.AND P0, PT, R220, RZ, PT ;  /* 0x000000ffdc00720c */ /* 0x000fe20003f06270 */
[----:B------:R-:W-:Y:S01]  /*e350*/  VIADD R220, R6, 0x12e ;  /* 0x0000012e06dc7836 */ /* 0x000fe20000000000 */
[----:B------:R-:W-:Y:S01]  /*e360*/  IABS R225, R4 ;  /* 0x0000000400e17213 */ /* 0x000fe20000000000 */
[----:B-1----:R-:W-:Y:S02]  /*e370*/  IMAD.MOV.U32 R9, RZ, RZ, R224 ;  /* 0x000000ffff097224 */ /* 0x002fe400078e00e0 */
[----:B--2---:R-:W-:Y:S02]  /*e380*/  IMAD.MOV.U32 R7, RZ, RZ, R223 ;  /* 0x000000ffff077224 */ /* 0x004fe400078e00df */
[----:B------:R-:W-:Y:S01]  /*e390*/  @!P3 IMAD.IADD R230, R230, 0x1, -R0 ;  /* 0x00000001e6e6b824 */ /* 0x000fe200078e0a00 */
[----:B------:R-:W-:Y:S01]  /*e3a0*/  ISETP.GE.AND P3, PT, R11, RZ, PT ;  /* 0x000000ff0b00720c */ /* 0x000fe20003f66270 */
[----:B------:R-:W-:Y:S01]  /*e3b0*/  @!P6 IMAD.MOV R7, RZ, RZ, -R7 ;  /* 0x000000ffff07e224 */ /* 0x000fe200078e0a07 */
[----:B------:R-:W-:Y:S01]  /*e3c0*/  ISETP.GT.U32.AND P6, PT, R0, R229, PT ;  /* 0x000000e50000720c */ /* 0x000fe20003fc4070 */
[----:B------:R-:W-:Y:S01]  /*e3d0*/  IMAD.HI.U32 R222, R3, R225, RZ ;  /* 0x000000e103de7227 */ /* 0x000fe200078e00ff */
[----:B------:R-:W-:-:S02]  /*e3e0*/  IABS R11, R220 ;  /* 0x000000dc000b7213 */ /* 0x000fc40000000000 */
[----:B------:R-:W-:Y:S01]  /*e3f0*/  @!P5 IADD3 R228, R228, -R0, RZ ;  /* 0x80000000e4e4d210 */ /* 0x000fe20007ffe0ff */
[----:B------:R-:W-:Y:S01]  /*e400*/  IMAD.MOV R222, RZ, RZ, -R222 ;  /* 0x000000ffffde7224 */ /* 0x000fe200078e0ade */
[----:B------:R-:W-:Y:S01]  /*e410*/  @!P2 IADD3 R9, -R9, RZ, RZ ;  /* 0x000000ff0909a210 */ /* 0x000fe20007ffe1ff */
[----:B------:R-:W-:Y:S01]  /*e420*/  VIADD R223, R6, 0x12f ;  /* 0x0000012f06df7836 */ /* 0x000fe20000000000 */
[----:B------:R-:W-:Y:S01]  /*e430*/  ISETP.GE.AND P2, PT, R221, RZ, PT ;  /* 0x000000ffdd00720c */ /* 0x000fe20003f46270 */
[----:B------:R-:W-:Y:S01]  /*e440*/  IMAD.HI.U32 R221, R3, R11, RZ ;  /* 0x0000000b03dd7227 */ /* 0x000fe200078e00ff */
[C---:B------:R-:W-:Y:S01]  /*e450*/  ISETP.GT.U32.AND P5, PT, R0.reuse, R228, PT ;  /* 0x000000e40000720c */ /* 0x040fe20003fa4070 */
[----:B------:R1:W-:Y:S01]  /*e460*/  STL [R1+0x6e0], R9 ;  /* 0x0006e00901007387 */ /* 0x0003e20000100800 */
[----:B------:R-:W-:Y:S01]  /*e470*/  IABS R226, R223 ;  /* 0x000000df00e27213 */ /* 0x000fe20000000000 */
[----:B------:R-:W-:Y:S01]  /*e480*/  IMAD.MOV R221, RZ, RZ, -R221 ;  /* 0x000000ffffdd7224 */ /* 0x000fe200078e0add */
[----:B------:R-:W-:Y:S01]  /*e490*/  @!P6 IADD3 R229, R229, -R0, RZ ;  /* 0x80000000e5e5e210 */ /* 0x000fe20007ffe0ff */
[C---:B------:R-:W-:Y:S01]  /*e4a0*/  IMAD R225, R0.reuse, R222, R225 ;  /* 0x000000de00e17224 */ /* 0x040fe200078e02e1 */
[C---:B------:R-:W-:Y:S01]  /*e4b0*/  ISETP.GT.U32.AND P6, PT, R0.reuse, R230, PT ;  /* 0x000000e60000720c */ /* 0x040fe20003fc4070 */
[----:B------:R-:W-:Y:S01]  /*e4c0*/  IMAD R11, R0, R221, R11 ;  /* 0x000000dd000b7224 */ /* 0x000fe200078e020b */
[----:B------:R2:W-:Y:S01]  /*e4d0*/  STL [R1+0x6e4], R7 ;  /* 0x0006e40701007387 */ /* 0x0005e20000100800 */
[----:B------:R-:W-:Y:S01]  /*e4e0*/  IADD3 R221, R6, 0x131, RZ ;  /* 0x0000013106dd7810 */ /* 0x000fe20007ffe0ff */
[----:B------:R-:W-:-:S03]  /*e4f0*/  IMAD.HI.U32 R231, R3, R226, RZ ;  /* 0x000000e203e77227 */ /* 0x000fc600078e00ff */
[----:B------:R-:W-:Y:S01]  /*e500*/  IABS R224, R221 ;  /* 0x000000dd00e07213 */ /* 0x000fe20000000000 */
[--C-:B------:R-:W-:Y:S01]  /*e510*/  @!P5 IMAD.IADD R228, R228, 0x1, -R0.reuse ;  /* 0x00000001e4e4d824 */ /* 0x100fe200078e0a00 */
[----:B------:R-:W-:Y:S01]  /*e520*/  ISETP.GT.U32.AND P5, PT, R0, R11, PT ;  /* 0x0000000b0000720c */ /* 0x000fe20003fa4070 */
[----:B-1----:R-:W-:Y:S02]  /*e530*/  IMAD.MOV.U32 R9, RZ, RZ, R227 ;  /* 0x000000ffff097224 */ /* 0x002fe400078e00e3 */
[----:B--2---:R-:W-:Y:S02]  /*e540*/  IMAD.MOV.U32 R7, RZ, RZ, R5 ;  /* 0x000000ffff077224 */ /* 0x004fe400078e0005 */
[----:B------:R-:W-:Y:S01]  /*e550*/  @!P6 IMAD.IADD R230, R230, 0x1, -R0 ;  /* 0x00000001e6e6e824 */ /* 0x000fe200078e0a00 */
[C---:B------:R-:W-:Y:S01]  /*e560*/  ISETP.GT.U32.AND P6, PT, R0.reuse, R225, PT ;  /* 0x000000e10000720c */ /* 0x040fe20003fc4070 */
[----:B------:R-:W-:Y:S01]  /*e570*/  @!P1 IMAD.MOV R7, RZ, RZ, -R7 ;  /* 0x000000ffff079224 */ /* 0x000fe200078e0a07 */
[----:B------:R-:W-:Y:S01]  /*e580*/  ISETP.GT.U32.AND P1, PT, R0, R229, PT ;  /* 0x000000e50000720c */ /* 0x000fe20003f24070 */
[----:B------:R-:W-:-:S02]  /*e590*/  @!P4 IMAD.MOV R9, RZ, RZ, -R9 ;  /* 0x000000ffff09c224 */ /* 0x000fc400078e0a09 */
[----:B------:R-:W-:Y:S01]  /*e5a0*/  VIADD R5, R6, 0x130 ;  /* 0x0000013006057836 */ /* 0x000fe20000000000 */
[----:B------:R1:W-:Y:S01]  /*e5b0*/  STL [R1+0x6e8], R7 ;  /* 0x0006e80701007387 */ /* 0x0003e20000100800 */
[--C-:B------:R-:W-:Y:S02]  /*e5c0*/  @!P5 IMAD.IADD R11, R11, 0x1, -R0.reuse ;  /* 0x000000010b0bd824 */ /* 0x100fe400078e0a00 */
[----:B------:R-:W-:Y:S01]  /*e5d0*/  IMAD.HI.U32 R227, R3, R224, RZ ;  /* 0x000000e003e37227 */ /* 0x000fe200078e00ff */
[----:B------:R2:W-:Y:S01]  /*e5e0*/  STL [R1+0xb0], R9 ;  /* 0x0000b00901007387 */ /* 0x0005e20000100800 */
[----:B------:R-:W-:Y:S02]  /*e5f0*/  IABS R222, R5 ;  /* 0x0000000500de7213 */ /* 0x000fe40000000000 */
[----:B------:R-:W-:Y:S01]  /*e600*/  @!P6 IADD3 R225, R225, -R0, RZ ;  /* 0x80000000e1e1e210 */ /* 0x000fe20007ffe0ff */
[----:B------:R-:W-:Y:S01]  /*e610*/  IMAD.MOV R227, RZ, RZ, -R227 ;  /* 0x000000ffffe37224 */ /* 0x000fe200078e0ae3 */
[C---:B------:R-:W-:Y:S01]  /*e620*/  ISETP.GT.U32.AND P5, PT, R0.reuse, R11, PT ;  /* 0x0000000b0000720c */ /* 0x040fe20003fa4070 */
[----:B------:R-:W-:Y:S01]  /*e630*/  @!P1 IMAD.IADD R229, R229, 0x1, -R0 ;  /* 0x00000001e5e59824 */ /* 0x000fe200078e0a00 */
[----:B-1----:R-:W-:Y:S01]  /*e640*/  MOV R7, R230 ;  /* 0x000000e600077202 */ /* 0x002fe20000000f00 */
[----:B------:R-:W-:Y:S01]  /*e650*/  IMAD.MOV R231, RZ, RZ, -R231 ;  /* 0x000000ffffe77224 */ /* 0x000fe200078e0ae7 */
[C---:B------:R-:W-:Y:S01]  /*e660*/  ISETP.GT.U32.AND P4, PT, R0.reuse, R225, PT ;  /* 0x000000e10000720c */ /* 0x040fe20003f84070 */
[----:B--2---:R-:W-:Y:S01]  /*e670*/  IMAD.MOV.U32 R9, RZ, RZ, R229 ;  /* 0x000000ffff097224 */ /* 0x004fe200078e00e5 */
[----:B------:R-:W-:Y:S01]  /*e680*/  @!P2 IADD3 R7, -R7, RZ, RZ ;  /* 0x000000ff0707a210 */ /* 0x000fe20007ffe1ff */
[----:B------:R-:W-:Y:S01]  /*e690*/  IMAD R226, R0, R231, R226 ;  /* 0x000000e700e27224 */ /* 0x000fe200078e02e2 */
[----:B------:R-:W-:Y:S01]  /*e6a0*/  ISETP.GE.AND P1, PT, R4, RZ, PT ;  /* 0x000000ff0400720c */ /* 0x000fe20003f26270 */
[----:B------:R-:W-:Y:S01]  /*e6b0*/  @!P0 IMAD.MOV R9, RZ, RZ, -R9 ;  /* 0x000000ffff098224 */ /* 0x000fe200078e0a09 */
[----:B------:R-:W-:Y:S01]  /*e6c0*/  ISETP.GE.AND P0, PT, R223, RZ, PT ;  /* 0x000000ffdf00720c */ /* 0x000fe20003f06270 */
[----:B------:R1:W-:Y:S01]  /*e6d0*/  STL [R1+0xb4], R7 ;  /* 0x0000b40701007387 */ /* 0x0003e20000100800 */
[----:B------:R-:W-:Y:S01]  /*e6e0*/  IMAD.HI.U32 R4, R3, R222, RZ ;  /* 0x000000de03047227 */ /* 0x000fe200078e00ff */
[----:B------:R-:W-:-:S02]  /*e6f0*/  ISETP.GT.U32.AND P2, PT, R0, R226, PT ;  /* 0x000000e20000720c */ /* 0x000fc40003f44070 */
[----:B------:R-:W-:Y:S01]  /*e700*/  STL [R1+0xbc], R9 ;  /* 0x0000bc0901007387 */ /* 0x000fe20000100800 */
[C---:B------:R-:W-:Y:S01]  /*e710*/  IMAD R223, R0.reuse, R227, R224 ;  /* 0x000000e300df7224 */ /* 0x040fe200078e02e0 */
[----:B------:R-:W-:Y:S01]  /*e720*/  @!P4 IADD3 R225, R225, -R0, RZ ;  /* 0x80000000e1e1c210 */ /* 0x000fe20007ffe0ff */
[----:B------:R-:W-:Y:S01]  /*e730*/  IMAD.MOV R4, RZ, RZ, -R4 ;  /* 0x000000ffff047224 */ /* 0x000fe200078e0a04 */
[----:B------:R-:W-:Y:S01]  /*e740*/  ISETP.GE.AND P4, PT, R5, RZ, PT ;  /* 0x000000ff0500720c */ /* 0x000fe20003f86270 */
[----:B------:R-:W-:Y:S01]  /*e750*/  @!P5 IMAD.IADD R11, R11, 0x1, -R0 ;  /* 0x000000010b0bd824 */ /* 0x000fe200078e0a00 */
[----:B------:R-:W-:Y:S01]  /*e760*/  ISETP.GT.U32.AND P5, PT, R0, R223, PT ;  /* 0x000000df0000720c */ /* 0x000fe20003fa4070 */
[----:B-1----:R-:W-:Y:S01]  /*e770*/  IMAD.MOV.U32 R7, RZ, RZ, R228 ;  /* 0x000000ffff077224 */ /* 0x002fe200078e00e4 */
[----:B------:R-:W-:Y:S01]  /*e780*/  ISETP.GE.AND P6, PT, R220, RZ, PT ;  /* 0x000000ffdc00720c */ /* 0x000fe20003fc6270 */
[----:B------:R-:W-:Y:S02]  /*e790*/  IMAD R222, R0, R4, R222 ;  /* 0x0000000400de7224 */ /* 0x000fe400078e02de */
[----:B------:R-:W-:-:S02]  /*e7a0*/  @!P3 IMAD.MOV R7, RZ, RZ, -R7 ;  /* 0x000000ffff07b224 */ /* 0x000fc400078e0a07 */
[----:B------:R-:W-:Y:S01]  /*e7b0*/  VIADD R5, R6, 0x133 ;  /* 0x0000013306057836 */ /* 0x000fe20000000000 */
[----:B------:R-:W-:Y:S01]  /*e7c0*/  ISETP.GT.U32.AND P3, PT, R0, R222, PT ;  /* 0x000000de0000720c */ /* 0x000fe20003f64070 */
[----:B------:R-:W-:Y:S01]  /*e7d0*/  VIADD R220, R6, 0x132 ;  /* 0x0000013206dc7836 */ /* 0x000fe20000000000 */
[----:B------:R1:W-:Y:S01]  /*e7e0*/  STL [R1+0x674], R7 ;  /* 0x0006740701007387 */ /* 0x0003e20000100800 */
[--C-:B------:R-:W-:Y:S01]  /*e7f0*/  @!P2 IMAD.IADD R226, R226, 0x1, -R0.reuse ;  /* 0x00000001e2e2a824 */ /* 0x100fe200078e0a00 */
[----:B------:R-:W-:Y:S01]  /*e800*/  ISETP.GE.AND P2, PT, R221, RZ, PT ;  /* 0x000000ffdd00720c */ /* 0x000fe20003f46270 */
[----:B------:R-:W-:Y:S01]  /*e810*/  @!P5 IMAD.IADD R223, R223, 0x1, -R0 ;  /* 0x00000001dfdfd824 */ /* 0x000fe200078e0a00 */
[----:B------:R-:W-:Y:S02]  /*e820*/  IABS R4, R220 ;  /* 0x000000dc00047213 */ /* 0x000fe40000000000 */
[----:B------:R-:W-:Y:S02]  /*e830*/  IADD3 R221, R6, 0x134, RZ ;  /* 0x0000013406dd7810 */ /* 0x000fe40007ffe0ff */
[----:B------:R-:W-:Y:S01]  /*e840*/  ISETP.GT.U32.AND P5, PT, R0, R223, PT ;  /* 0x000000df0000720c */ /* 0x000fe20003fa4070 */
[----:B------:R-:W-:-:S04]  /*e850*/  IMAD.HI.U32 R224, R3, R4, RZ ;  /* 0x0000000403e07227 */ /* 0x000fc800078e00ff */
[----:B-1----:R-:W-:Y:S01]  /*e860*/  IMAD.MOV.U32 R7, RZ, RZ, R225 ;  /* 0x000000ffff077224 */ /* 0x002fe200078e00e1 */
[----:B------:R-:W-:Y:S01]  /*e870*/  IABS R225, R5 ;  /* 0x0000000500e17213 */ /* 0x000fe20000000000 */
[----:B------:R-:W-:Y:S01]  /*e880*/  @!P3 IMAD.IADD R222, R222, 0x1, -R0 ;  /* 0x00000001dedeb824 */ /* 0x000fe200078e0a00 */
[C---:B------:R-:W-:Y:S01]  /*e890*/  ISETP.GT.U32.AND P3, PT, R0.reuse, R226, PT ;  /* 0x000000e20000720c */ /* 0x040fe20003f64070 */
[----:B------:R-:W-:Y:S01]  /*e8a0*/  IMAD.MOV R224, RZ, RZ, -R224 ;  /* 0x000000ffffe07224 */ /* 0x000fe200078e0ae0 */
[----:B------:R-:W-:Y:S02]  /*e8b0*/  @!P1 IADD3 R7, -R7, RZ, RZ ;  /* 0x000000ff07079210 */ /* 0x000fe40007ffe1ff */
[C---:B------:R-:W-:Y:S01]  /*e8c0*/  ISETP.GT.U32.AND P1, PT, R0.reuse, R222, PT ;  /* 0x000000de0000720c */ /* 0x040fe20003f24070 */
[----:B------:R-:W-:Y:S01]  /*e8d0*/  IMAD R4, R0, R224, R4 ;  /* 0x000000e000047224 */ /* 0x000fe200078e0204 */
[----:B------:R-:W-:Y:S01]  /*e8e0*/  IABS R224, R221 ;  /* 0x000000dd00e07213 */ /* 0x000fe20000000000 */
[----:B------:R1:W-:Y:S01]  /*e8f0*/  STL [R1+0x678], R7 ;  /* 0x0006780701007387 */ /* 0x0003e20000100800 */
[----:B------:R-:W-:-:S03]  /*e900*/  @!P5 IMAD.IADD R223, R223, 0x1, -R0 ;  /* 0x00000001dfdfd824 */ /* 0x000fc600078e0a00 */
[----:B------:R-:W-:-:S04]  /*e910*/  IMAD.HI.U32 R228, R3, R224, RZ ;  /* 0x000000e003e47227 */ /* 0x000fc800078e00ff */
[----:B------:R-:W-:Y:S01]  /*e920*/  @!P3 IMAD.IADD R226, R226, 0x1, -R0 ;  /* 0x00000001e2e2b824 */ /* 0x000fe200078e0a00 */
[----:B------:R-:W-:Y:S01]  /*e930*/  ISETP.GT.U32.AND P3, PT, R0, R4, PT ;  /* 0x000000040000720c */ /* 0x000fe20003f64070 */
[----:B-1----:R-:W-:Y:S02]  /*e940*/  IMAD.MOV.U32 R7, RZ, RZ, R11 ;  /* 0x000000ffff077224 */ /* 0x002fe400078e000b */
[----:B------:R-:W-:-:S04]  /*e950*/  IMAD.HI.U32 R11, R3, R225, RZ ;  /* 0x000000e1030b7227 */ /* 0x000fc800078e00ff */
[----:B------:R-:W-:Y:S01]  /*e960*/  @!P1 IMAD.IADD R222, R222, 0x1, -R0 ;  /* 0x00000001dede9824 */ /* 0x000fe200078e0a00 */
[----:B------:R-:W-:Y:S01]  /*e970*/  IADD3 R11, -R11, RZ, RZ ;  /* 0x000000ff0b0b7210 */ /* 0x000fe20007ffe1ff */
[----:B------:R-:W-:Y:S01]  /*e980*/  @!P6 IMAD.MOV R7, RZ, RZ, -R7 ;  /* 0x000000ffff07e224 */ /* 0x000fe200078e0a07 */
[----:B------:R-:W-:Y:S01]  /*e990*/  ISETP.GE.AND P1, PT, R5, RZ, PT ;  /* 0x000000ff0500720c */ /* 0x000fe20003f26270 */
[----:B------:R-:W-:Y:S01]  /*e9a0*/  VIADD R5, R6, 0x135 ;  /* 0x0000013506057836 */ /* 0x000fe20000000000 */
[----:B------:R-:W-:Y:S01]  /*e9b0*/  ISETP.GE.AND P6, PT, R220, RZ, PT ;  /* 0x000000ffdc00720c */ /* 0x000fe20003fc6270 */
[C---:B------:R-:W-:Y:S01]  /*e9c0*/  IMAD R225, R0.reuse, R11, R225 ;  /* 0x0000000b00e17224 */ /* 0x040fe200078e02e1 */
[----:B------:R1:W-:Y:S01]  /*e9d0*/  STL [R1+0x688], R7 ;  /* 0x0006880701007387 */ /* 0x0003e20000100800 */
[----:B------:R-:W-:Y:S01]  /*e9e0*/  IMAD.MOV R228, RZ, RZ, -R228 ;  /* 0x000000ffffe47224 */ /* 0x000fe200078e0ae4 */
[----:B------:R-:W-:Y:S01]  /*e9f0*/  IABS R220, R5 ;  /* 0x0000000500dc7213 */ /* 0x000fe20000000000 */
[----:B------:R-:W-:Y:S01]  /*ea00*/  IMAD.MOV.U32 R9, RZ, RZ, R222 ;  /* 0x000000ffff097224 */ /* 0x000fe200078e00de */
[C---:B------:R-:W-:Y:S01]  /*ea10*/  ISETP.GT.U32.AND P5, PT, R0.reuse, R225, PT ;  /* 0x000000e10000720c */ /* 0x040fe20003fa4070 */
[----:B------:R-:W-:Y:S01]  /*ea20*/  IMAD R224, R0, R228, R224 ;  /* 0x000000e400e07224 */ /* 0x000fe200078e02e0 */
[----:B------:R-:W-:Y:S01]  /*ea30*/  @!P3 IADD3 R4, R4, -R0, RZ ;  /* 0x800000000404b210 */ /* 0x000fe20007ffe0ff */
[----:B------:R-:W-:Y:S01]  /*ea40*/  @!P4 IMAD.MOV R9, RZ, RZ, -R9 ;  /* 0x000000ffff09c224 */ /* 0x000fe200078e0a09 */
[----:B------:R-:W-:Y:S01]  /*ea50*/  ISETP.GE.AND P3, PT, R221, RZ, PT ;  /* 0x000000ffdd00720c */ /* 0x000fe20003f66270 */
[----:B------:R-:W-:Y:S01]  /*ea60*/  IMAD.HI.U32 R221, R3, R220, RZ ;  /* 0x000000dc03dd7227 */ /* 0x000fe200078e00ff */
[----:B------:R-:W-:-:S02]  /*ea70*/  IADD3 R11, R6, 0x136, RZ ;  /* 0x00000136060b7810 */ /* 0x000fc40007ffe0ff */
[C---:B------:R-:W-:Y:S01]  /*ea80*/  ISETP.GT.U32.AND P4, PT, R0.reuse, R224, PT ;  /* 0x000000e00000720c */ /* 0x040fe20003f84070 */
[----:B-1----:R-:W-:Y:S01]  /*ea90*/  IMAD.MOV.U32 R7, RZ, RZ, R226 ;  /* 0x000000ffff077224 */ /* 0x002fe200078e00e2 */
[----:B------:R-:W-:Y:S01]  /*eaa0*/  IABS R227, R11 ;  /* 0x0000000b00e37213 */ /* 0x000fe20000000000 */
[----:B------:R-:W-:Y:S02]  /*eab0*/  IMAD.MOV R221, RZ, RZ, -R221 ;  /* 0x000000ffffdd7224 */ /* 0x000fe400078e0add */
[----:B------:R-:W-:Y:S02]  /*eac0*/  @!P5 IMAD.IADD R225, R225, 0x1, -R0 ;  /* 0x00000001e1e1d824 */ /* 0x000fe400078e0a00 */
[----:B------:R-:W-:Y:S01]  /*ead0*/  @!P0 IMAD.MOV R7, RZ, RZ, -R7 ;  /* 0x000000ffff078224 */ /* 0x000fe200078e0a07 */
[C---:B------:R-:W-:Y:S01]  /*eae0*/  ISETP.GT.U32.AND P0, PT, R0.reuse, R4, PT ;  /* 0x000000040000720c */ /* 0x040fe20003f04070 */
[C---:B------:R-:W-:Y:S01]  /*eaf0*/  IMAD R220, R0.reuse, R221, R220 ;  /* 0x000000dd00dc7224 */ /* 0x040fe200078e02dc */
[----:B------:R-:W-:Y:S01]  /*eb00*/  ISETP.GT.U32.AND P5, PT, R0, R225, PT ;  /* 0x000000e10000720c */ /* 0x000fe20003fa4070 */
[----:B------:R-:W-:Y:S01]  /*eb10*/  IMAD.HI.U32 R222, R3, R227, RZ ;  /* 0x000000e303de7227 */ /* 0x000fe200078e00ff */
[----:B------:R1:W-:Y:S03]  /*eb20*/  STL [R1+0x67c], R7 ;  /* 0x00067c0701007387 */ /* 0x0003e60000100800 */
[--C-:B------:R-:W-:Y:S01]  /*eb30*/  @!P4 IMAD.IADD R224, R224, 0x1, -R0.reuse ;  /* 0x00000001e0e0c824 */ /* 0x100fe200078e0a00 */
[----:B------:R-:W-:Y:S01]  /*eb40*/  IADD3 R222, -R222, RZ, RZ ;  /* 0x000000ffdede7210 */ /* 0x000fe20007ffe1ff */
[----:B------:R2:W-:Y:S03]  /*eb50*/  STL [R1+0xe4], R9 ;  /* 0x0000e40901007387 */ /* 0x0005e60000100800 */
[----:B------:R-:W-:Y:S01]  /*eb60*/  ISETP.GT.U32.AND P4, PT, R0, R224, PT ;  /* 0x000000e00000720c */ /* 0x000fe20003f84070 */
[----:B------:R-:W-:Y:S01]  /*eb70*/  @!P0 IMAD.IADD R4, R4, 0x1, -R0 ;  /* 0x0000000104048824 */ /* 0x000fe200078e0a00 */
[----:B-1----:R-:W-:Y:S01]  /*eb80*/  MOV R7, R223 ;  /* 0x000000df00077202 */ /* 0x002fe20000000f00 */
[----:B------:R-:W-:Y:S01]  /*eb90*/  IMAD R227, R0, R222, R227 ;  /* 0x000000de00e37224 */ /* 0x000fe200078e02e3 */
[----:B------:R-:W-:Y:S01]  /*eba0*/  @!P5 IADD3 R225, R225, -R0, RZ ;  /* 0x80000000e1e1d210 */ /* 0x000fe20007ffe0ff */
[----:B------:R-:W-:Y:S01]  /*ebb0*/  VIADD R223, R6, 0x137 ;  /* 0x0000013706df7836 */ /* 0x000fe20000000000 */
[C---:B------:R-:W-:Y:S01]  /*ebc0*/  ISETP.GT.U32.AND P5, PT, R0.reuse, R220, PT ;  /* 0x000000dc0000720c */ /* 0x040fe20003fa4070 */
[----:B--2---:R-:W-:Y:S01]  /*ebd0*/  IMAD.MOV.U32 R9, RZ, RZ, R4 ;  /* 0x000000ffff097224 */ /* 0x004fe200078e0004 */
[----:B------:R-:W-:Y:S01]  /*ebe0*/  ISETP.GE.AND P0, PT, R11, RZ, PT ;  /* 0x000000ff0b00720c */ /* 0x000fe20003f06270 */
[----:B------:R-:W-:Y:S01]  /*ebf0*/  @!P2 IMAD.MOV R7, RZ, RZ, -R7 ;  /* 0x000000ffff07a224 */ /* 0x000fe200078e0a07 */
[----:B------:R-:W-:Y:S01]  /*ec00*/  IABS R11, R223 ;  /* 0x000000df000b7213 */ /* 0x000fe20000000000 */
[----:B------:R-:W-:Y:S01]  /*ec10*/  @!P6 IMAD.MOV R9, RZ, RZ, -R9 ;  /* 0x000000ffff09e224 */ /* 0x000fe200078e0a09 */
[----:B------:R-:W-:Y:S01]  /*ec20*/  ISETP.GT.U32.AND P6, PT, R0, R227, PT ;  /* 0x000000e30000720c */ /* 0x000fe20003fc4070 */
[----:B------:R-:W-:Y:S01]  /*ec30*/  VIADD R222, R6, 0x138 ;  /* 0x0000013806de7836 */ /* 0x000fe20000000000 */
[----:B------:R1:W-:Y:S01]  /*ec40*/  STL [R1+0xe8], R7 ;  /* 0x0000e80701007387 */ /* 0x0003e20000100800 */
[--C-:B------:R-:W-:Y:S01]  /*ec50*/  @!P4 IMAD.IADD R224, R224, 0x1, -R0.reuse ;  /* 0x00000001e0e0c824 */ /* 0x100fe200078e0a00 */
[----:B------:R-:W-:Y:S01]  /*ec60*/  ISETP.GE.AND P2, PT, R5, RZ, PT ;  /* 0x000000ff0500720c */ /* 0x000fe20003f46270 */
[----:B------:R-:W-:Y:S01]  /*ec70*/  VIADD R5, R6, 0x139 ;  /* 0x0000013906057836 */ /* 0x000fe20000000000 */
[----:B------:R-:W-:Y:S01]  /*ec80*/  IABS R221, R222 ;  /* 0x000000de00dd7213 */ /* 0x000fe20000000000 */
[----:B------:R-:W-:Y:S01]  /*ec90*/  @!P5 IMAD.IADD R220, R220, 0x1, -R0 ;  /* 0x00000001dcdcd824 */ /* 0x000fe200078e0a00 */
[----:B------:R-:W-:Y:S01]  /*eca0*/  STL [R1+0x108], R9 ;  /* 0x0001080901007387 */ /* 0x000fe20000100800 */
[----:B------:R-:W-:-:S02]  /*ecb0*/  ISETP.GE.AND P4, PT, R222, RZ, PT ;  /* 0x000000ffde00720c */ /* 0x000fc40003f86270 */
[C---:B------:R-:W-:Y:S01]  /*ecc0*/  IMAD.HI.U32 R222, R3.reuse, R221, RZ ;  /* 0x000000dd03de7227 */ /* 0x040fe200078e00ff */
[----:B-1----:R-:W-:Y:S02]  /*ecd0*/  MOV R7, R225 ;  /* 0x000000e100077202 */ /* 0x002fe40000000f00 */
[----:B------:R-:W-:Y:S01]  /*ece0*/  ISETP.GT.U32.AND P5, PT, R0, R220, PT ;  /* 0x000000dc0000720c */ /* 0x000fe20003fa4070 */
[----:B------:R-:W-:Y:S01]  /*ecf0*/  IMAD.HI.U32 R225, R3, R11, RZ ;  /* 0x0000000b03e17227 */ /* 0x000fe200078e00ff */
[----:B------:R-:W-:Y:S02]  /*ed00*/  IADD3 R222, -R222, RZ, RZ ;  /* 0x000000ffdede7210 */ /* 0x000fe40007ffe1ff */
[----:B------:R-:W-:Y:S01]  /*ed10*/  IABS R4, R5 ;  /* 0x0000000500047213 */ /* 0x000fe20000000000 */
[----:B------:R-:W-:Y:S01]  /*ed20*/  @!P1 IMAD.MOV R7, RZ, RZ, -R7 ;  /* 0x000000ffff079224 */ /* 0x000fe200078e0a07 */
[----:B------:R-:W-:Y:S01]  /*ed30*/  IADD3 R225, -R225, RZ, RZ ;  /* 0x000000ffe1e17210 */ /* 0x000fe20007ffe1ff */
[--C-:B------:R-:W-:Y:S01]  /*ed40*/  @!P6 IMAD.IADD R227, R227, 0x1, -R0.reuse ;  /* 0x00000001e3e3e824 */ /* 0x100fe200078e0a00 */
[----:B------:R-:W-:Y:S01]  /*ed50*/  ISETP.GE.AND P1, PT, R223, RZ, PT ;  /* 0x000000ffdf00720c */ /* 0x000fe20003f26270 */
[----:B------:R-:W-:Y:S01]  /*ed60*/  IMAD.HI.U32 R223, R3, R4, RZ ;  /* 0x0000000403df7227 */ /* 0x000fe200078e00ff */
[----:B------:R1:W-:Y:S02]  /*ed70*/  STL [R1+0x104], R7 ;  /* 0x0001040701007387 */ /* 0x0003e40000100800 */
[----:B------:R-:W-:Y:S01]  /*ed80*/  ISETP.GT.U32.AND P6, PT, R0, R227, PT ;  /* 0x000000e30000720c */ /* 0x000fe20003fc4070 */
[----:B------:R-:W-:-:S02]  /*ed90*/  @!P5 IMAD.IADD R220, R220, 0x1, -R0 ;  /* 0x00000001dcdcd824 */ /* 0x000fc400078e0a00 */
[C---:B------:R-:W-:Y:S02]  /*eda0*/  IMAD R11, R0.reuse, R225, R11 ;  /* 0x000000e1000b7224 */ /* 0x040fe400078e020b */
[----:B------:R-:W-:Y:S02]  /*edb0*/  IMAD.MOV R223, RZ, RZ, -R223 ;  /* 0x000000ffffdf7224 */ /* 0x000fe400078e0adf */
[----:B-1----:R-:W-:Y:S01]  /*edc0*/  IMAD.MOV.U32 R7, RZ, RZ, R224 ;  /* 0x000000ffff077224 */ /* 0x002fe200078e00e0 */
[C---:B------:R-:W-:Y:S01]  /*edd0*/  ISETP.GT.U32.AND P5, PT, R0.reuse, R11, PT ;  /* 0x0000000b0000720c */ /* 0x040fe20003fa4070 */
[C---:B------:R-:W-:Y:S02]  /*ede0*/  IMAD R4, R0.reuse, R223, R4 ;  /* 0x000000df00047224 */ /* 0x040fe400078e0204 */
[----:B------:R-:W-:Y:S01]  /*edf0*/  @!P3 IMAD.MOV R7, RZ, RZ, -R7 ;  /* 0x000000ffff07b224 */ /* 0x000fe200078e0a07 */
[----:B------:R-:W-:Y:S01]  /*ee00*/  ISETP.GE.AND P3, PT, R5, RZ, PT ;  /* 0x000000ff0500720c */ /* 0x000fe20003f66270 */
[----:B------:R-:W-:-:S02]  /*ee10*/  IMAD R5, R0, R222, R221 ;  /* 0x000000de00057224 */ /* 0x000fc400078e02dd */
[--C-:B------:R-:W-:Y:S01]  /*ee20*/  @!P6 IMAD.IADD R227, R227, 0x1, -R0.reuse ;  /* 0x00000001e3e3e824 */ /* 0x100fe200078e0a00 */
[----:B------:R1:W-:Y:S01]  /*ee30*/  STL [R1+0xf0], R7 ;  /* 0x0000f00701007387 */ /* 0x0003e20000100800 */
[C---:B------:R-:W-:Y:S02]  /*ee40*/  VIADD R223, R6.reuse, 0x13a ;  /* 0x0000013a06df7836 */ /* 0x040fe40000000000 */
[C---:B------:R-:W-:Y:S02]  /*ee50*/  VIADD R222, R6.reuse, 0x13d ;  /* 0x0000013d06de7836 */ /* 0x040fe40000000000 */
[----:B------:R-:W-:Y:S01]  /*ee60*/  @!P5 IMAD.IADD R11, R11, 0x1, -R0 ;  /* 0x000000010b0bd824 */ /* 0x000fe200078e0a00 */
[----:B------:R-:W-:Y:S01]  /*ee70*/  ISETP.GE.AND P6, PT, R223, RZ, PT ;  /* 0x000000ffdf00720c */ /* 0x000fe20003fc6270 */
[C---:B------:R-:W-:Y:S01]  /*ee80*/  VIADD R221, R6.reuse, 0x13c ;  /* 0x0000013c06dd7836 */ /* 0x040fe20000000000 */
[----:B------:R-:W-:Y:S02]  /*ee90*/  IABS R223, R223 ;  /* 0x000000df00df7213 */ /* 0x000fe40000000000 */
[----:B-1----:R-:W-:Y:S01]  /*eea0*/  MOV R7, R220 ;  /* 0x000000dc00077202 */ /* 0x002fe20000000f00 */
[----:B------:R-:W-:Y:S01]  /*eeb0*/  VIADD R220, R6, 0x13b ;  /* 0x0000013b06dc7836 */ /* 0x000fe20000000000 */
[----:B------:R-:W-:-:S02]  /*eec0*/  ISETP.GT.U32.AND P5, PT, R0, R11, PT ;  /* 0x0000000b0000720c */ /* 0x000fc40003fa4070 */
[----:B------:R-:W-:Y:S02]  /*eed0*/  @!P2 IADD3 R7, -R7, RZ, RZ ;  /* 0x000000ff0707a210 */ /* 0x000fe40007ffe1ff */
[----:B------:R-:W-:Y:S02]  /*eee0*/  ISETP.GT.U32.AND P2, PT, R0, R5, PT ;  /* 0x000000050000720c */ /* 0x000fe40003f44070 */
[----:B------:R-:W-:Y:S01]  /*eef0*/  IABS R224, R220 ;  /* 0x000000dc00e07213 */ /* 0x000fe20000000000 */
[----:B------:R1:W-:Y:S01]  /*ef00*/  STL [R1+0x624], R7 ;  /* 0x0006240701007387 */ /* 0x0003e20000100800 */
[----:B------:R-:W-:Y:S02]  /*ef10*/  IABS R226, R222 ;  /* 0x000000de00e27213 */ /* 0x000fe40000000000 */
[----:B------:R-:W-:Y:S01]  /*ef20*/  IABS R225, R221 ;  /* 0x000000dd00e17213 */ /* 0x000fe20000000000 */
[----:B------:R-:W-:-:S04]  /*ef30*/  IMAD.HI.U32 R228, R3, R224, RZ ;  /* 0x000000e003e47227 */ /* 0x000fc800078e00ff */
[----:B------:R-:W-:Y:S01]  /*ef40*/  @!P5 IMAD.IADD R11, R11, 0x1, -R0 ;  /* 0x000000010b0bd824 */ /* 0x000fe200078e0a00 */
[----:B------:R-:W-:Y:S01]  /*ef50*/  IADD3 R228, -R228, RZ, RZ ;  /* 0x000000ffe4e47210 */ /* 0x000fe20007ffe1ff */
[----:B-1----:R-:W-:Y:S01]  /*ef60*/  IMAD.MOV.U32 R7, RZ, RZ, R227 ;  /* 0x000000ffff077224 */ /* 0x002fe200078e00e3 */
[----:B------:R-:W-:Y:S01]  /*ef70*/  @!P2 IADD3 R5, R5, -R0, RZ ;  /* 0x800000000505a210 */ /* 0x000fe20007ffe0ff */
[----:B------:R-:W-:Y:S01]  /*ef80*/  IMAD.HI.U32 R227, R3, R223, RZ ;  /* 0x000000df03e37227 */ /* 0x000fe200078e00ff */
[----:B------:R-:W-:Y:S02]  /*ef90*/  ISETP.GE.AND P5, PT, R220, RZ, PT ;  /* 0x000000ffdc00720c */ /* 0x000fe40003fa6270 */
[C---:B------:R-:W-:Y:S01]  /*efa0*/  ISETP.GT.U32.AND P2, PT, R0.reuse, R5, PT ;  /* 0x000000050000720c */ /* 0x040fe20003f44070 */
[----:B------:R-:W-:Y:S01]  /*efb0*/  @!P0 IMAD.MOV R7, RZ, RZ, -R7 ;  /* 0x000000ffff078224 */ /* 0x000fe200078e0a07 */
[----:B------:R-:W-:Y:S01]  /*efc0*/  ISETP.GT.U32.AND P0, PT, R0, R4, PT ;  /* 0x000000040000720c */ /* 0x000fe20003f04070 */
[----:B------:R-:W-:-:S02]  /*efd0*/  IMAD.MOV R227, RZ, RZ, -R227 ;  /* 0x000000ffffe37224 */ /* 0x000fc400078e0ae3 */
[----:B------:R-:W-:Y:S01]  /*efe0*/  IMAD.MOV.U32 R9, RZ, RZ, R11 ;  /* 0x000000ffff097224 */ /* 0x000fe200078e000b */
[----:B------:R1:W-:Y:S01]  /*eff0*/  STL [R1+0xec], R7 ;  /* 0x0000ec0701007387 */ /* 0x0003e20000100800 */
[C---:B------:R-:W-:Y:S02]  /*f000*/  IMAD R223, R0.reuse, R227, R223 ;  /* 0x000000e300df7224 */ /* 0x040fe400078e02df */
[----:B------:R-:W-:Y:S01]  /*f010*/  IMAD R224, R0, R228, R224 ;  /* 0x000000e400e07224 */ /* 0x000fe200078e02e0 */
[----:B------:R-:W-:Y:S01]  /*f020*/  @!P1 IADD3 R9, -R9, RZ, RZ ;  /* 0x000000ff09099210 */ /* 0x000fe20007ffe1ff */
[----:B------:R-:W-:-:S03]  /*f030*/  IMAD.HI.U32 R220, R3, R226, RZ ;  /* 0x000000e203dc7227 */ /* 0x000fc600078e00ff */
[----:B------:R-:W-:Y:S01]  /*f040*/  ISETP.GT.U32.AND P1, PT, R0, R224, PT ;  /* 0x000000e00000720c */ /* 0x000fe20003f24070 */
[----:B------:R-:W-:Y:S01]  /*f050*/  @!P2 IMAD.IADD R5, R5, 0x1, -R0 ;  /* 0x000000010505a824 */ /* 0x000fe200078e0a00 */
[----:B------:R-:W-:Y:S01]  /*f060*/  @!P0 IADD3 R4, R4, -R0, RZ ;  /* 0x8000000004048210 */ /* 0x000fe20007ffe0ff */
[----:B------:R-:W-:Y:S01]  /*f070*/  IMAD.MOV R220, RZ, RZ, -R220 ;  /* 0x000000ffffdc7224 */ /* 0x000fe200078e0adc */
[C---:B------:R-:W-:Y:S01]  /*f080*/  ISETP.GT.U32.AND P2, PT, R0.reuse, R223, PT ;  /* 0x000000df0000720c */ /* 0x040fe20003f44070 */
[----:B-1----:R-:W-:Y:S01]  /*f090*/  IMAD.MOV.U32 R7, RZ, RZ, R5 ;  /* 0x000000ffff077224 */ /* 0x002fe200078e0005 */
[C---:B------:R-:W-:Y:S01]  /*f0a0*/  ISETP.GT.U32.AND P0, PT, R0.reuse, R4, PT ;  /* 0x000000040000720c */ /* 0x040fe20003f04070 */
[----:B------:R-:W-:Y:S01]  /*f0b0*/  STL [R1+0xe0], R9 ;  /* 0x0000e00901007387 */ /* 0x000fe20000100800 */
[----:B------:R-:W-:Y:S01]  /*f0c0*/  IMAD R5, R0, R220, R226 ;  /* 0x000000dc00057224 */ /* 0x000fe200078e02e2 */
[----:B------:R-:W-:Y:S01]  /*f0d0*/  IADD3 R220, R6, 0x13f, RZ ;  /* 0x0000013f06dc7810 */ /* 0x000fe20007ffe0ff */
[----:B------:R-:W-:Y:S01]  /*f0e0*/  @!P4 IMAD.MOV R7, RZ, RZ, -R7 ;  /* 0x000000ffff07c224 */ /* 0x000fe200078e0a07 */
[----:B------:R-:W-:Y:S01]  /*f0f0*/  ISETP.GE.AND P4, PT, R221, RZ, PT ;  /* 0x000000ffdd00720c */ /* 0x000fe20003f86270 */
[----:B------:R-:W-:-:S03]  /*f100*/  IMAD.HI.U32 R229, R3, R225, RZ ;  /* 0x000000e103e57227 */ /* 0x000fc600078e00ff */
[----:B------:R1:W-:Y:S01]  /*f110*/  STL [R1+0xdc], R7 ;  /* 0x0000dc0701007387 */ /* 0x0003e20000100800 */
[--C-:B------:R-:W-:Y:S02]  /*f120*/  @!P1 IMAD.IADD R224, R224, 0x1, -R0.reuse ;  /* 0x00000001e0e09824 */ /* 0x100fe400078e0a00 */
[--C-:B------:R-:W-:Y:S02]  /*f130*/  @!P2 IMAD.IADD R223, R223, 0x1, -R0.reuse ;  /* 0x00000001dfdfa824 */ /* 0x100fe400078e0a00 */
[----:B------:R-:W-:Y:S01]  /*f140*/  @!P0 IMAD.IADD R4, R4, 0x1, -R0 ;  /* 0x0000000104048824 */ /* 0x000fe200078e0a00 */
[----:B------:R-:W-:Y:S01]  /*f150*/  ISETP.GT.U32.AND P1, PT, R0, R224, PT ;  /* 0x000000e00000720c */ /* 0x000fe20003f24070 */
[----:B------:R-:W-:Y:S01]  /*f160*/  VIADD R11, R6, 0x13e ;  /* 0x0000013e060b7836 */ /* 0x000fe20000000000 */
[----:B------:R-:W-:Y:S01]  /*f170*/  ISETP.GT.U32.AND P2, PT, R0, R223, PT ;  /* 0x000000df0000720c */ /* 0x000fe20003f44070 */
[----:B------:R-:W-:Y:S01]  /*f180*/  IMAD.MOV R229, RZ, RZ, -R229 ;  /* 0x000000ffffe57224 */ /* 0x000fe200078e0ae5 */
[----:B-1----:R-:W-:Y:S01]  /*f190*/  MOV R7, R4 ;  /* 0x0000000400077202 */ /* 0x002fe20000000f00 */
[----:B------:R-:W-:Y:S01]  /*f1a0*/  VIADD R221, R6, 0x140 ;  /* 0x0000014006dd7836 */ /* 0x000fe20000000000 */
[----:B------:R-:W-:Y:S01]  /*f1b0*/  IABS R4, R220 ;  /* 0x000000dc00047213 */ /* 0x000fe20000000000 */
[C---:B------:R-:W-:Y:S01]  /*f1c0*/  IMAD R225, R0.reuse, R229, R225 ;  /* 0x000000e500e17224 */ /* 0x040fe200078e02e1 */
[----:B------:R-:W-:Y:S01]  /*f1d0*/  IABS R226, R11 ;  /* 0x0000000b00e27213 */ /* 0x000fe20000000000 */
[----:B------:R-:W-:Y:S01]  /*f1e0*/  @!P3 IMAD.MOV R7, RZ, RZ, -R7 ;  /* 0x000000ffff07b224 */ /* 0x000fe200078e0a07 */
[----:B------:R-:W-:-:S02]  /*f1f0*/  ISETP.GT.U32.AND P3, PT, R0, R5, PT ;  /* 0x000000050000720c */ /* 0x000fc40003f64070 */
[----:B------:R-:W-:Y:S01]  /*f200*/  ISETP.GT.U32.AND P0, PT, R0, R225, PT ;  /* 0x000000e10000720c */ /* 0x000fe20003f04070 */
[----:B------:R-:W-:Y:S01]  /*f210*/  IMAD.HI.U32 R228, R3, R226, RZ ;  /* 0x000000e203e47227 */ /* 0x000fe200078e00ff */
[----:B------:R1:W-:Y:S01]  /*f220*/  STL [R1+0xd8], R7 ;  /* 0x0000d80701007387 */ /* 0x0003e20000100800 */
[----:B------:R-:W-:Y:S02]  /*f230*/  IABS R227, R221 ;  /* 0x000000dd00e37213 */ /* 0x000fe40000000000 */
[----:B------:R-:W-:Y:S01]  /*f240*/  @!P2 IMAD.IADD R223, R223, 0x1, -R0 ;  /* 0x00000001dfdfa824 */ /* 0x000fe200078e0a00 */
[----:B------:R-:W-:Y:S01]  /*f250*/  ISETP.GE.AND P2, PT, R222, RZ, PT ;  /* 0x000000ffde00720c */ /* 0x000fe20003f46270 */
[----:B------:R-:W-:Y:S01]  /*f260*/  IMAD.HI.U32 R222, R3, R4, RZ ;  /* 0x0000000403de7227 */ /* 0x000fe200078e00ff */
[----:B------:R-:W-:-:S03]  /*f270*/  IADD3 R229, R6, 0x147, RZ ;  /* 0x0000014706e57810 */ /* 0x000fc60007ffe0ff */
[--C-:B------:R-:W-:Y:S01]  /*f280*/  @!P3 IMAD.IADD R5, R5, 0x1, -R0.reuse ;  /* 0x000000010505b824 */ /* 0x100fe200078e0a00 */
[----:B------:R-:W-:Y:S01]  /*f290*/  IABS R230, R229 ;  /* 0x000000e500e67213 */ /* 0x000fe20000000000 */
[----:B------:R-:W-:Y:S01]  /*f2a0*/  @!P1 IMAD.IADD R224, R224, 0x1, -R0 ;  /* 0x00000001e0e09824 */ /* 0x000fe200078e0a00 */
[----:B------:R-:W-:Y:S01]  /*f2b0*/  @!P0 IADD3 R225, R225, -R0, RZ ;  /* 0x80000000e1e18210 */ /* 0x000fe20007ffe0ff */
[----:B------:R-:W-:Y:S01]  /*f2c0*/  IMAD.MOV R222, RZ, RZ, -R222 ;  /* 0x000000ffffde7224 */ /* 0x000fe200078e0ade */
[C---:B------:R-:W-:Y:S01]  /*f2d0*/  ISETP.GT.U32.AND P3, PT, R0.reuse, R5, PT ;  /* 0x000000050000720c */ /* 0x040fe20003f64070 */
[----:B------:R-:W-:Y:S01]  /*f2e0*/  IMAD.MOV R228, RZ, RZ, -R228 ;  /* 0x000000ffffe47224 */ /* 0x000fe200078e0ae4 */
[----:B-1----:R-:W-:Y:S01]  /*f2f0*/  MOV R7, R224 ;  /* 0x000000e000077202 */ /* 0x002fe20000000f00 */
[C---:B------:R-:W-:Y:S01]  /*f300*/  IMAD R224, R0.reuse, R222, R4 ;  /* 0x000000de00e07224 */ /* 0x040fe200078e0204 */
[C---:B------:R-:W-:Y:S01]  /*f310*/  ISETP.GT.U32.AND P0, PT, R0.reuse, R225, PT ;  /* 0x000000e10000720c */ /* 0x040fe20003f04070 */
[----:B------:R-:W-:-:S02]  /*f320*/  IMAD R226, R0, R228, R226 ;  /* 0x000000e400e27224 */ /* 0x000fc400078e02e2 */
[----:B------:R-:W-:Y:S02]  /*f330*/  IMAD.MOV.U32 R9, RZ, RZ, R223 ;  /* 0x000000ffff097224 */ /* 0x000fe400078e00df */
[----:B------:R-:W-:Y:S01]  /*f340*/  IMAD.HI.U32 R223, R3, R227, RZ ;  /* 0x000000e303df7227 */ /* 0x000fe200078e00ff */
[----:B------:R-:W-:-:S03]  /*f350*/  ISETP.GT.U32.AND P1, PT, R0, R226, PT ;  /* 0x000000e20000720c */ /* 0x000fc60003f24070 */
[----:B------:R-:W-:Y:S01]  /*f360*/  @!P3 IADD3 R5, R5, -R0, RZ ;  /* 0x800000000505b210 */ /* 0x000fe20007ffe0ff */
[----:B------:R-:W-:Y:S01]  /*f370*/  VIADD R4, R6, 0x141 ;  /* 0x0000014106047836 */ /* 0x000fe20000000000 */
[C---:B------:R-:W-:Y:S01]  /*f380*/  ISETP.GT.U32.AND P3, PT, R0.reuse, R224, PT ;  /* 0x000000e00000720c */ /* 0x040fe20003f64070 */
[----:B------:R-:W-:Y:S01]  /*f390*/  @!P6 IMAD.MOV R9, RZ, RZ, -R9 ;  /* 0x000000ffff09e224 */ /* 0x000fe200078e0a09 */
[----:B------:R-:W-:Y:S01]  /*f3a0*/  IADD3 R223, -R223, RZ, RZ ;  /* 0x000000ffdfdf7210 */ /* 0x000fe20007ffe1ff */
[----:B------:R-:W-:Y:S01]  /*f3b0*/  @!P5 IMAD.MOV R7, RZ, RZ, -R7 ;  /* 0x000000ffff07d224 */ /* 0x000fe200078e0a07 */
[----:B------:R-:W-:Y:S01]  /*f3c0*/  IABS R222, R4 ;  /* 0x0000000400de7213 */ /* 0x000fe20000000000 */
[--C-:B------:R-:W-:Y:S01]  /*f3d0*/  @!P0 IMAD.IADD R225, R225, 0x1, -R0.reuse ;  /* 0x00000001e1e18824 */ /* 0x100fe200078e0a00 */
[----:B------:R-:W-:Y:S01]  /*f3e0*/  ISETP.GE.AND P6, PT, R11, RZ, PT ;  /* 0x000000ff0b00720c */ /* 0x000fe20003fc6270 */
[----:B------:R-:W-:Y:S01]  /*f3f0*/  IMAD R227, R0, R223, R227 ;  /* 0x000000df00e37224 */ /* 0x000fe200078e02e3 */
[----:B------:R1:W-:Y:S01]  /*f400*/  STL [R1+0xd4], R9 ;  /* 0x0000d40901007387 */ /* 0x0003e20000100800 */
[----:B------:R-:W-:Y:S01]  /*f410*/  @!P1 IMAD.IADD R226, R226, 0x1, -R0 ;  /* 0x00000001e2e29824 */ /* 0x000fe200078e0a00 */
[----:B------:R-:W-:Y:S01]  /*f420*/  ISETP.GE.AND P5, PT, R220, RZ, PT ;  /* 0x000000ffdc00720c */ /* 0x000fe20003fa6270 */
[----:B------:R-:W-:Y:S01]  /*f430*/  IMAD.HI.U32 R223, R3, R222, RZ ;  /* 0x000000de03df7227 */ /* 0x000fe200078e00ff */
[----:B------:R2:W-:Y:S01]  /*f440*/  STL [R1+0xcc], R7 ;  /* 0x0000cc0701007387 */ /* 0x0005e20000100800 */
[----:B------:R-:W-:-:S02]  /*f450*/  @!P3 IADD3 R224, R224, -R0, RZ ;  /* 0x80000000e0e0b210 */ /* 0x000fc40007ffe0ff */
[----:B------:R-:W-:Y:S01]  /*f460*/  VIADD R11, R6, 0x142 ;  /* 0x00000142060b7836 */ /* 0x000fe20000000000 */
[C---:B------:R-:W-:Y:S01]  /*f470*/  ISETP.GT.U32.AND P1, PT, R0.reuse, R226, PT ;  /* 0x000000e20000720c */ /* 0x040fe20003f24070 */
[----:B------:R-:W-:Y:S01]  /*f480*/  IMAD.MOV R223, RZ, RZ, -R223 ;  /* 0x000000ffffdf7224 */ /* 0x000fe200078e0adf */
[C---:B------:R-:W-:Y:S01]  /*f490*/  ISETP.GT.U32.AND P3, PT, R0.reuse, R224, PT ;  /* 0x000000e00000720c */ /* 0x040fe20003f64070 */
[----:B-1----:R-:W-:Y:S01]  /*f4a0*/  IMAD.MOV.U32 R9, RZ, RZ, R225 ;  /* 0x000000ffff097224 */ /* 0x002fe200078e00e1 */
[----:B------:R-:W-:Y:S01]  /*f4b0*/  ISETP.GE.AND P0, PT, R221, RZ, PT ;  /* 0x000000ffdd00720c */ /* 0x000fe20003f06270 */
[----:B------:R-:W-:Y:S02]  /*f4c0*/  IMAD R222, R0, R223, R222 ;  /* 0x000000df00de7224 */ /* 0x000fe400078e02de */
[----:B--2---:R-:W-:Y:S01]  /*f4d0*/  IMAD.MOV.U32 R7, RZ, RZ, R5 ;  /* 0x000000ffff077224 */ /* 0x004fe200078e0005 */
[----:B------:R-:W-:Y:S01]  /*f4e0*/  IABS R5, R11 ;  /* 0x0000000b00057213 */ /* 0x000fe20000000000 */
[----:B------:R-:W-:Y:S01]  /*f4f0*/  VIADD R221, R6, 0x144 ;  /* 0x0000014406dd7836 */ /* 0x000fe20000000000 */
[----:B------:R-:W-:Y:S01]  /*f500*/  @!P4 IADD3 R9, -R9, RZ, RZ ;  /* 0x000000ff0909c210 */ /* 0x000fe20007ffe1ff */
[----:B------:R-:W-:Y:S01]  /*f510*/  @!P2 IMAD.MOV R7, RZ, RZ, -R7 ;  /* 0x000000ffff07a224 */ /* 0x000fe200078e0a07 */
[----:B------:R-:W-:Y:S01]  /*f520*/  ISETP.GE.AND P2, PT, R11, RZ, PT ;  /* 0x000000ff0b00720c */ /* 0x000fe20003f46270 */
[----:B------:R-:W-:Y:S01]  /*f530*/  IMAD.HI.U32 R11, R3, R5, RZ ;  /* 0x00000005030b7227 */ /* 0x000fe200078e00ff */
[----:B------:R-:W-:Y:S01]  /*f540*/  ISETP.GE.AND P4, PT, R4, RZ, PT ;  /* 0x000000ff0400720c */ /* 0x000fe20003f86270 */
[----:B------:R1:W-:Y:S01]  /*f550*/  STL [R1+0xd0], R9 ;  /* 0x0000d00901007387 */ /* 0x0003e20000100800 */
[----:B------:R-:W-:Y:S01]  /*f560*/  IABS R225, R221 ;  /* 0x000000dd00e17213 */ /* 0x000fe20000000000 */
[--C-:B------:R-:W-:Y:S01]  /*f570*/  @!P3 IMAD.IADD R224, R224, 0x1, -R0.reuse ;  /* 0x00000001e0e0b824 */ /* 0x100fe200078e0a00 */
[----:B------:R-:W-:Y:S01]  /*f580*/  ISETP.GT.U32.AND P3, PT, R0, R222, PT ;  /* 0x000000de0000720c */ /* 0x000fe20003f64070 */
[----:B------:R-:W-:Y:S01]  /*f590*/  @!P1 IMAD.IADD R226, R226, 0x1, -R0 ;  /* 0x00000001e2e29824 */ /* 0x000fe200078e0a00 */
[----:B------:R2:W-:Y:S01]  /*f5a0*/  STL [R1+0x5c8], R7 ;  /* 0x0005c80701007387 */ /* 0x0005e20000100800 */
[----:B------:R-:W-:Y:S01]  /*f5b0*/  IMAD.MOV R11, RZ, RZ, -R11 ;  /* 0x000000ffff0b7224 */ /* 0x000fe200078e0a0b */
[----:B------:R-:W-:Y:S01]  /*f5c0*/  ISETP.GT.U32.AND P1, PT, R0, R227, PT ;  /* 0x000000e30000720c */ /* 0x000fe20003f24070 */
[----:B------:R-:W-:-:S02]  /*f5d0*/  VIADD R4, R6, 0x143 ;  /* 0x0000014306047836 */ /* 0x000fc40000000000 */
[----:B------:R-:W-:Y:S02]  /*f5e0*/  IMAD R5, R0, R11, R5 ;  /* 0x0000000b00057224 */ /* 0x000fe400078e0205 */
[----:B-1----:R-:W-:Y:S01]  /*f5f0*/  IMAD.MOV.U32 R9, RZ, RZ, R226 ;  /* 0x000000ffff097224 */ /* 0x002fe200078e00e2 */
[----:B------:R-:W-:Y:S01]  /*f600*/  IABS R220, R4 ;  /* 0x0000000400dc7213 */ /* 0x000fe20000000000 */
[----:B------:R-:W-:Y:S01]  /*f610*/  IMAD.HI.U32 R11, R3, R225, RZ ;  /* 0x000000e1030b7227 */ /* 0x000fe200078e00ff */
[----:B--2---:R-:W-:-:S03]  /*f620*/  MOV R7, R224 ;  /* 0x000000e000077202 */ /* 0x004fc60000000f00 */
[----:B------:R-:W-:Y:S01]  /*f630*/  @!P6 IMAD.MOV R9, RZ, RZ, -R9 ;  /* 0x000000ffff09e224 */ /* 0x000fe200078e0a09 */
[----:B------:R-:W-:Y:S01]  /*f640*/  ISETP.GT.U32.AND P6, PT, R0, R5, PT ;  /* 0x000000050000720c */ /* 0x000fe20003fc4070 */
[----:B------:R-:W-:Y:S01]  /*f650*/  @!P3 IMAD.IADD R222, R222, 0x1, -R0 ;  /* 0x00000001dedeb824 */ /* 0x000fe200078e0a00 */
[----:B------:R-:W-:Y:S01]  /*f660*/  @!P1 IADD3 R227, R227, -R0, RZ ;  /* 0x80000000e3e39210 */ /* 0x000fe20007ffe0ff */
[----:B------:R-:W-:Y:S01]  /*f670*/  IMAD.HI.U32 R223, R3, R220, RZ ;  /* 0x000000dc03df7227 */ /* 0x000fe200078e00ff */
[----:B------:R-:W-:Y:S02]  /*f680*/  STL [R1+0x594], R9 ;  /* 0x0005940901007387 */ /* 0x000fe40000100800 */
[C---:B------:R-:W-:Y:S01]  /*f690*/  ISETP.GT.U32.AND P3, PT, R0.reuse, R222, PT ;  /* 0x000000de0000720c */ /* 0x040fe20003f64070 */
[----:B------:R-:W-:Y:S01]  /*f6a0*/  IMAD.MOV R223, RZ, RZ, -R223 ;  /* 0x000000ffffdf7224 */ /* 0x000fe200078e0adf */
[----:B------:R-:W-:Y:S01]  /*f6b0*/  ISETP.GT.U32.AND P1, PT, R0, R227, PT ;  /* 0x000000e30000720c */ /* 0x000fe20003f24070 */
[----:B------:R-:W-:Y:S01]  /*f6c0*/  @!P5 IMAD.MOV R7, RZ, RZ, -R7 ;  /* 0x000000ffff07d224 */ /* 0x000fe200078e0a07 */
[----:B------:R-:W-:Y:S01]  /*f6d0*/  ISETP.GE.AND P5, PT, R4, RZ, PT ;  /* 0x000000ff0400720c */ /* 0x000fe20003fa6270 */
[----:B------:R-:W-:-:S02]  /*f6e0*/  IMAD R4, R0, R223, R220 ;  /* 0x000000df00047224 */ /* 0x000fc400078e02dc */
[C---:B------:R-:W-:Y:S01]  /*f6f0*/  VIADD R223, R6.reuse, 0x145 ;  /* 0x0000014506df7836 */ /* 0x040fe20000000000 */
[----:B------:R1:W-:Y:S01]  /*f700*/  STL [R1+0x598], R7 ;  /* 0x0005980701007387 */ /* 0x0003e20000100800 */
[----:B------:R-:W-:Y:S02]  /*f710*/  @!P6 IMAD.IADD R5, R5, 0x1, -R0 ;  /* 0x000000010505e824 */ /* 0x000fe400078e0a00 */
[----:B------:R-:W-:Y:S01]  /*f720*/  IMAD.MOV R11, RZ, RZ, -R11 ;  /* 0x000000ffff0b7224 */ /* 0x000fe200078e0a0b */
[----:B------:R-:W-:Y:S01]  /*f730*/  IABS R234, R223 ;  /* 0x000000df00ea7213 */ /* 0x000fe20000000000 */
[----:B------:R-:W-:Y:S01]  /*f740*/  VIADD R224, R6, 0x148 ;  /* 0x0000014806e07836 */ /* 0x000fe20000000000 */
[C---:B------:R-:W-:Y:S01]  /*f750*/  ISETP.GT.U32.AND P6, PT, R0.reuse, R5, PT ;  /* 0x000000050000720c */ /* 0x040fe20003fc4070 */
[----:B------:R-:W-:Y:S01]  /*f760*/  IMAD R225, R0, R11, R225 ;  /* 0x0000000b00e17224 */ /* 0x000fe200078e02e1 */
[----:B------:R-:W-:Y:S01]  /*f770*/  @!P3 IADD3 R222, R222, -R0, RZ ;  /* 0x80000000dedeb210 */ /* 0x000fe20007ffe0ff */
[----:B------:R-:W-:Y:S01]  /*f780*/  IMAD.HI.U32 R220, R3, R234, RZ ;  /* 0x000000ea03dc7227 */ /* 0x000fe200078e00ff */
[----:B------:R-:W-:-:S02]  /*f790*/  ISETP.GT.U32.AND P3, PT, R0, R4, PT ;  /* 0x000000040000720c */ /* 0x000fc40003f64070 */
[----:B------:R-:W-:Y:S01]  /*f7a0*/  @!P1 IADD3 R227, R227, -R0, RZ ;  /* 0x80000000e3e39210 */ /* 0x000fe20007ffe0ff */
[----:B------:R-:W-:Y:S01]  /*f7b0*/  VIADD R11, R6, 0x146 ;  /* 0x00000146060b7836 */ /* 0x000fe20000000000 */
[----:B------:R-:W-:Y:S01]  /*f7c0*/  ISETP.GE.AND P1, PT, R221, RZ, PT ;  /* 0x000000ffdd00720c */ /* 0x000fe20003f26270 */
[----:B------:R-:W-:Y:S01]  /*f7d0*/  IMAD.MOV R220, RZ, RZ, -R220 ;  /* 0x000000ffffdc7224 */ /* 0x000fe200078e0adc */
[----:B------:R-:W-:Y:S01]  /*f7e0*/  IABS R221, R224 ;  /* 0x000000e000dd7213 */ /* 0x000fe20000000000 */
[----:B------:R-:W-:Y:S01]  /*f7f0*/  IMAD.HI.U32 R237, R3, R230, RZ ;  /* 0x000000e603ed7227 */ /* 0x000fe200078e00ff */
[----:B------:R-:W-:-:S03]  /*f800*/  IABS R231, R11 ;  /* 0x0000000b00e77213 */ /* 0x000fc60000000000 */
[C---:B------:R-:W-:Y:S01]  /*f810*/  IMAD R220, R0.reuse, R220, R234 ;  /* 0x000000dc00dc7224 */ /* 0x040fe200078e02ea */
[----:B------:R-:W-:Y:S01]  /*f820*/  IADD3 R234, -R237, RZ, RZ ;  /* 0x000000ffedea7210 */ /* 0x000fe20007ffe1ff */
[----:B------:R-:W-:Y:S01]  /*f830*/  @!P6 IMAD.IADD R5, R5, 0x1, -R0 ;  /* 0x000000010505e824 */ /* 0x000fe200078e0a00 */
[----:B------:R-:W-:Y:S01]  /*f840*/  ISETP.GT.U32.AND P6, PT, R0, R225, PT ;  /* 0x000000e10000720c */ /* 0x000fe20003fc4070 */
[----:B------:R-:W-:-:S04]  /*f850*/  IMAD.HI.U32 R232, R3, R231, RZ ;  /* 0x000000e703e87227 */ /* 0x000fc800078e00ff */
[----:B------:R-:W-:Y:S01]  /*f860*/  @!P3 IMAD.IADD R4, R4, 0x1, -R0 ;  /* 0x000000010404b824 */ /* 0x000fe200078e0a00 */
[----:B------:R-:W-:Y:S01]  /*f870*/  ISETP.GT.U32.AND P3, PT, R0, R220, PT ;  /* 0x000000dc0000720c */ /* 0x000fe20003f64070 */
[----:B------:R-:W-:Y:S02]  /*f880*/  IMAD.MOV R232, RZ, RZ, -R232 ;  /* 0x000000ffffe87224 */ /* 0x000fe400078e0ae8 */
[----:B------:R-:W-:-:S04]  /*f890*/  IMAD.HI.U32 R235, R3, R221, RZ ;  /* 0x000000dd03eb7227 */ /* 0x000fc800078e00ff */
[----:B------:R-:W-:Y:S01]  /*f8a0*/  IMAD R231, R0, R232, R231 ;  /* 0x000000e800e77224 */ /* 0x000fe200078e02e7 */
[-C--:B------:R-:W-:Y:S01]  /*f8b0*/  @!P6 IADD3 R225, R225, -R0.reuse, RZ ;  /* 0x80000000e1e1e210 */ /* 0x080fe20007ffe0ff */
[----:B-1----:R-:W-:Y:S02]  /*f8c0*/  IMAD.MOV.U32 R7, RZ, RZ, R227 ;  /* 0x000000ffff077224 */ /* 0x002fe400078e00e3 */
[----:B------:R-:W-:Y:S01]  /*f8d0*/  VIADD R228, R6, 0x149 ;  /* 0x0000014906e47836 */ /* 0x000fe20000000000 */
[----:B------:R-:W-:Y:S01]  /*f8e0*/  ISETP.GT.U32.AND P6, PT, R0, R231, PT ;  /* 0x000000e70000720c */ /* 0x000fe20003fc4070 */
[----:B------:R-:W-:Y:S01]  /*f8f0*/  IMAD.MOV R235, RZ, RZ, -R235 ;  /* 0x000000ffffeb7224 */ /* 0x000fe200078e0aeb */
[----:B------:R-:W-:Y:S01]  /*f900*/  @!P3 IADD3 R220, R220, -R0, RZ ;  /* 0x80000000dcdcb210 */ /* 0x000fe20007ffe0ff */
[----:B------:R-:W-:Y:S01]  /*f910*/  @!P0 IMAD.MOV R7, RZ, RZ, -R7 ;  /* 0x000000ffff078224 */ /* 0x000fe200078e0a07 */
[C---:B------:R-:W-:Y:S01]  /*f920*/  ISETP.GT.U32.AND P3, PT, R0.reuse, R4, PT ;  /* 0x000000040000720c */ /* 0x040fe20003f64070 */
[C---:B------:R-:W-:Y:S01]  /*f930*/  IMAD R221, R0.reuse, R235, R221 ;  /* 0x000000eb00dd7224 */ /* 0x040fe200078e02dd */
[----:B------:R-:W-:Y:S01]  /*f940*/  IABS R226, R228 ;  /* 0x000000e400e27213 */ /* 0x000fe20000000000 */
[C---:B------:R-:W-:Y:S01]  /*f950*/  IMAD R230, R0.reuse, R234, R230 ;  /* 0x000000ea00e67224 */ /* 0x040fe200078e02e6 */
[----:B------:R-:W-:Y:S01]  /*f960*/  ISETP.GT.U32.AND P0, PT, R0, R225, PT ;  /* 0x000000e10000720c */ /* 0x000fe20003f04070 */
[----:B------:R1:W-:Y:S01]  /*f970*/  STL [R1+0xb8], R7 ;  /* 0x0000b80701007387 */ /* 0x0003e20000100800 */
[----:B------:R-:W-:-:S02]  /*f980*/  @!P2 IMAD.MOV R5, RZ, RZ, -R5 ;  /* 0x000000ffff05a224 */ /* 0x000fc400078e0a05 */
[----:B------:R-:W-:Y:S01]  /*f990*/  IMAD.HI.U32 R236, R3, R226, RZ ;  /* 0x000000e203ec7227 */ /* 0x000fe200078e00ff */
[----:B------:R-:W-:-:S03]  /*f9a0*/  ISETP.GT.U32.AND P2, PT, R0, R230, PT ;  /* 0x000000e60000720c */ /* 0x000fc60003f44070 */
[--C-:B------:R-:W-:Y:S01]  /*f9b0*/  @!P6 IMAD.IADD R231, R231, 0x1, -R0.reuse ;  /* 0x00000001e7e7e824 */ /* 0x100fe200078e0a00 */
[----:B------:R-:W-:Y:S01]  /*f9c0*/  ISETP.GT.U32.AND P6, PT, R0, R220, PT ;  /* 0x000000dc0000720c */ /* 0x000fe20003fc4070 */
[----:B------:R-:W-:Y:S01]  /*f9d0*/  @!P3 IMAD.IADD R4, R4, 0x1, -R0 ;  /* 0x000000010404b824 */ /* 0x000fe200078e0a00 */
[C---:B------:R-:W-:Y:S01]  /*f9e0*/  ISETP.GT.U32.AND P3, PT, R0.reuse, R221, PT ;  /* 0x000000dd0000720c */ /* 0x040fe20003f64070 */
[----:B-1----:R-:W-:Y:S02]  /*f9f0*/  IMAD.MOV.U32 R7, RZ, RZ, R222 ;  /* 0x000000ffff077224 */ /* 0x002fe400078e00de */
[----:B------:R-:W-:Y:S02]  /*fa00*/  IMAD.MOV R236, RZ, RZ, -R236 ;  /* 0x000000ffffec7224 */ /* 0x000fe400078e0aec */
[----:B------:R-:W-:Y:S01]  /*fa10*/  @!P0 IMAD.IADD R225, R225, 0x1, -R0 ;  /* 0x00000001e1e18824 */ /* 0x000fe200078e0a00 */
[----:B------:R-:W-:Y:S01]  /*fa20*/  @!P4 IADD3 R7, -R7, RZ, RZ ;  /* 0x000000ff0707c210 */ /* 0x000fe20007ffe1ff */
[C---:B------:R-:W-:Y:S01]  /*fa30*/  IMAD R226, R0.reuse, R236, R226 ;  /* 0x000000ec00e27224 */ /* 0x040fe200078e02e2 */
[----:B------:R-:W-:Y:S01]  /*fa40*/  ISETP.GT.U32.AND P4, PT, R0, R231, PT ;  /* 0x000000e70000720c */ /* 0x000fe20003f84070 */
[----:B------:R-:W-:Y:S01]  /*fa50*/  VIADD R232, R6, 0x14a ;  /* 0x0000014a06e87836 */ /* 0x000fe20000000000 */
[-C--:B------:R-:W-:Y:S01]  /*fa60*/  @!P2 IADD3 R230, R230, -R0.reuse, RZ ;  /* 0x80000000e6e6a210 */ /* 0x080fe20007ffe0ff */
[----:B------:R-:W-:Y:S01]  /*fa70*/  VIADD R227, R6, 0x14b ;  /* 0x0000014b06e37836 */ /* 0x000fe20000000000 */
[----:B------:R-:W-:Y:S01]  /*fa80*/  @!P6 IADD3 R220, R220, -R0, RZ ;  /* 0x80000000dcdce210 */ /* 0x000fe20007ffe0ff */
[----:B------:R1:W-:Y:S01]  /*fa90*/  STL [R1+0x560], R7 ;  /* 0x0005600701007387 */ /* 0x0003e20000100800 */
[C---:B------:R-:W-:Y:S01]  /*faa0*/  ISETP.GT.U32.AND P6, PT, R0.reuse, R226, PT ;  /* 0x000000e20000720c */ /* 0x040fe20003fc4070 */
[----:B------:R-:W-:Y:S01]  /*fab0*/  @!P3 IMAD.IADD R221, R221, 0x1, -R0 ;  /* 0x00000001ddddb824 */ /* 0x000fe200078e0a00 */
[----:B------:R-:W-:Y:S01]  /*fac0*/  IABS R234, R232 ;  /* 0x000000e800ea7213 */ /* 0x000fe20000000000 */
[----:B------:R-:W-:Y:S01]  /*fad0*/  IMAD.MOV.U32 R9, RZ, RZ, R4 ;  /* 0x000000ffff097224 */ /* 0x000fe200078e0004 */
[----:B------:R-:W-:Y:S01]  /*fae0*/  IABS R222, R227 ;  /* 0x000000e300de7213 */ /* 0x000fe20000000000 */
[----:B------:R2:W-:Y:S01]  /*faf0*/  STL [R1+0x55c], R5 ;  /* 0x00055c0501007387 */ /* 0x0005e20000100800 */
[----:B------:R-:W-:Y:S01]  /*fb00*/  ISETP.GE.AND P0, PT, R223, RZ, PT ;  /* 0x000000ffdf00720c */ /* 0x000fe20003f06270 */
[----:B------:R-:W-:Y:S01]  /*fb10*/  @!P4 IMAD.IADD R231, R231, 0x1, -R0 ;  /* 0x00000001e7e7c824 */ /* 0x000fe200078e0a00 */
[----:B------:R-:W-:Y:S01]  /*fb20*/  ISETP.GE.AND P4, PT, R11, RZ, PT ;  /* 0x000000ff0b00720c */ /* 0x000fe20003f86270 */
[----:B------:R-:W-:Y:S01]  /*fb30*/  @!P5 IMAD.MOV R9, RZ, RZ, -R9 ;  /* 0x000000ffff09d224 */ /* 0x000fe200078e0a09 */
[----:B-1----:R-:W-:Y:S01]  /*fb40*/  MOV R7, R225 ;  /* 0x000000e100077202 */ /* 0x002fe20000000f00 */
[----:B------:R-:W-:Y:S01]  /*fb50*/  IMAD.HI.U32 R223, R3, R222, RZ ;  /* 0x000000de03df7227 */ /* 0x000fe200078e00ff */
[----:B------:R-:W-:-:S02]  /*fb60*/  ISETP.GT.U32.AND P5, PT, R0, R230, PT ;  /* 0x000000e60000720c */ /* 0x000fc40003fa4070 */
[----:B------:R1:W-:Y:S01]  /*fb70*/  STL [R1+0xac], R9 ;  /* 0x0000ac0901007387 */ /* 0x0003e20000100800 */
[----:B------:R-:W-:Y:S01]  /*fb80*/  @!P1 IMAD.MOV R7, RZ, RZ, -R7 ;  /* 0x000000ffff079224 */ /* 0x000fe200078e0a07 */
[----:B------:R-:W-:Y:S01]  /*fb90*/  ISETP.GT.U32.AND P1, PT, R0, R221, PT ;  /* 0x000000dd0000720c */ /* 0x000fe20003f24070 */
[----:B--2---:R-:W-:Y:S01]  /*fba0*/  IMAD.HI.U32 R5, R3, R234, RZ ;  /* 0x000000ea03057227 */ /* 0x004fe200078e00ff */
[----:B------:R-:W-:Y:S02]  /*fbb0*/  ISETP.GE.AND P2, PT, R229, RZ, PT ;  /* 0x000000ffe500720c */ /* 0x000fe40003f46270 */
[----:B------:R2:W-:Y:S01]  /*fbc0*/  STL [R1+0xa8], R7 ;  /* 0x0000a80701007387 */ /* 0x0005e20000100800 */
[----:B------:R-:W-:Y:S01]  /*fbd0*/  IMAD.MOV R5, RZ, RZ, -R5 ;  /* 0x000000ffff057224 */ /* 0x000fe200078e0a05 */
[----:B------:R-:W-:Y:S01]  /*fbe0*/  ISETP.GE.AND P3, PT, R224, RZ, PT ;  /* 0x000000ffe000720c */ /* 0x000fe20003f66270 */
[----:B------:R-:W-:Y:S01]  /*fbf0*/  IMAD.MOV R223, RZ, RZ, -R223 ;  /* 0x000000ffffdf7224 */ /* 0x000fe200078e0adf */
[----:B-1----:R-:W-:Y:S01]  /*fc00*/  MOV R9, R220 ;  /* 0x000000dc00097202 */ /* 0x002fe20000000f00 */
[----:B------:R-:W-:-:S02]  /*fc10*/  @!P6 IMAD.IADD R226, R226, 0x1, -R0 ;  /* 0x00000001e2e2e824 */ /* 0x000fc400078e0a00 */
[C---:B------:R-:W-:Y:S02]  /*fc20*/  IMAD R5, R0.reuse, R5, R234 ;  /* 0x0000000500057224 */ /* 0x040fe400078e02ea */
[C---:B------:R-:W-:Y:S01]  /*fc30*/  IMAD R222, R0.reuse, R223, R222 ;  /* 0x000000df00de7224 */ /* 0x040fe200078e02de */
[C---:B------:R-:W-:Y:S01]  /*fc40*/  ISETP.GT.U32.AND P6, PT, R0.reuse, R226, PT ;  /* 0x000000e20000720c */ /* 0x040fe20003fc4070 */
[----:B--2---:R-:W-:Y:S02]  /*fc50*/  IMAD.MOV.U32 R7, RZ, RZ, R231 ;  /* 0x000000ffff077224 */ /* 0x004fe400078e00e7 */
[----:B------:R-:W-:Y:S01]  /*fc60*/  @!P0 IMAD.MOV R9, RZ, RZ, -R9 ;  /* 0x000000ffff098224 */ /* 0x000fe200078e0a09 */
[----:B------:R-:W-:Y:S01]  /*fc70*/  ISETP.GT.U32.AND P0, PT, R0, R5, PT ;  /* 0x000000050000720c */ /* 0x000fe20003f04070 */
[----:B------:R-:W-:Y:S01]  /*fc80*/  VIADD R4, R6, 0x14c ;  /* 0x0000014c06047836 */ /* 0x000fe20000000000 */
[----:B------:R-:W-:Y:S01]  /*fc90*/  @!P4 IADD3 R7, -R7, RZ, RZ ;  /* 0x000000ff0707c210 */ /* 0x000fe20007ffe1ff */
[--C-:B------:R-:W-:Y:S01]  /*fca0*/  @!P5 IMAD.IADD R230, R230, 0x1, -R0.reuse ;  /* 0x00000001e6e6d824 */ /* 0x100fe200078e0a00 */
[----:B------:R-:W-:Y:S01]  /*fcb0*/  ISETP.GT.U32.AND P5, PT, R0, R222, PT ;  /* 0x000000de0000720c */ /* 0x000fe20003fa4070 */
[--C-:B------:R-:W-:Y:S01]  /*fcc0*/  @!P1 IMAD.IADD R221, R221, 0x1, -R0.reuse ;  /* 0x00000001dddd9824 */ /* 0x100fe200078e0a00 */
[----:B------:R-:W-:Y:S01]  /*fcd0*/  ISETP.GE.AND P4, PT, R228, RZ, PT ;  /* 0x000000ffe400720c */ /* 0x000fe20003f86270 */
[----:B------:R1:W-:Y:S01]  /*fce0*/  STL [R1+0xa4], R9 ;  /* 0x0000a40901007387 */ /* 0x0003e20000100800 */
[----:B------:R-:W-:Y:S01]  /*fcf0*/  IABS R228, R4 ;  /* 0x0000000400e47213 */ /* 0x000fe20000000000 */
[----:B------:R-:W-:Y:S01]  /*fd00*/  VIADD R11, R6, 0x14d ;  /* 0x0000014d060b7836 */ /* 0x000fe20000000000 */
[----:B------:R-:W-:Y:S01]  /*fd10*/  ISETP.GE.AND P1, PT, R232, RZ, PT ;  /* 0x000000ffe800720c */ /* 0x000fe20003f26270 */
[----:B------:R2:W-:Y:S01]  /*fd20*/  STL [R1+0x98], R7 ;  /* 0x0000980701007387 */ /* 0x0005e20000100800 */
[----:B------:R-:W-:Y:S01]  /*fd30*/  @!P6 IMAD.IADD R226, R226, 0x1, -R0 ;  /* 0x00000001e2e2e824 */ /* 0x000fe200078e0a00 */
[----:B------:R-:W-:Y:S01]  /*fd40*/  @!P0 IADD3 R5, R5, -R0, RZ ;  /* 0x8000000005058210 */ /* 0x000fe20007ffe0ff */
[----:B------:R-:W-:Y:S01]  /*fd50*/  IMAD.HI.U32 R220, R3, R228, RZ ;  /* 0x000000e403dc7227 */ /* 0x000fe200078e00ff */
[----:B------:R-:W-:-:S02]  /*fd60*/  IABS R229, R11 ;  /* 0x0000000b00e57213 */ /* 0x000fc40000000000 */
[----:B------:R-:W-:Y:S01]  /*fd70*/  ISETP.GE.AND P0, PT, R4, RZ, PT ;  /* 0x000000ff0400720c */ /* 0x000fe20003f06270 */
[----:B-1----:R-:W-:Y:S01]  /*fd80*/  IMAD.MOV.U32 R9, RZ, RZ, R230 ;  /* 0x000000ffff097224 */ /* 0x002fe200078e00e6 */
[----:B------:R-:W-:Y:S01]  /*fd90*/  ISETP.GE.AND P6, PT, R227, RZ, PT ;  /* 0x000000ffe300720c */ /* 0x000fe20003fc6270 */
[----:B------:R-:W-:Y:S01]  /*fda0*/  IMAD.MOV R220, RZ, RZ, -R220 ;  /* 0x000000ffffdc7224 */ /* 0x000fe200078e0adc */
[----:B--2---:R-:W-:Y:S01]  /*fdb0*/  MOV R7, R221 ;  /* 0x000000dd00077202 */ /* 0x004fe20000000f00 */
[----:B------:R-:W-:Y:S01]  /*fdc0*/  @!P2 IMAD.MOV R9, RZ, RZ, -R9 ;  /* 0x000000ffff09a224 */ /* 0x000fe200078e0a09 */
[----:B------:R-:W-:Y:S01]  /*fdd0*/  ISETP.GT.U32.AND P2, PT, R0, R5, PT ;  /* 0x000000050000720c */ /* 0x000fe20003f44070 */
[----:B------:R-:W-:Y:S02]  /*fde0*/  @!P5 IMAD.IADD R222, R222, 0x1, -R0 ;  /* 0x00000001deded824 */ /* 0x000fe400078e0a00 */
[----:B------:R-:W-:Y:S01]  /*fdf0*/  @!P3 IMAD.MOV R7, RZ, RZ, -R7 ;  /* 0x000000ffff07b224 */ /* 0x000fe200078e0a07 */
[----:B------:R-:W-:Y:S01]  /*fe00*/  STL [R1+0x94], R9 ;  /* 0x0000940901007387 */ /* 0x000fe20000100800 */
[C---:B------:R-:W-:Y:S01]  /*fe10*/  IMAD R228, R0.reuse, R220, R228 ;  /* 0x000000dc00e47224 */ /* 0x040fe200078e02e4 */
[----:B------:R-:W-:Y:S01]  /*fe20*/  ISETP.GT.U32.AND P5, PT, R0, R222, PT ;  /* 0x000000de0000720c */ /* 0x000fe20003fa4070 */
[----:B------:R-:W-:Y:S01]  /*fe30*/  IMAD.HI.U32 R4, R3, R229, RZ ;  /* 0x000000e503047227 */ /* 0x000fe200078e00ff */
[----:B------:R1:W-:Y:S01]  /*fe40*/  STL [R1+0x90], R7 ;  /* 0x0000900701007387 */ /* 0x0003e20000100800 */
[----:B------:R-:W-:-:S02]  /*fe50*/  ISETP.GE.AND P3, PT, R11, RZ, PT ;  /* 0x000000ff0b00720c */ /* 0x000fc40003f66270 */
[----:B------:R-:W-:Y:S02]  /*fe60*/  IMAD.MOV R4, RZ, RZ, -R4 ;  /* 0x000000ffff047224 */ /* 0x000fe400078e0a04 */
[----:B------:R-:W-:Y:S02]  /*fe70*/  VIADD R227, R6, 0x14e ;  /* 0x0000014e06e37836 */ /* 0x000fe40000000000 */
[----:B------:R-:W-:Y:S01]  /*fe80*/  IMAD R229, R0, R4, R229 ;  /* 0x0000000400e57224 */ /* 0x000fe200078e02e5 */
[----:B------:R-:W-:Y:S01]  /*fe90*/  IADD3 R4, R6, 0x150, RZ ;  /* 0x0000015006047810 */ /* 0x000fe20007ffe0ff */
[--C-:B------:R-:W-:Y:S01]  /*fea0*/  @!P2 IMAD.IADD R5, R5, 0x1, -R0.reuse ;  /* 0x000000010505a824 */ /* 0x100fe200078e0a00 */
[----:B-1----:R-:W-:Y:S01]  /*feb0*/  MOV R7, R226 ;  /* 0x000000e200077202 */ /* 0x002fe20000000f00 */
[----:B------:R-:W-:Y:S01]  /*fec0*/  @!P5 IMAD.IADD R222, R222, 0x1, -R0 ;  /* 0x00000001deded824 */ /* 0x000fe200078e0a00 */
[----:B------:R-:W-:Y:S01]  /*fed0*/  ISETP.GE.AND P2, PT, R227, RZ, PT ;  /* 0x000000ffe300720c */ /* 0x000fe20003f46270 */
[----:B------:R-:W-:Y:S01]  /*fee0*/  VIADD R11, R6, 0x14f ;  /* 0x0000014f060b7836 */ /* 0x000fe20000000000 */
[----:B------:R-:W-:Y:S01]  /*fef0*/  IABS R227, R227 ;  /* 0x000000e300e37213 */ /* 0x000fe20000000000 */
[----:B------:R-:W-:Y:S01]  /*ff00*/  @!P4 IMAD.MOV R7, RZ, RZ, -R7 ;  /* 0x000000ffff07c224 */ /* 0x000fe200078e0a07 */
[----:B------:R-:W-:-:S02]  /*ff10*/  ISETP.GT.U32.AND P4, PT, R0, R228, PT ;  /* 0x000000e40000720c */ /* 0x000fc40003f84070 */
[----:B------:R-:W-:Y:S01]  /*ff20*/  ISETP.GT.U32.AND P5, PT, R0, R229, PT ;  /* 0x000000e50000720c */ /* 0x000fe20003fa4070 */
[----:B------:R-:W-:Y:S01]  /*ff30*/  IMAD.HI.U32 R220, R3, R227, RZ ;  /* 0x000000e303dc7227 */ /* 0x000fe200078e00ff */
[----:B------:R1:W-:Y:S01]  /*ff40*/  STL [R1+0x8c], R7 ;  /* 0x00008c0701007387 */ /* 0x0003e20000100800 */
[----:B------:R-:W-:Y:S02]  /*ff50*/  IABS R224, R4 ;  /* 0x0000000400e07213 */ /* 0x000fe40000000000 */
[----:B------:R-:W-:Y:S02]  /*ff60*/  IABS R223, R11 ;  /* 0x0000000b00df7213 */ /* 0x000fe40000000000 */
[----:B------:R-:W-:-:S04]  /*ff70*/  IADD3 R220, -R220, RZ, RZ ;  /* 0x000000ffdcdc7210 */ /* 0x000fc80007ffe1ff */
[----:B------:R-:W-:Y:S01]  /*ff80*/  @!P4 IADD3 R228, R228, -R0, RZ ;  /* 0x80000000e4e4c210 */ /* 0x000fe20007ffe0ff */
[----:B-1----:R-:W-:Y:S02]  /*ff90*/  IMAD.MOV.U32 R7, RZ, RZ, R5 ;  /* 0x000000ffff077224 */ /* 0x002fe400078e0005 */
[----:B------:R-:W-:Y:S01]  /*ffa0*/  @!P5 IMAD.IADD R229, R229, 0x1, -R0 ;  /* 0x00000001e5e5d824 */ /* 0x000fe200078e0a00 */
[C---:B------:R-:W-:Y:S01]  /*ffb0*/  ISETP.GT.U32.AND P4, PT, R0.reuse, R228, PT ;  /* 0x000000e40000720c */ /* 0x040fe20003f84070 */
[----:B------:R-:W-:Y:S01]  /*ffc0*/  @!P1 IMAD.MOV R7, RZ, RZ, -R7 ;  /* 0x000000ffff079224 */ /* 0x000fe200078e0a07 */
[----:B------:R-:W-:Y:S01]  /*ffd0*/  ISETP.GE.AND P1, PT, R11, RZ, PT ;  /* 0x000000ff0b00720c */ /* 0x000fe20003f26270 */
[C---:B------:R-:W-:Y:S01]  /*ffe0*/  IMAD R227, R0.reuse, R220, R227 ;  /* 0x000000dc00e37224 */ /* 0x040fe200078e02e3 */
[----:B------:R-:W-:Y:S01]  /*fff0*/  ISETP.GT.U32.AND P5, PT, R0, R229, PT ;  /* 0x000000e50000720c */ /* 0x000fe20003fa4070 */
[C---:B------:R-:W-:Y:S01]  /*10000*/  IMAD.HI.U32 R5, R3.reuse, R224, RZ ;  /* 0x000000e003057227 */ /* 0x040fe200078e00ff */
[----:B------:R1:W-:Y:S03]  /*10010*/  STL [R1+0x88], R7 ;  /* 0x0000880701007387 */ /* 0x0003e60000100800 */
[----:B------:R-:W-:-:S04]  /*10020*/  IMAD.HI.U32 R11, R3, R223, RZ ;  /* 0x000000df030b7227 */ /* 0x000fc800078e00ff */
[----:B------:R-:W-:Y:S01]  /*10030*/  @!P4 IMAD.IADD R228, R228, 0x1, -R0 ;  /* 0x00000001e4e4c824 */ /* 0x000fe200078e0a00 */
[----:B------:R-:W-:Y:S01]  /*10040*/  ISETP.GT.U32.AND P4, PT, R0, R227, PT ;  /* 0x000000e30000720c */ /* 0x000fe20003f84070 */
[----:B------:R-:W-:Y:S02]  /*10050*/  IMAD.MOV R5, RZ, RZ, -R5 ;  /* 0x000000ffff057224 */ /* 0x000fe400078e0a05 */
[----:B-1----:R-:W-:Y:S01]  /*10060*/  IMAD.MOV.U32 R7, RZ, RZ, R222 ;  /* 0x000000ffff077224 */ /* 0x002fe200078e00de */
[----:B------:R-:W-:Y:S01]  /*10070*/  @!P5 IADD3 R229, R229, -R0, RZ ;  /* 0x80000000e5e5d210 */ /* 0x000fe20007ffe0ff */
[----:B------:R-:W-:Y:S02]  /*10080*/  IMAD.MOV R11, RZ, RZ, -R11 ;  /* 0x000000ffff0b7224 */ /* 0x000fe400078e0a0b */
[----:B------:R-:W-:Y:S01]  /*10090*/  @!P6 IMAD.MOV R7, RZ, RZ, -R7 ;  /* 0x000000ffff07e224 */ /* 0x000fe200078e0a07 */
[----:B------:R-:W-:Y:S01]  /*100a0*/  ISETP.GE.AND P6, PT, R4, RZ, PT ;  /* 0x000000ff0400720c */ /* 0x000fe20003fc6270 */
[----:B------:R-:W-:Y:S01]  /*100b0*/  IMAD R224, R0, R5, R224 ;  /* 0x0000000500e07224 */ /* 0x000fe200078e02e0 */
[----:B------:R-:W-:Y:S01]  /*100c0*/  IADD3 R4, R6, 0x151, RZ ;  /* 0x0000015106047810 */ /* 0x000fe20007ffe0ff */
[----:B------:R-:W-:Y:S01]  /*100d0*/  IMAD R223, R0, R11, R223 ;  /* 0x0000000b00df7224 */ /* 0x000fe200078e02df */
[----:B------:R1:W-:Y:S01]  /*100e0*/  STL [R1+0x4f4], R7 ;  /* 0x0004f40701007387 */ /* 0x0003e20000100800 */
[----:B------:R-:W-:Y:S01]  /*100f0*/  VIADD R222, R6, 0x152 ;  /* 0x0000015206de7836 */ /* 0x000fe20000000000 */
[----:B------:R-:W-:Y:S01]  /*10100*/  IABS R221, R4 ;  /* 0x0000000400dd7213 */ /* 0x000fe20000000000 */
[----:B------:R-:W-:Y:S01]  /*10110*/  @!P4 IMAD.IADD R227, R227, 0x1, -R0 ;  /* 0x00000001e3e3c824 */ /* 0x000fe200078e0a00 */
[----:B------:R-:W-:Y:S01]  /*10120*/  ISETP.GT.U32.AND P5, PT, R0, R223, PT ;  /* 0x000000df0000720c */ /* 0x000fe20003fa4070 */
[C---:B------:R-:W-:Y:S01]  /*10130*/  VIADD R5, R6.reuse, 0x153 ;  /* 0x0000015306057836 */ /* 0x040fe20000000000 */
[----:B------:R-:W-:Y:S01]  /*10140*/  IABS R226, R222 ;  /* 0x000000de00e27213 */ /* 0x000fe20000000000 */
[----:B------:R-:W-:Y:S01]  /*10150*/  VIADD R11, R6, 0x154 ;  /* 0x00000154060b7836 */ /* 0x000fe20000000000 */
[----:B------:R-:W-:Y:S01]  /*10160*/  ISETP.GT.U32.AND P4, PT, R0, R227, PT ;  /* 0x000000e30000720c */ /* 0x000fe20003f84070 */
[----:B-1----:R-:W-:Y:S01]  /*10170*/  IMAD.MOV.U32 R7, RZ, RZ, R228 ;  /* 0x000000ffff077224 */ /* 0x002fe200078e00e4 */
[----:B------:R-:W-:Y:S01]  /*10180*/  MOV R228, R226 ;  /* 0x000000e200e47202 */ /* 0x000fe20000000f00 */
[----:B------:R-:W-:Y:S01]  /*10190*/  IMAD.HI.U32 R226, R3, R221, RZ ;  /* 0x000000dd03e27227 */ /* 0x000fe200078e00ff */
[----:B------:R-:W-:-:S02]  /*101a0*/  IABS R225, R5 ;  /* 0x0000000500e17213 */ /* 0x000fc40000000000 */
[----:B------:R-:W-:Y:S01]  /*101b0*/  IABS R220, R11 ;  /* 0x0000000b00dc7213 */ /* 0x000fe20000000000 */
[----:B------:R-:W-:Y:S01]  /*101c0*/  @!P0 IMAD.MOV R7, RZ, RZ, -R7 ;  /* 0x000000ffff078224 */ /* 0x000fe200078e0a07 */
[----:B------:R-:W-:Y:S01]  /*101d0*/  ISETP.GT.U32.AND P0, PT, R0, R224, PT ;  /* 0x000000e00000720c */ /* 0x000fe20003f04070 */
[--C-:B------:R-:W-:Y:S01]  /*101e0*/  @!P5 IMAD.IADD R223, R223, 0x1, -R0.reuse ;  /* 0x00000001dfdfd824 */ /* 0x100fe200078e0a00 */
[----:B------:R-:W-:Y:S02]  /*101f0*/  IADD3 R226, -R226, RZ, RZ ;  /* 0x000000ffe2e27210 */ /* 0x000fe40007ffe1ff */
[----:B------:R1:W-:Y:S01]  /*10200*/  STL [R1+0x490], R7 ;  /* 0x0004900701007387 */ /* 0x0003e20000100800 */
[----:B------:R-:W-:Y:S01]  /*10210*/  @!P4 IMAD.IADD R227, R227, 0x1, -R0 ;  /* 0x00000001e3e3c824 */ /* 0x000fe200078e0a00 */
[----:B------:R-:W-:-:S07]  /*10220*/  ISETP.GT.U32.AND P5, PT, R0, R223, PT ;  /* 0x000000df0000720c */ /* 0x000fce0003fa4070 */
[----:B------:R-:W-:Y:S02]  /*10230*/  @!P0 IMAD.IADD R224, R224, 0x1, -R0 ;  /* 0x00000001e0e08824 */ /* 0x000fe400078e0a00 */
[----:B-1----:R-:W-:Y:S02]  /*10240*/  IMAD.MOV.U32 R7, RZ, RZ, R229 ;  /* 0x000000ffff077224 */ /* 0x002fe400078e00e5 */
[----:B------:R-:W-:Y:S01]  /*10250*/  IMAD.HI.U32 R229, R3, R228, RZ ;  /* 0x000000e403e57227 */ /* 0x000fe200078e00ff */
[----:B------:R-:W-:-:S03]  /*10260*/  ISETP.GT.U32.AND P0, PT, R0, R224, PT ;  /* 0x000000e00000720c */ /* 0x000fc60003f04070 */
[----:B------:R-:W-:Y:S01]  /*10270*/  @!P3 IMAD.MOV R7, RZ, RZ, -R7 ;  /* 0x000000ffff07b224 */ /* 0x000fe200078e0a07 */
[----:B------:R-:W-:Y:S01]  /*10280*/  ISETP.GE.AND P3, PT, R4, RZ, PT ;  /* 0x000000ff0400720c */ /* 0x000fe20003f66270 */
[C---:B------:R-:W-:Y:S01]  /*10290*/  IMAD R4, R0.reuse, R226, R221 ;  /* 0x000000e200047224 */ /* 0x040fe200078e02dd */
[----:B------:R-:W-:Y:S01]  /*102a0*/  IADD3 R229, -R229, RZ, RZ ;  /* 0x000000ffe5e57210 */ /* 0x000fe20007ffe1ff */
[C---:B------:R-:W-:Y:S01]  /*102b0*/  IMAD.HI.U32 R221, R3.reuse, R225, RZ ;  /* 0x000000e103dd7227 */ /* 0x040fe200078e00ff */
[----:B------:R1:W-:Y:S02]  /*102c0*/  STL [R1+0x4ec], R7 ;  /* 0x0004ec0701007387 */ /* 0x0003e40000100800 */
[----:B------:R-:W-:Y:S01]  /*102d0*/  ISETP.GT.U32.AND P4, PT, R0, R4, PT ;  /* 0x000000040000720c */ /* 0x000fe20003f84070 */
[----:B------:R-:W-:Y:S02]  /*102e0*/  IMAD.HI.U32 R226, R3, R220, RZ ;  /* 0x000000dc03e27227 */ /* 0x000fe400078e00ff */
[----:B------:R-:W-:-:S02]  /*102f0*/  @!P0 IADD3 R224, R224, -R0, RZ ;  /* 0x80000000e0e08210 */ /* 0x000fc40007ffe0ff */
[----:B------:R-:W-:Y:S02]  /*10300*/  IMAD.MOV R221, RZ, RZ, -R221 ;  /* 0x000000ffffdd7224 */ /* 0x000fe400078e0add */
[----:B------:R-:W-:Y:S02]  /*10310*/  IMAD.MOV R226, RZ, RZ, -R226 ;  /* 0x000000ffffe27224 */ /* 0x000fe400078e0ae2 */
[----:B-1----:R-:W-:Y:S02]  /*10320*/  IMAD.MOV.U32 R7, RZ, RZ, R227 ;  /* 0x000000ffff077224 */ /* 0x002fe400078e00e3 */
[----:B------:R-:W-:Y:S01]  /*10330*/  IMAD R225, R0, R221, R225 ;  /* 0x000000dd00e17224 */ /* 0x000fe200078e02e1 */
[----:B------:R-:W-:Y:S01]  /*10340*/  IADD3 R221, R6, 0x155, RZ ;  /* 0x0000015506dd7810 */ /* 0x000fe20007ffe0ff */
[----:B------:R-:W-:Y:S02]  /*10350*/  @!P2 IMAD.MOV R7, RZ, RZ, -R7 ;  /* 0x000000ffff07a224 */ /* 0x000fe400078e0a07 */
[----:B------:R-:W-:Y:S01]  /*10360*/  @!P5 IMAD.IADD R223, R223, 0x1, -R0 ;  /* 0x00000001dfdfd824 */ /* 0x000fe200078e0a00 */
[----:B------:R-:W-:Y:S01]  /*10370*/  ISETP.GE.AND P5, PT, R222, RZ, PT ;  /* 0x000000ffde00720c */ /* 0x000fe20003fa6270 */
[----:B------:R-:W-:Y:S01]  /*10380*/  IMAD R222, R0, R229, R228 ;  /* 0x000000e500de7224 */ /* 0x000fe200078e02e4 */
[----:B------:R1:W-:Y:S01]  /*10390*/  STL [R1+0x4c4], R7 ;  /* 0x0004c40701007387 */ /* 0x0003e20000100800 */
[----:B------:R-:W-:Y:S01]  /*103a0*/  @!P4 IMAD.IADD R4, R4, 0x1, -R0 ;  /* 0x000000010404c824 */ /* 0x000fe200078e0a00 */
[C---:B------:R-:W-:Y:S01]  /*103b0*/  ISETP.GT.U32.AND P0, PT, R0.reuse, R225, PT ;  /* 0x000000e10000720c */ /* 0x040fe20003f04070 */
[C---:B------:R-:W-:Y:S01]  /*103c0*/  IMAD R220, R0.reuse, R226, R220 ;  /* 0x000000e200dc7224 */ /* 0x040fe200078e02dc */
[----:B------:R-:W-:Y:S01]  /*103d0*/  IABS R226, R221 ;  /* 0x000000dd00e27213 */ /* 0x000fe20000000000 */
[----:B------:R-:W-:Y:S01]  /*103e0*/  IMAD.MOV.U32 R9, RZ, RZ, R223 ;  /* 0x000000ffff097224 */ /* 0x000fe200078e00df */
[----:B------:R-:W-:-:S02]  /*103f0*/  ISETP.GT.U32.AND P4, PT, R0, R4, PT ;  /* 0x000000040000720c */ /* 0x000fc40003f84070 */
[----:B------:R-:W-:Y:S01]  /*10400*/  ISETP.GT.U32.AND P2, PT, R0, R222, PT ;  /* 0x000000de0000720c */ /* 0x000fe20003f44070 */
[----:B------:R-:W-:Y:S01]  /*10410*/  IMAD.MOV.U32 R223, RZ, RZ, R226 ;  /* 0x000000ffffdf7224 */ /* 0x000fe200078e00e2 */
[----:B------:R-:W-:Y:S01]  /*10420*/  @!P1 IADD3 R9, -R9, RZ, RZ ;  /* 0x000000ff09099210 */ /* 0x000fe20007ffe1ff */
[----:B-1----:R-:W-:Y:S01]  /*10430*/  IMAD.MOV.U32 R7, RZ, RZ, R224 ;  /* 0x000000ffff077224 */ /* 0x002fe200078e00e0 */
[----:B------:R-:W-:Y:S01]  /*10440*/  ISETP.GE.AND P1, PT, R5, RZ, PT ;  /* 0x000000ff0500720c */ /* 0x000fe20003f26270 */
[----:B------:R-:W-:Y:S02]  /*10450*/  VIADD R5, R6, 0x156 ;  /* 0x0000015606057836 */ /* 0x000fe40000000000 */
[----:B------:R-:W-:Y:S01]  /*10460*/  @!P6 IMAD.MOV R7, RZ, RZ, -R7 ;  /* 0x000000ffff07e224 */ /* 0x000fe200078e0a07 */
[----:B------:R-:W-:Y:S01]  /*10470*/  ISETP.GT.U32.AND P6, PT, R0, R220, PT ;  /* 0x000000dc0000720c */ /* 0x000fe20003fc4070 */
[----:B------:R-:W-:Y:S01]  /*10480*/  IMAD.HI.U32 R224, R3, R223, RZ ;  /* 0x000000df03e07227 */ /* 0x000fe200078e00ff */
[----:B------:R-:W-:Y:S01]  /*10490*/  IABS R226, R5 ;  /* 0x0000000500e27213 */ /* 0x000fe20000000000 */
[----:B------:R-:W-:Y:S02]  /*104a0*/  STL [R1+0x4d4], R9 ;  /* 0x0004d40901007387 */ /* 0x000fe40000100800 */
[----:B------:R-:W-:Y:S01]  /*104b0*/  IMAD.MOV R224, RZ, RZ, -R224 ;  /* 0x000000ffffe07224 */ /* 0x000fe200078e0ae0 */
[----:B------:R-:W-:Y:S01]  /*104c0*/  @!P2 IADD3 R222, R222, -R0, RZ ;  /* 0x80000000dedea210 */ /* 0x000fe20007ffe0ff */
[--C-:B------:R-:W-:Y:S01]  /*104d0*/  @!P0 IMAD.IADD R225, R225, 0x1, -R0.reuse ;  /* 0x00000001e1e18824 */ /* 0x100fe200078e0a00 */
[----:B------:R1:W-:Y:S01]  /*104e0*/  STL [R1+0x4d8], R7 ;  /* 0x0004d80701007387 */ /* 0x0003e20000100800 */
[----:B------:R-:W-:Y:S01]  /*104f0*/  @!P4 IMAD.IADD R4, R4, 0x1, -R0 ;  /* 0x000000010404c824 */ /* 0x000fe200078e0a00 */
[C---:B------:R-:W-:Y:S01]  /*10500*/  ISETP.GT.U32.AND P0, PT, R0.reuse, R222, PT ;  /* 0x000000de0000720c */ /* 0x040fe20003f04070 */
[----:B------:R-:W-:Y:S01]  /*10510*/  IMAD R223, R0, R224, R223 ;  /* 0x000000e000df7224 */ /* 0x000fe200078e02df */
[----:B------:R-:W-:Y:S01]  /*10520*/  ISETP.GE.AND P2, PT, R221, RZ, PT ;  /* 0x000000ffdd00720c */ /* 0x000fe20003f46270 */
[----:B------:R-:W-:Y:S01]  /*10530*/  IMAD.HI.U32 R224, R3, R226, RZ ;  /* 0x000000e203e07227 */ /* 0x000fe200078e00ff */
[----:B------:R-:W-:-:S02]  /*10540*/  @!P6 IADD3 R220, R220, -R0, RZ ;  /* 0x80000000dcdce210 */ /* 0x000fc40007ffe0ff */
[----:B------:R-:W-:Y:S01]  /*10550*/  ISETP.GT.U32.AND P6, PT, R0, R225, PT ;  /* 0x000000e10000720c */ /* 0x000fe20003fc4070 */
[----:B------:R-:W-:Y:S01]  /*10560*/  VIADD R221, R6, 0x159 ;  /* 0x0000015906dd7836 */ /* 0x000fe20000000000 */
[----:B------:R-:W-:Y:S01]  /*10570*/  IADD3 R224, -R224, RZ, RZ ;  /* 0x000000ffe0e07210 */ /* 0x000fe20007ffe1ff */
[----:B-1----:R-:W-:Y:S01]  /*10580*/  IMAD.MOV.U32 R7, RZ, RZ, R4 ;  /* 0x000000ffff077224 */ /* 0x002fe200078e0004 */
[----:B------:R-:W-:Y:S01]  /*10590*/  ISETP.GE.AND P4, PT, R11, RZ, PT ;  /* 0x000000ff0b00720c */ /* 0x000fe20003f86270 */
[----:B------:R-:W-:Y:S01]  /*105a0*/  VIADD R11, R6, 0x157 ;  /* 0x00000157060b7836 */ /* 0x000fe20000000000 */
[----:B------:R-:W-:Y:S01]  /*105b0*/  IABS R228, R221 ;  /* 0x000000dd00e47213 */ /* 0x000fe20000000000 */
[----:B------:R-:W-:Y:S01]  /*105c0*/  @!P3 IMAD.MOV R7, RZ, RZ, -R7 ;  /* 0x000000ffff07b224 */ /* 0x000fe200078e0a07 */
[C---:B------:R-:W-:Y:S01]  /*105d0*/  ISETP.GT.U32.AND P3, PT, R0.reuse, R220, PT ;  /* 0x000000dc0000720c */ /* 0x040fe20003f64070 */
[----:B------:R-:W-:Y:S01]  /*105e0*/  IMAD R226, R0, R224, R226 ;  /* 0x000000e000e27224 */ /* 0x000fe200078e02e2 */
[----:B------:R-:W-:Y:S01]  /*105f0*/  IABS R227, R11 ;  /* 0x0000000b00e37213 */ /* 0x000fe20000000000 */
[--C-:B------:R-:W-:Y:S01]  /*10600*/  @!P0 IMAD.IADD R222, R222, 0x1, -R0.reuse ;  /* 0x00000001dede8824 */ /* 0x100fe200078e0a00 */
[C---:B------:R-:W-:Y:S01]  /*10610*/  ISETP.GT.U32.AND P0, PT, R0.reuse, R223, PT ;  /* 0x000000df0000720c */ /* 0x040fe20003f04070 */
[----:B------:R-:W-:Y:S01]  /*10620*/  @!P6 IMAD.IADD R225, R225, 0x1, -R0 ;  /* 0x00000001e1e1e824 */ /* 0x000fe200078e0a00 */
[----:B------:R-:W-:Y:S01]  /*10630*/  ISETP.GT.U32.AND P6, PT, R0, R226, PT ;  /* 0x000000e20000720c */ /* 0x000fe20003fc4070 */
[----:B------:R-:W-:Y:S01]  /*10640*/  VIADD R4, R6, 0x158 ;  /* 0x0000015806047836 */ /* 0x000fe20000000000 */
[----:B------:R1:W-:Y:S01]  /*10650*/  STL [R1+0x4dc], R7 ;  /* 0x0004dc0701007387 */ /* 0x0003e20000100800 */
[----:B------:R-:W-:-:S02]  /*10660*/  IMAD.MOV.U32 R9, RZ, RZ, R225 ;  /* 0x000000ffff097224 */ /* 0x000fc400078e00e1 */
[----:B------:R-:W-:Y:S01]  /*10670*/  VIADD R225, R6, 0x15e ;  /* 0x0000015e06e17836 */ /* 0x000fe20000000000 */
[----:B------:R-:W-:Y:S01]  /*10680*/  IABS R224, R4 ;  /* 0x0000000400e07213 */ /* 0x000fe20000000000 */
[----:B------:R-:W-:Y:S01]  /*10690*/  @!P1 IMAD.MOV R9, RZ, RZ, -R9 ;  /* 0x000000ffff099224 */ /* 0x000fe200078e0a09 */
[----:B------:R-:W-:Y:S02]  /*106a0*/  @!P3 IADD3 R220, R220, -R0, RZ ;  /* 0x80000000dcdcb210 */ /* 0x000fe40007ffe0ff */
[----:B------:R-:W-:Y:S01]  /*106b0*/  ISETP.GE.AND P3, PT, R5, RZ, PT ;  /* 0x000000ff0500720c */ /* 0x000fe20003f66270 */
[----:B------:R-:W-:Y:S02]  /*106c0*/  IMAD.MOV.U32 R5, RZ, RZ, R228 ;  /* 0x000000ffff057224 */ /* 0x000fe400078e00e4 */
[----:B------:R-:W-:-:S04]  /*106d0*/  IMAD.HI.U32 R228, R3, R227, RZ ;  /* 0x000000e303e47227 */ /* 0x000fc800078e00ff */
[----:B-1----:R-:W-:Y:S01]  /*106e0*/  IMAD.MOV.U32 R7, RZ, RZ, R222 ;  /* 0x000000ffff077224 */ /* 0x002fe200078e00de */
[----:B------:R-:W-:Y:S01]  /*106f0*/  IADD3 R228, -R228, RZ, RZ ;  /* 0x000000ffe4e47210 */ /* 0x000fe20007ffe1ff */
[----:B------:R-:W-:Y:S02]  /*10700*/  @!P6 IMAD.IADD R226, R226, 0x1, -R0 ;  /* 0x00000001e2e2e824 */ /* 0x000fe400078e0a00 */
[----:B------:R-:W-:-:S03]  /*10710*/  IMAD.HI.U32 R229, R3, R224, RZ ;  /* 0x000000e003e57227 */ /* 0x000fc600078e00ff */
[----:B------:R-:W-:Y:S01]  /*10720*/  ISETP.GT.U32.AND P6, PT, R0, R226, PT ;  /* 0x000000e20000720c */ /* 0x000fe20003fc4070 */
[----:B------:R-:W-:Y:S01]  /*10730*/  @!P0 IMAD.IADD R223, R223, 0x1, -R0 ;  /* 0x00000001dfdf8824 */ /* 0x000fe200078e0a00 */
[----:B------:R-:W-:Y:S01]  /*10740*/  ISETP.GE.AND P0, PT, R11, RZ, PT ;  /* 0x000000ff0b00720c */ /* 0x000fe20003f06270 */
[----:B------:R-:W-:-:S04]  /*10750*/  IMAD.HI.U32 R11, R3, R5, RZ ;  /* 0x00000005030b7227 */ /* 0x000fc800078e00ff */
[----:B------:R-:W-:Y:S01]  /*10760*/  @!P5 IMAD.MOV R7, RZ, RZ, -R7 ;  /* 0x000000ffff07d224 */ /* 0x000fe200078e0a07 */
[C---:B------:R-:W-:Y:S01]  /*10770*/  ISETP.GT.U32.AND P5, PT, R0.reuse, R223, PT ;  /* 0x000000df0000720c */ /* 0x040fe20003fa4070 */
[----:B------:R-:W-:Y:S01]  /*10780*/  IMAD.MOV R222, RZ, RZ, -R229 ;  /* 0x000000ffffde7224 */ /* 0x000fe200078e0ae5 */
[----:B------:R-:W-:Y:S01]  /*10790*/  IADD3 R11, -R11, RZ, RZ ;  /* 0x000000ff0b0b7210 */ /* 0x000fe20007ffe1ff */
[C---:B------:R-:W-:Y:S01]  /*107a0*/  IMAD R227, R0.reuse, R228, R227 ;  /* 0x000000e400e37224 */ /* 0x040fe200078e02e3 */
[----:B------:R1:W-:Y:S01]  /*107b0*/  STL [R1+0x4cc], R7 ;  /* 0x0004cc0701007387 */ /* 0x0003e20000100800 */
[----:B------:R-:W-:Y:S01]  /*107c0*/  IMAD R224, R0, R222, R224 ;  /* 0x000000de00e07224 */ /* 0x000fe200078e02e0 */
[----:B------:R-:W-:Y:S01]  /*107d0*/  @!P6 IADD3 R226, R226, -R0, RZ ;  /* 0x80000000e2e2e210 */ /* 0x000fe20007ffe0ff */
[C---:B------:R-:W-:Y:S01]  /*107e0*/  IMAD R5, R0.reuse, R11, R5 ;  /* 0x0000000b00057224 */ /* 0x040fe200078e0205 */
[----:B------:R-:W-:Y:S01]  /*107f0*/  ISETP.GT.U32.AND P1, PT, R0, R227, PT ;  /* 0x000000e30000720c */ /* 0x000fe20003f24070 */
[----:B------:R2:W-:Y:S01]  /*10800*/  STL [R1+0x4a8], R9 ;  /* 0x0004a80901007387 */ /* 0x0005e20000100800 */
[C---:B------:R-:W-:Y:S01]  /*10810*/  IADD3 R228, R6.reuse, 0x15a, RZ ;  /* 0x0000015a06e47810 */ /* 0x040fe20007ffe0ff */
[----:B------:R-:W-:Y:S01]  /*10820*/  VIADD R222, R6, 0x15c ;  /* 0x0000015c06de7836 */ /* 0x000fe20000000000 */
[----:B------:R-:W-:Y:S01]  /*10830*/  ISETP.GT.U32.AND P6, PT, R0, R5, PT ;  /* 0x000000050000720c */ /* 0x000fe20003fc4070 */
[----:B------:R-:W-:Y:S01]  /*10840*/  @!P5 IMAD.IADD R223, R223, 0x1, -R0 ;  /* 0x00000001dfdfd824 */ /* 0x000fe200078e0a00 */
[----:B------:R-:W-:Y:S01]  /*10850*/  ISETP.GE.AND P5, PT, R4, RZ, PT ;  /* 0x000000ff0400720c */ /* 0x000fe20003fa6270 */
[----:B-1----:R-:W-:Y:S01]  /*10860*/  IMAD.MOV.U32 R7, RZ, RZ, R220 ;  /* 0x000000ffff077224 */ /* 0x002fe200078e00dc */
[----:B------:R-:W-:Y:S01]  /*10870*/  IABS R11, R228 ;  /* 0x000000e4000b7213 */ /* 0x000fe20000000000 */
[----:B------:R-:W-:Y:S01]  /*10880*/  VIADD R4, R6, 0x15b ;  /* 0x0000015b06047836 */ /* 0x000fe20000000000 */
[----:B------:R-:W-:Y:S01]  /*10890*/  IABS R230, R222 ;  /* 0x000000de00e67213 */ /* 0x000fe20000000000 */
[----:B------:R-:W-:Y:S01]  /*108a0*/  @!P4 IMAD.MOV R7, RZ, RZ, -R7 ;  /* 0x000000ffff07c224 */ /* 0x000fe200078e0a07 */
[----:B------:R-:W-:Y:S01]  /*108b0*/  ISETP.GT.U32.AND P4, PT, R0, R224, PT ;  /* 0x000000e00000720c */ /* 0x000fe20003f84070 */
[----:B------:R-:W-:Y:S01]  /*108c0*/  @!P1 IMAD.IADD R227, R227, 0x1, -R0 ;  /* 0x00000001e3e39824 */ /* 0x000fe200078e0a00 */
[----:B------:R-:W-:Y:S01]  /*108d0*/  IABS R220, R4 ;  /* 0x0000000400dc7213 */ /* 0x000fe20000000000 */
[----:B------:R-:W-:Y:S01]  /*108e0*/  IMAD.HI.U32 R231, R3, R230, RZ ;  /* 0x000000e603e77227 */ /* 0x000fe200078e00ff */
[----:B------:R-:W-:Y:S01]  /*108f0*/  ISETP.GE.AND P1, PT, R221, RZ, PT ;  /* 0x000000ffdd00720c */ /* 0x000fe20003f26270 */
[----:B------:R1:W-:Y:S01]  /*10900*/  STL [R1+0x4b0], R7 ;  /* 0x0004b00701007387 */ /* 0x0003e20000100800 */
[----:B--2---:R-:W-:Y:S01]  /*10910*/  MOV R9, R226 ;  /* 0x000000e200097202 */ /* 0x004fe20000000f00 */
[----:B------:R-:W-:-:S03]  /*10920*/  IMAD.HI.U32 R221, R3, R11, RZ ;  /* 0x0000000b03dd7227 */ /* 0x000fc600078e00ff */
[----:B------:R-:W-:Y:S01]  /*10930*/  @!P3 IADD3 R9, -R9, RZ, RZ ;  /* 0x000000ff0909b210 */ /* 0x000fe20007ffe1ff */
[--C-:B------:R-:W-:Y:S02]  /*10940*/  @!P6 IMAD.IADD R5, R5, 0x1, -R0.reuse ;  /* 0x000000010505e824 */ /* 0x100fe400078e0a00 */
[----:B------:R-:W-:Y:S01]  /*10950*/  @!P4 IMAD.IADD R224, R224, 0x1, -R0 ;  /* 0x00000001e0e0c824 */ /* 0x000fe200078e0a00 */
[C---:B------:R-:W-:Y:S01]  /*10960*/  ISETP.GT.U32.AND P4, PT, R0.reuse, R227, PT ;  /* 0x000000e30000720c */ /* 0x040fe20003f84070 */
[----:B------:R-:W-:Y:S01]  /*10970*/  IMAD.MOV R221, RZ, RZ, -R221 ;  /* 0x000000ffffdd7224 */ /* 0x000fe200078e0add */
[----:B-1----:R-:W-:Y:S01]  /*10980*/  MOV R7, R223 ;  /* 0x000000df00077202 */ /* 0x002fe20000000f00 */
[----:B------:R-:W-:Y:S01]  /*10990*/  IMAD.HI.U32 R223, R3, R220, RZ ;  /* 0x000000dc03df7227 */ /* 0x000fe200078e00ff */
[----:B------:R-:W-:-:S03]  /*109a0*/  ISETP.GT.U32.AND P6, PT, R0, R224, PT ;  /* 0x000000e00000720c */ /* 0x000fc60003fc4070 */
[C---:B------:R-:W-:Y:S01]  /*109b0*/  IMAD R11, R0.reuse, R221, R11 ;  /* 0x000000dd000b7224 */ /* 0x040fe200078e020b */
[----:B------:R-:W-:Y:S01]  /*109c0*/  IADD3 R223, -R223, RZ, RZ ;  /* 0x000000ffdfdf7210 */ /* 0x000fe20007ffe1ff */
[----:B------:R-:W-:Y:S01]  /*109d0*/  @!P2 IMAD.MOV R7, RZ, RZ, -R7 ;  /* 0x000000ffff07a224 */ /* 0x000fe200078e0a07 */
[----:B------:R-:W-:Y:S01]  /*109e0*/  ISETP.GT.U32.AND P2, PT, R0, R5, PT ;  /* 0x000000050000720c */ /* 0x000fe20003f44070 */
[----:B------:R-:W-:Y:S02]  /*109f0*/  VIADD R221, R6, 0x15d ;  /* 0x0000015d06dd7836 */ /* 0x000fe40000000000 */
[----:B------:R-:W-:Y:S01]  /*10a00*/  @!P4 IMAD.IADD R227, R227, 0x1, -R0 ;  /* 0x00000001e3e3c824 */ /* 0x000fe200078e0a00 */
[C---:B------:R-:W-:Y:S01]  /*10a10*/  ISETP.GT.U32.AND P4, PT, R0.reuse, R11, PT ;  /* 0x0000000b0000720c */ /* 0x040fe20003f84070 */
[----:B------:R-:W-:Y:S01]  /*10a20*/  IMAD R220, R0, R223, R220 ;  /* 0x000000df00dc7224 */ /* 0x000fe200078e02dc */
[----:B------:R-:W-:Y:S01]  /*10a30*/  IABS R223, R221 ;  /* 0x000000dd00df7213 */ /* 0x000fe20000000000 */
[----:B------:R1:W-:Y:S01]  /*10a40*/  STL [R1+0x4b8], R7 ;  /* 0x0004b80701007387 */ /* 0x0003e20000100800 */
[----:B------:R-:W-:Y:S01]  /*10a50*/  @!P6 IADD3 R224, R224, -R0, RZ ;  /* 0x80000000e0e0e210 */ /* 0x000fe20007ffe0ff */
[----:B------:R-:W-:Y:S01]  /*10a60*/  IMAD.MOV R231, RZ, RZ, -R231 ;  /* 0x000000ffffe77224 */ /* 0x000fe200078e0ae7 */
[----:B------:R-:W-:Y:S01]  /*10a70*/  ISETP.GT.U32.AND P6, PT, R0, R220, PT ;  /* 0x000000dc0000720c */ /* 0x000fe20003fc4070 */
[----:B------:R-:W-:Y:S01]  /*10a80*/  IMAD.HI.U32 R229, R3, R223, RZ ;  /* 0x000000df03e57227 */ /* 0x000fe200078e00ff */
[----:B------:R2:W-:Y:S03]  /*10a90*/  STL [R1+0x4a0], R9 ;  /* 0x0004a00901007387 */ /* 0x0005e60000100800 */
[--C-:B------:R-:W-:Y:S01]  /*10aa0*/  @!P2 IMAD.IADD R5, R5, 0x1, -R0.reuse ;  /* 0x000000010505a824 */ /* 0x100fe200078e0a00 */
[----:B------:R-:W-:Y:S01]  /*10ab0*/  ISETP.GE.AND P2, PT, R228, RZ, PT ;  /* 0x000000ffe400720c */ /* 0x000fe20003f46270 */
[----:B------:R-:W-:Y:S01]  /*10ac0*/  @!P4 IMAD.IADD R11, R11, 0x1, -R0 ;  /* 0x000000010b0bc824 */ /* 0x000fe200078e0a00 */
[----:B------:R-:W-:Y:S01]  /*10ad0*/  ISETP.GE.AND P4, PT, R4, RZ, PT ;  /* 0x000000ff0400720c */ /* 0x000fe20003f86270 */
[----:B-1----:R-:W-:Y:S01]  /*10ae0*/  IMAD.MOV.U32 R7, RZ, RZ, R227 ;  /* 0x000000ffff077224 */ /* 0x002fe200078e00e3 */
[----:B------:R-:W-:Y:S01]  /*10af0*/  IABS R228, R225 ;  /* 0x000000e100e47213 */ /* 0x000fe20000000000 */
[----:B------:R-:W-:-:S02]  /*10b00*/  IMAD R4, R0, R231, R230 ;  /* 0x000000e700047224 */ /* 0x000fc400078e02e6 */
[----:B------:R-:W-:Y:S01]  /*10b10*/  @!P6 IMAD.IADD R220, R220, 0x1, -R0 ;  /* 0x00000001dcdce824 */ /* 0x000fe200078e0a00 */
[C---:B------:R-:W-:Y:S01]  /*10b20*/  ISETP.GT.U32.AND P6, PT, R0.reuse, R11, PT ;  /* 0x0000000b0000720c */ /* 0x040fe20003fc4070 */
[----:B------:R-:W-:Y:S01]  /*10b30*/  @!P0 IMAD.MOV R7, RZ, RZ, -R7 ;  /* 0x000000ffff078224 */ /* 0x000fe200078e0a07 */
[C---:B------:R-:W-:Y:S01]  /*10b40*/  ISETP.GT.U32.AND P3, PT, R0.reuse, R4, PT ;  /* 0x000000040000720c */ /* 0x040fe20003f64070 */
[----:B------:R-:W-:Y:S01]  /*10b50*/  IMAD.MOV R229, RZ, RZ, -R229 ;  /* 0x000000ffffe57224 */ /* 0x000fe200078e0ae5 */
[C---:B------:R-:W-:Y:S01]  /*10b60*/  ISETP.GT.U32.AND P0, PT, R0.reuse, R220, PT ;  /* 0x000000dc0000720c */ /* 0x040fe20003f04070 */
[----:B--2---:R-:W-:Y:S01]  /*10b70*/  IMAD.MOV.U32 R9, RZ, RZ, R224 ;  /* 0x000000ffff097224 */ /* 0x004fe200078e00e0 */
[----:B------:R1:W-:Y:S01]  /*10b80*/  STL [R1+0x49c], R7 ;  /* 0x00049c0701007387 */ /* 0x0003e20000100800 */
[----:B------:R-:W-:-:S03]  /*10b90*/  IMAD R223, R0, R229, R223 ;  /* 0x000000e500df7224 */ /* 0x000fc600078e02df */
[----:B------:R-:W-:Y:S02]  /*10ba0*/  @!P5 IADD3 R9, -R9, RZ, RZ ;  /* 0x000000ff0909d210 */ /* 0x000fe40007ffe1ff */
[----:B------:R-:W-:Y:S01]  /*10bb0*/  ISETP.GE.AND P5, PT, R222, RZ, PT ;  /* 0x000000ffde00720c */ /* 0x000fe20003fa6270 */
[----:B------:R-:W-:Y:S01]  /*10bc0*/  VIADD R222, R6, 0x160 ;  /* 0x0000016006de7836 */ /* 0x000fe20000000000 */
[----:B------:R-:W-:Y:S01]  /*10bd0*/  @!P6 IADD3 R11, R11, -R0, RZ ;  /* 0x800000000b0be210 */ /* 0x000fe20007ffe0ff */
[----:B------:R-:W-:Y:S01]  /*10be0*/  STL [R1+0x498], R9 ;  /* 0x0004980901007387 */ /* 0x000fe20000100800 */
[----:B-1----:R-:W-:Y:S01]  /*10bf0*/  IMAD.MOV.U32 R7, RZ, RZ, R5 ;  /* 0x000000ffff077224 */ /* 0x002fe200078e0005 */
[----:B------:R-:W-:Y:S01]  /*10c00*/  ISETP.GT.U32.AND P6, PT, R0, R223, PT ;  /* 0x000000df0000720c */ /* 0x000fe20003fc4070 */
[----:B------:R-:W-:Y:S01]  /*10c10*/  IMAD.HI.U32 R5, R3, R228, RZ ;  /* 0x000000e403057227 */ /* 0x000fe200078e00ff */
[----:B------:R-:W-:-:S03]  /*10c20*/  IABS R226, R222 ;  /* 0x000000de00e27213 */ /* 0x000fc60000000000 */
[----:B------:R-:W-:Y:S01]  /*10c30*/  @!P1 IMAD.MOV R7, RZ, RZ, -R7 ;  /* 0x000000ffff079224 */ /* 0x000fe200078e0a07 */
[----:B------:R-:W-:Y:S01]  /*10c40*/  ISETP.GE.AND P1, PT, R221, RZ, PT ;  /* 0x000000ffdd00720c */ /* 0x000fe20003f26270 */
[----:B------:R-:W-:Y:S02]  /*10c50*/  VIADD R221, R6, 0x15f ;  /* 0x0000015f06dd7836 */ /* 0x000fe40000000000 */
[--C-:B------:R-:W-:Y:S01]  /*10c60*/  @!P3 IMAD.IADD R4, R4, 0x1, -R0.reuse ;  /* 0x000000010404b824 */ /* 0x100fe200078e0a00 */
[----:B------:R1:W-:Y:S01]  /*10c70*/  STL [R1+0x494], R7 ;  /* 0x0004940701007387 */ /* 0x0003e20000100800 */
[----:B------:R-:W-:Y:S01]  /*10c80*/  IMAD.MOV R5, RZ, RZ, -R5 ;  /* 0x000000ffff057224 */ /* 0x000fe200078e0a05 */
[----:B------:R-:W-:Y:S01]  /*10c90*/  IABS R230, R221 ;  /* 0x000000dd00e67213 */ /* 0x000fe20000000000 */
[--C-:B------:R-:W-:Y:S01]  /*10ca0*/  @!P0 IMAD.IADD R220, R220, 0x1, -R0.reuse ;  /* 0x00000001dcdc8824 */ /* 0x100fe200078e0a00 */
[----:B------:R-:W-:Y:S01]  /*10cb0*/  ISETP.GE.AND P3, PT, R221, RZ, PT ;  /* 0x000000ffdd00720c */ /* 0x000fe20003f66270 */
[----:B------:R-:W-:Y:S01]  /*10cc0*/  @!P6 IMAD.IADD R223, R223, 0x1, -R0 ;  /* 0x00000001dfdfe824 */ /* 0x000fe200078e0a00 */
[C---:B------:R-:W-:Y:S01]  /*10cd0*/  ISETP.GT.U32.AND P6, PT, R0.reuse, R4, PT ;  /* 0x000000040000720c */ /* 0x040fe20003fc4070 */
[----:B------:R-:W-:Y:S01]  /*10ce0*/  IMAD R231, R0, R5, R228 ;  /* 0x0000000500e77224 */ /* 0x000fe200078e02e4 */
[C---:B------:R-:W-:Y:S01]  /*10cf0*/  IADD3 R221, R6.reuse, 0x161, RZ ;  /* 0x0000016106dd7810 */ /* 0x040fe20007ffe0ff */
[----:B------:R-:W-:Y:S01]  /*10d00*/  VIADD R5, R6, 0x162 ;  /* 0x0000016206057836 */ /* 0x000fe20000000000 */
[----:B------:R-:W-:Y:S01]  /*10d10*/  ISETP.GE.AND P0, PT, R225, RZ, PT ;  /* 0x000000ffe100720c */ /* 0x000fe20003f06270 */
[----:B-1----:R-:W-:Y:S01]  /*10d20*/  IMAD.MOV.U32 R7, RZ, RZ, R11 ;  /* 0x000000ffff077224 */ /* 0x002fe200078e000b */
[----:B------:R-:W-:Y:S01]  /*10d30*/  IABS R229, R221 ;  /* 0x000000dd00e57213 */ /* 0x000fe20000000000 */
[----:B------:R-:W-:Y:S01]  /*10d40*/  IMAD.HI.U32 R11, R3, R230, RZ ;  /* 0x000000e6030b7227 */ /* 0x000fe200078e00ff */
[----:B------:R-:W-:-:S02]  /*10d50*/  IABS R228, R5 ;  /* 0x0000000500e47213 */ /* 0x000fc40000000000 */
[----:B------:R-:W-:Y:S01]  /*10d60*/  @!P2 IADD3 R7, -R7, RZ, RZ ;  /* 0x000000ff0707a210 */ /* 0x000fe20007ffe1ff */
[----:B------:R-:W-:Y:S01]  /*10d70*/  IMAD.MOV R11, RZ, RZ, -R11 ;  /* 0x000000ffff0b7224 */ /* 0x000fe200078e0a0b */
[----:B------:R-:W-:Y:S01]  /*10d80*/  ISETP.GT.U32.AND P2, PT, R0, R223, PT ;  /* 0x000000df0000720c */ /* 0x000fe20003f44070 */
[----:B------:R-:W-:Y:S01]  /*10d90*/  VIADD R225, R6, 0x166 ;  /* 0x0000016606e17836 */ /* 0x000fe20000000000 */
[----:B------:R-:W-:Y:S01]  /*10da0*/  @!P6 IADD3 R4, R4, -R0, RZ ;  /* 0x800000000404e210 */ /* 0x000fe20007ffe0ff */
[----:B------:R1:W-:Y:S01]  /*10db0*/  STL [R1+0x488], R7 ;  /* 0x0004880701007387 */ /* 0x0003e20000100800 */
[----:B------:R-:W-:Y:S02]  /*10dc0*/  IMAD R230, R0, R11, R230 ;  /* 0x0000000b00e67224 */ /* 0x000fe400078e02e6 */
[----:B------:R-:W-:-:S03]  /*10dd0*/  IMAD.HI.U32 R11, R3, R226, RZ ;  /* 0x000000e2030b7227 */ /* 0x000fc600078e00ff */
[----:B------:R-:W-:Y:S01]  /*10de0*/  ISETP.GT.U32.AND P6, PT, R0, R230, PT ;  /* 0x000000e60000720c */ /* 0x000fe20003fc4070 */
[----:B-1----:R-:W-:-:S03]  /*10df0*/  IMAD.MOV.U32 R7, RZ, RZ, R220 ;  /* 0x000000ffff077224 */ /* 0x002fc600078e00dc */
[----:B------:R-:W-:Y:S01]  /*10e00*/  @!P2 IMAD.IADD R223, R223, 0x1, -R0 ;  /* 0x00000001dfdfa824 */ /* 0x000fe200078e0a00 */
[----:B------:R-:W-:Y:S01]  /*10e10*/  ISETP.GE.AND P2, PT, R222, RZ, PT ;  /* 0x000000ffde00720c */ /* 0x000fe20003f46270 */
[----:B------:R-:W-:Y:S01]  /*10e20*/  @!P4 IMAD.MOV R7, RZ, RZ, -R7 ;  /* 0x000000ffff07c224 */ /* 0x000fe200078e0a07 */
[----:B------:R-:W-:Y:S01]  /*10e30*/  ISETP.GT.U32.AND P4, PT, R0, R231, PT ;  /* 0x000000e70000720c */ /* 0x000fe20003f84070 */
[----:B------:R-:W-:-:S03]  /*10e40*/  IMAD.HI.U32 R220, R3, R229, RZ ;  /* 0x000000e503dc7227 */ /* 0x000fc600078e00ff */
[----:B------:R1:W-:Y:S01]  /*10e50*/  STL [R1+0x47c], R7 ;  /* 0x00047c0701007387 */ /* 0x0003e20000100800 */
[----:B------:R-:W-:Y:S02]  /*10e60*/  IMAD.MOV R222, RZ, RZ, -R11 ;  /* 0x000000ffffde7224 */ /* 0x000fe400078e0a0b */
[----:B------:R-:W-:Y:S02]  /*10e70*/  IMAD.MOV R220, RZ, RZ, -R220 ;  /* 0x000000ffffdc7224 */ /* 0x000fe400078e0adc */
[----:B------:R-:W-:Y:S02]  /*10e80*/  IMAD R226, R0, R222, R226 ;  /* 0x000000de00e27224 */ /* 0x000fe400078e02e2 */
[----:B------:R-:W-:Y:S02]  /*10e90*/  @!P6 IMAD.IADD R230, R230, 0x1, -R0 ;  /* 0x00000001e6e6e824 */ /* 0x000fe400078e0a00 */
[----:B------:R-:W-:Y:S01]  /*10ea0*/  @!P4 IADD3 R231, R231, -R0, RZ ;  /* 0x80000000e7e7c210 */ /* 0x000fe20007ffe0ff */
[----:B-1----:R-:W-:Y:S01]  /*10eb0*/  IMAD.MOV.U32 R7, RZ, RZ, R4 ;  /* 0x000000ffff077224 */ /* 0x002fe200078e0004 */
[----:B------:R-:W-:Y:S01]  /*10ec0*/  ISETP.GE.AND P4, PT, R221, RZ, PT ;  /* 0x000000ffdd00720c */ /* 0x000fe20003f86270 */
[C---:B------:R-:W-:Y:S01]  /*10ed0*/  IMAD R229, R0.reuse, R220, R229 ;  /* 0x000000dc00e57224 */ /* 0x040fe200078e02e5 */
[----:B------:R-:W-:Y:S01]  /*10ee0*/  ISETP.GT.U32.AND P6, PT, R0, R230, PT ;  /* 0x000000e60000720c */ /* 0x000fe20003fc4070 */
[----:B------:R-:W-:Y:S01]  /*10ef0*/  IMAD.HI.U32 R11, R3, R228, RZ ;  /* 0x000000e4030b7227 */ /* 0x000fe200078e00ff */
[----:B------:R-:W-:-:S02]  /*10f00*/  @!P5 IADD3 R7, -R7, RZ, RZ ;  /* 0x000000ff0707d210 */ /* 0x000fc40007ffe1ff */
[----:B------:R-:W-:Y:S01]  /*10f10*/  ISETP.GT.U32.AND P5, PT, R0, R231, PT ;  /* 0x000000e70000720c */ /* 0x000fe20003fa4070 */
[----:B------:R-:W-:Y:S02]  /*10f20*/  IMAD.MOV R11, RZ, RZ, -R11 ;  /* 0x000000ffff0b7224 */ /* 0x000fe400078e0a0b */
[----:B------:R1:W-:Y:S01]  /*10f30*/  STL [R1+0x474], R7 ;  /* 0x0004740701007387 */ /* 0x0003e20000100800 */
[----:B------:R-:W-:Y:S02]  /*10f40*/  VIADD R222, R6, 0x163 ;  /* 0x0000016306de7836 */ /* 0x000fe40000000000 */
[----:B------:R-:W-:Y:S01]  /*10f50*/  IMAD R228, R0, R11, R228 ;  /* 0x0000000b00e47224 */ /* 0x000fe200078e02e4 */
[----:B------:R-:W-:Y:S01]  /*10f60*/  IABS R11, R225 ;  /* 0x000000e1000b7213 */ /* 0x000fe20000000000 */
[----:B------:R-:W-:Y:S01]  /*10f70*/  VIADD R4, R6, 0x164 ;  /* 0x0000016406047836 */ /* 0x000fe20000000000 */
[----:B------:R-:W-:Y:S02]  /*10f80*/  IABS R224, R222 ;  /* 0x000000de00e07213 */ /* 0x000fe40000000000 */
[----:B------:R-:W-:Y:S01]  /*10f90*/  @!P6 IADD3 R230, R230, -R0, RZ ;  /* 0x80000000e6e6e210 */ /* 0x000fe20007ffe0ff */
[----:B-1----:R-:W-:Y:S01]  /*10fa0*/  IMAD.MOV.U32 R7, RZ, RZ, R223 ;  /* 0x000000ffff077224 */ /* 0x002fe200078e00df */
[C---:B------:R-:W-:Y:S01]  /*10fb0*/  ISETP.GT.U32.AND P6, PT, R0.reuse, R228, PT ;  /* 0x000000e40000720c */ /* 0x040fe20003fc4070 */
[----:B------:R-:W-:Y:S01]  /*10fc0*/  @!P5 IMAD.IADD R231, R231, 0x1, -R0 ;  /* 0x00000001e7e7d824 */ /* 0x000fe200078e0a00 */
[C---:B------:R-:W-:Y:S01]  /*10fd0*/  ISETP.GT.U32.AND P5, PT, R0.reuse, R229, PT ;  /* 0x000000e50000720c */ /* 0x040fe20003fa4070 */
[----:B------:R-:W-:Y:S01]  /*10fe0*/  @!P1 IMAD.MOV R7, RZ, RZ, -R7 ;  /* 0x000000ffff079224 */ /* 0x000fe200078e0a07 */
[----:B------:R-:W-:Y:S01]  /*10ff0*/  ISETP.GT.U32.AND P1, PT, R0, R226, PT ;  /* 0x000000e20000720c */ /* 0x000fe20003f24070 */
[----:B------:R-:W-:Y:S01]  /*11000*/  IMAD.HI.U32 R227, R3, R224, RZ ;  /* 0x000000e003e37227 */ /* 0x000fe200078e00ff */
[----:B------:R-:W-:-:S02]  /*11010*/  IABS R221, R4 ;  /* 0x0000000400dd7213 */ /* 0x000fc40000000000 */
[----:B------:R1:W-:Y:S01]  /*11020*/  STL [R1+0x478], R7 ;  /* 0x0004780701007387 */ /* 0x0003e20000100800 */
[----:B------:R-:W-:Y:S01]  /*11030*/  IMAD.MOV R227, RZ, RZ, -R227 ;  /* 0x000000ffffe37224 */ /* 0x000fe200078e0ae3 */
[----:B------:R-:W-:Y:S02]  /*11040*/  MOV R9, R231 ;  /* 0x000000e700097202 */ /* 0x000fe40000000f00 */
[----:B------:R-:W-:Y:S01]  /*11050*/  IADD3 R223, R6, 0x165, RZ ;  /* 0x0000016506df7810 */ /* 0x000fe20007ffe0ff */
[----:B------:R-:W-:Y:S01]  /*11060*/  IMAD R224, R0, R227, R224 ;  /* 0x000000e300e07224 */ /* 0x000fe200078e02e0 */
[----:B------:R-:W-:Y:S01]  /*11070*/  @!P0 IADD3 R9, -R9, RZ, RZ ;  /* 0x000000ff09098210 */ /* 0x000fe20007ffe1ff */
[--C-:B------:R-:W-:Y:S01]  /*11080*/  @!P5 IMAD.IADD R229, R229, 0x1, -R0.reuse ;  /* 0x00000001e5e5d824 */ /* 0x100fe200078e0a00 */
[----:B------:R-:W-:Y:S01]  /*11090*/  IABS R220, R223 ;  /* 0x000000df00dc7213 */ /* 0x000fe20000000000 */
[--C-:B------:R-:W-:Y:S01]  /*110a0*/  @!P1 IMAD.IADD R226, R226, 0x1, -R0.reuse ;  /* 0x00000001e2e29824 */ /* 0x100fe200078e0a00 */
[----:B------:R-:W-:Y:S01]  /*110b0*/  ISETP.GE.AND P1, PT, R5, RZ, PT ;  /* 0x000000ff0500720c */ /* 0x000fe20003f26270 */
[----:B------:R-:W-:Y:S01]  /*110c0*/  @!P6 IMAD.IADD R228, R228, 0x1, -R0 ;  /* 0x00000001e4e4e824 */ /* 0x000fe200078e0a00 */
[C---:B------:R-:W-:Y:S01]  /*110d0*/  ISETP.GT.U32.AND P6, PT, R0.reuse, R229, PT ;  /* 0x000000e50000720c */ /* 0x040fe20003fc4070 */
[----:B------:R-:W-:Y:S01]  /*110e0*/  IMAD.HI.U32 R5, R3, R221, RZ ;  /* 0x000000dd03057227 */ /* 0x000fe200078e00ff */
[C---:B------:R-:W-:Y:S01]  /*110f0*/  ISETP.GT.U32.AND P5, PT, R0.reuse, R226, PT ;  /* 0x000000e20000720c */ /* 0x040fe20003fa4070 */
[----:B------:R2:W-:Y:S01]  /*11100*/  STL [R1+0x404], R9 ;  /* 0x0004040901007387 */ /* 0x0005e20000100800 */
[----:B------:R-:W-:Y:S01]  /*11110*/  ISETP.GT.U32.AND P0, PT, R0, R228, PT ;  /* 0x000000e40000720c */ /* 0x000fe20003f04070 */
[----:B-1----:R-:W-:Y:S01]  /*11120*/  IMAD.MOV.U32 R7, RZ, RZ, R230 ;  /* 0x000000ffff077224 */ /* 0x002fe200078e00e6 */
[----:B------:R-:W-:Y:S01]  /*11130*/  IADD3 R231, R6, 0x16d, RZ ;  /* 0x0000016d06e77810 */ /* 0x000fe20007ffe0ff */
[----:B------:R-:W-:-:S02]  /*11140*/  IMAD.MOV R5, RZ, RZ, -R5 ;  /* 0x000000ffff057224 */ /* 0x000fc400078e0a05 */
[----:B------:R-:W-:Y:S01]  /*11150*/  @!P3 IMAD.MOV R7, RZ, RZ, -R7 ;  /* 0x000000ffff07b224 */ /* 0x000fe200078e0a07 */
[----:B------:R-:W-:Y:S01]  /*11160*/  ISETP.GE.AND P3, PT, R222, RZ, PT ;  /* 0x000000ffde00720c */ /* 0x000fe20003f66270 */
[----:B------:R-:W-:Y:S02]  /*11170*/  IMAD R221, R0, R5, R221 ;  /* 0x0000000500dd7224 */ /* 0x000fe400078e02dd */
[----:B------:R-:W-:Y:S01]  /*11180*/  IMAD.HI.U32 R222, R3, R11, RZ ;  /* 0x0000000b03de7227 */ /* 0x000fe200078e00ff */
[----:B------:R1:W-:Y:S03]  /*11190*/  STL [R1+0x41c], R7 ;  /* 0x00041c0701007387 */ /* 0x0003e60000100800 */
[--C-:B------:R-:W-:Y:S01]  /*111a0*/  @!P5 IMAD.IADD R226, R226, 0x1, -R0.reuse ;  /* 0x00000001e2e2d824 */ /* 0x100fe200078e0a00 */
[C---:B------:R-:W-:Y:S01]  /*111b0*/  ISETP.GT.U32.AND P5, PT, R0.reuse, R224, PT ;  /* 0x000000e00000720c */ /* 0x040fe20003fa4070 */
[----:B------:R-:W-:Y:S01]  /*111c0*/  @!P6 IMAD.IADD R229, R229, 0x1, -R0 ;  /* 0x00000001e5e5e824 */ /* 0x000fe200078e0a00 */
[----:B------:R-:W-:Y:S01]  /*111d0*/  ISETP.GT.U32.AND P6, PT, R0, R221, PT ;  /* 0x000000dd0000720c */ /* 0x000fe20003fc4070 */
[----:B------:R-:W-:-:S02]  /*111e0*/  IMAD.MOV R222, RZ, RZ, -R222 ;  /* 0x000000ffffde7224 */ /* 0x000fc400078e0ade */
[----:B--2---:R-:W-:Y:S02]  /*111f0*/  IMAD.MOV.U32 R9, RZ, RZ, R229 ;  /* 0x000000ffff097224 */ /* 0x004fe400078e00e5 */
[----:B-1----:R-:W-:Y:S02]  /*11200*/  IMAD.MOV.U32 R7, RZ, RZ, R226 ;  /* 0x000000ffff077224 */ /* 0x002fe400078e00e2 */
[----:B------:R-:W-:Y:S01]  /*11210*/  IMAD.HI.U32 R227, R3, R220, RZ ;  /* 0x000000dc03e37227 */ /* 0x000fe200078e00ff */
[----:B------:R-:W-:Y:S02]  /*11220*/  @!P4 IADD3 R9, -R9, RZ, RZ ;  /* 0x000000ff0909c210 */ /* 0x000fe40007ffe1ff */
[----:B------:R-:W-:Y:S01]  /*11230*/  @!P2 IADD3 R7, -R7, RZ, RZ ;  /* 0x000000ff0707a210 */ /* 0x000fe20007ffe1ff */
[--C-:B------:R-:W-:Y:S01]  /*11240*/  @!P5 IMAD.IADD R224, R224, 0x1, -R0.reuse ;  /* 0x00000001e0e0d824 */ /* 0x100fe200078e0a00 */
[----:B------:R-:W-:Y:S01]  /*11250*/  IADD3 R227, -R227, RZ, RZ ;  /* 0x000000ffe3e37210 */ /* 0x000fe20007ffe1ff */
[----:B------:R-:W-:Y:S01]  /*11260*/  IMAD R11, R0, R222, R11 ;  /* 0x000000de000b7224 */ /* 0x000fe200078e020b */
[C---:B------:R-:W-:Y:S01]  /*11270*/  IADD3 R222, R6.reuse, 0x168, RZ ;  /* 0x0000016806de7810 */ /* 0x040fe20007ffe0ff */
[----:B------:R-:W-:Y:S01]  /*11280*/  VIADD R5, R6, 0x167 ;  /* 0x0000016706057836 */ /* 0x000fe20000000000 */
[----:B------:R-:W-:Y:S01]  /*11290*/  ISETP.GT.U32.AND P2, PT, R0, R224, PT ;  /* 0x000000e00000720c */ /* 0x000fe20003f44070 */
[--C-:B------:R-:W-:Y:S01]  /*112a0*/  @!P0 IMAD.IADD R228, R228, 0x1, -R0.reuse ;  /* 0x00000001e4e48824 */ /* 0x100fe200078e0a00 */
[----:B------:R-:W-:Y:S01]  /*112b0*/  ISETP.GT.U32.AND P4, PT, R0, R11, PT ;  /* 0x0000000b0000720c */ /* 0x000fe20003f84070 */
[----:B------:R-:W-:Y:S01]  /*112c0*/  @!P6 IMAD.IADD R221, R221, 0x1, -R0 ;  /* 0x00000001dddde824 */ /* 0x000fe200078e0a00 */
[----:B------:R-:W-:Y:S01]  /*112d0*/  ISETP.GE.AND P0, PT, R4, RZ, PT ;  /* 0x000000ff0400720c */ /* 0x000fe20003f06270 */
[----:B------:R1:W-:Y:S01]  /*112e0*/  STL [R1+0x460], R7 ;  /* 0x0004600701007387 */ /* 0x0003e20000100800 */
[----:B------:R-:W-:Y:S01]  /*112f0*/  IABS R4, R5 ;  /* 0x0000000500047213 */ /* 0x000fe20000000000 */
[C---:B------:R-:W-:Y:S01]  /*11300*/  IMAD R220, R0.reuse, R227, R220 ;  /* 0x000000e300dc7224 */ /* 0x040fe200078e02dc */
[C---:B------:R-:W-:Y:S01]  /*11310*/  ISETP.GT.U32.AND P6, PT, R0.reuse, R221, PT ;  /* 0x000000dd0000720c */ /* 0x040fe20003fc4070 */
[----:B------:R-:W-:Y:S01]  /*11320*/  STL [R1+0x424], R9 ;  /* 0x0004240901007387 */ /* 0x000fe20000100800 */
[----:B------:R-:W-:Y:S01]  /*11330*/  IABS R227, R222 ;  /* 0x000000de00e37213 */ /* 0x000fe20000000000 */
[----:B------:R-:W-:Y:S01]  /*11340*/  IMAD.HI.U32 R226, R3, R4, RZ ;  /* 0x0000000403e27227 */ /* 0x000fe200078e00ff */
[----:B------:R-:W-:-:S02]  /*11350*/  ISETP.GT.U32.AND P5, PT, R0, R220, PT ;  /* 0x000000dc0000720c */ /* 0x000fc40003fa4070 */
[----:B------:R-:W-:Y:S01]  /*11360*/  @!P2 IADD3 R224, R224, -R0, RZ ;  /* 0x80000000e0e0a210 */ /* 0x000fe20007ffe0ff */
[----:B-1----:R-:W-:Y:S01]  /*11370*/  IMAD.MOV.U32 R7, RZ, RZ, R228 ;  /* 0x000000ffff077224 */ /* 0x002fe200078e00e4 */
[----:B------:R-:W-:Y:S01]  /*11380*/  ISETP.GE.AND P2, PT, R225, RZ, PT ;  /* 0x000000ffe100720c */ /* 0x000fe20003f46270 */
[----:B------:R-:W-:Y:S02]  /*11390*/  IMAD.MOV R226, RZ, RZ, -R226 ;  /* 0x000000ffffe27224 */ /* 0x000fe400078e0ae2 */
[----:B------:R-:W-:Y:S01]  /*113a0*/  @!P1 IMAD.MOV R7, RZ, RZ, -R7 ;  /* 0x000000ffff079224 */ /* 0x000fe200078e0a07 */
[----:B------:R-:W-:Y:S01]  /*113b0*/  ISETP.GE.AND P1, PT, R223, RZ, PT ;  /* 0x000000ffdf00720c */ /* 0x000fe20003f26270 */
[----:B------:R-:W-:Y:S02]  /*113c0*/  IMAD.MOV.U32 R223, RZ, RZ, R227 ;  /* 0x000000ffffdf7224 */ /* 0x000fe400078e00e3 */
[----:B------:R-:W-:Y:S01]  /*113d0*/  @!P4 IMAD.IADD R11, R11, 0x1, -R0 ;  /* 0x000000010b0bc824 */ /* 0x000fe200078e0a00 */
[----:B------:R1:W-:Y:S01]  /*113e0*/  STL [R1+0x428], R7 ;  /* 0x0004280701007387 */ /* 0x0003e20000100800 */
[----:B------:R-:W-:Y:S01]  /*113f0*/  IMAD R4, R0, R226, R4 ;  /* 0x000000e200047224 */ /* 0x000fe200078e0204 */
[----:B------:R-:W-:Y:S01]  /*11400*/  ISETP.GE.AND P4, PT, R5, RZ, PT ;  /* 0x000000ff0500720c */ /* 0x000fe20003f86270 */
[----:B------:R-:W-:-:S04]  /*11410*/  IMAD.HI.U32 R225, R3, R223, RZ ;  /* 0x000000df03e17227 */ /* 0x000fc800078e00ff */
[--C-:B------:R-:W-:Y:S01]  /*11420*/  @!P6 IMAD.IADD R221, R221, 0x1, -R0.reuse ;  /* 0x00000001dddde824 */ /* 0x100fe200078e0a00 */
[----:B------:R-:W-:Y:S01]  /*11430*/  ISETP.GT.U32.AND P6, PT, R0, R4, PT ;  /* 0x000000040000720c */ /* 0x000fe20003fc4070 */
[----:B------:R-:W-:Y:S01]  /*11440*/  @!P5 IMAD.IADD R220, R220, 0x1, -R0 ;  /* 0x00000001dcdcd824 */ /* 0x000fe200078e0a00 */
[----:B------:R-:W-:Y:S01]  /*11450*/  IADD3 R225, -R225, RZ, RZ ;  /* 0x000000ffe1e17210 */ /* 0x000fe20007ffe1ff */
[----:B-1----:R-:W-:Y:S01]  /*11460*/  IMAD.MOV.U32 R7, RZ, RZ, R224 ;  /* 0x000000ffff077224 */ /* 0x002fe200078e00e0 */
[C---:B------:R-:W-:Y:S01]  /*11470*/  IADD3 R224, R6.reuse, 0x16a, RZ ;  /* 0x0000016a06e07810 */ /* 0x040fe20007ffe0ff */
[----:B------:R-:W-:Y:S01]  /*11480*/  VIADD R227, R6, 0x169 ;  /* 0x0000016906e37836 */ /* 0x000fe20000000000 */
[C---:B------:R-:W-:Y:S01]  /*11490*/  ISETP.GT.U32.AND P5, PT, R0.reuse, R220, PT ;  /* 0x000000dc0000720c */ /* 0x040fe20003fa4070 */
[----:B------:R-:W-:Y:S01]  /*114a0*/  @!P3 IMAD.MOV R7, RZ, RZ, -R7 ;  /* 0x000000ffff07b224 */ /* 0x000fe200078e0a07 */
[C---:B------:R-:W-:Y:S01]  /*114b0*/  ISETP.GT.U32.AND P3, PT, R0.reuse, R11, PT ;  /* 0x0000000b0000720c */ /* 0x040fe20003f64070 */
[----:B------:R-:W-:Y:S01]  /*114c0*/  IMAD R5, R0, R225, R223 ;  /* 0x000000e100057224 */ /* 0x000fe200078e02df */
[C---:B------:R-:W-:Y:S01]  /*114d0*/  IADD3 R223, R6.reuse, 0x16c, RZ ;  /* 0x0000016c06df7810 */ /* 0x040fe20007ffe0ff */
[----:B------:R-:W-:Y:S01]  /*114e0*/  VIADD R226, R6, 0x16e ;  /* 0x0000016e06e27836 */ /* 0x000fe20000000000 */
[----:B------:R1:W-:Y:S01]  /*114f0*/  STL [R1+0x42c], R7 ;  /* 0x00042c0701007387 */ /* 0x0003e20000100800 */
[----:B------:R-:W-:-:S03]  /*11500*/  @!P6 IMAD.IADD R4, R4, 0x1, -R0 ;  /* 0x000000010404e824 */ /* 0x000fc600078e0a00 */
[----:B------:R-:W-:Y:S02]  /*11510*/  IABS R229, R226 ;  /* 0x000000e200e57213 */ /* 0x000fe40000000000 */
[----:B------:R-:W-:Y:S01]  /*11520*/  ISETP.GT.U32.AND P6, PT, R0, R4, PT ;  /* 0x000000040000720c */ /* 0x000fe20003fc4070 */
[--C-:B------:R-:W-:Y:S01]  /*11530*/  @!P5 IMAD.IADD R220, R220, 0x1, -R0.reuse ;  /* 0x00000001dcdcd824 */ /* 0x100fe200078e0a00 */
[----:B------:R-:W-:Y:S01]  /*11540*/  ISETP.GE.AND P5, PT, R222, RZ, PT ;  /* 0x000000ffde00720c */ /* 0x000fe20003fa6270 */
[----:B------:R-:W-:Y:S01]  /*11550*/  @!P3 IMAD.IADD R11, R11, 0x1, -R0 ;  /* 0x000000010b0bb824 */ /* 0x000fe200078e0a00 */
[----:B------:R-:W-:Y:S01]  /*11560*/  ISETP.GT.U32.AND P3, PT, R0, R5, PT ;  /* 0x000000050000720c */ /* 0x000fe20003f64070 */
[----:B-1----:R-:W-:Y:S02]  /*11570*/  IMAD.MOV.U32 R7, RZ, RZ, R221 ;  /* 0x000000ffff077224 */ /* 0x002fe400078e00dd */
[----:B------:R-:W-:Y:S02]  /*11580*/  VIADD R221, R6, 0x16b ;  /* 0x0000016b06dd7836 */ /* 0x000fe40000000000 */
[----:B------:R-:W-:Y:S01]  /*11590*/  @!P0 IMAD.MOV R7, RZ, RZ, -R7 ;  /* 0x000000ffff078224 */ /* 0x000fe200078e0a07 */
[----:B------:R-:W-:Y:S01]  /*115a0*/  ISETP.GE.AND P0, PT, R227, RZ, PT ;  /* 0x000000ffe300720c */ /* 0x000fe20003f06270 */
[----:B------:R-:W-:Y:S01]  /*115b0*/  IMAD.MOV.U32 R9, RZ, RZ, R220 ;  /* 0x000000ffff097224 */ /* 0x000fe200078e00dc */
[----:B------:R-:W-:Y:S01]  /*115c0*/  IABS R227, R227 ;  /* 0x000000e300e37213 */ /* 0x000fe20000000000 */
[----:B------:R-:W-:Y:S01]  /*115d0*/  @!P6 IMAD.IADD R4, R4, 0x1, -R0 ;  /* 0x000000010404e824 */ /* 0x000fe200078e0a00 */
[----:B------:R1:W-:Y:S01]  /*115e0*/  STL [R1+0x430], R7 ;  /* 0x0004300701007387 */ /* 0x0003e20000100800 */
[----:B------:R-:W-:Y:S01]  /*115f0*/  @!P1 IMAD.MOV R9, RZ, RZ, -R9 ;  /* 0x000000ffff099224 */ /* 0x000fe200078e0a09 */
[----:B------:R-:W-:Y:S01]  /*11600*/  ISETP.GE.AND P1, PT, R224, RZ, PT ;  /* 0x000000ffe000720c */ /* 0x000fe20003f26270 */
[----:B------:R-:W-:Y:S01]  /*11610*/  IMAD.HI.U32 R222, R3, R227, RZ ;  /* 0x000000e303de7227 */ /* 0x000fe200078e00ff */
[----:B------:R-:W-:-:S02]  /*11620*/  @!P3 IADD3 R5, R5, -R0, RZ ;  /* 0x800000000505b210 */ /* 0x000fc40007ffe0ff */
[----:B------:R-:W-:Y:S01]  /*11630*/  STL [R1+0x448], R9 ;  /* 0x0004480901007387 */ /* 0x000fe20000100800 */
[----:B------:R-:W-:Y:S01]  /*11640*/  IMAD.MOV R222, RZ, RZ, -R222 ;  /* 0x000000ffffde7224 */ /* 0x000fe200078e0ade */
[C---:B------:R-:W-:Y:S02]  /*11650*/  ISETP.GT.U32.AND P3, PT, R0.reuse, R5, PT ;  /* 0x000000050000720c */ /* 0x040fe40003f64070 */
[----:B-1----:R-:W-:Y:S01]  /*11660*/  MOV R7, R11 ;  /* 0x0000000b00077202 */ /* 0x002fe20000000f00 */
[----:B------:R-:W-:Y:S01]  /*11670*/  IMAD R227, R0, R222, R227 ;  /* 0x000000de00e37224 */ /* 0x000fe200078e02e3 */
[----:B------:R-:W-:Y:S02]  /*11680*/  IABS R224, R224 ;  /* 0x000000e000e07213 */ /* 0x000fe40000000000 */
[----:B------:R-:W-:Y:S01]  /*11690*/  ISETP.GE.AND P6, PT, R223, RZ, PT ;  /* 0x000000ffdf00720c */ /* 0x000fe20003fc6270 */
[----:B------:R-:W-:Y:S01]  /*116a0*/  @!P2 IMAD.MOV R7, RZ, RZ, -R7 ;  /* 0x000000ffff07a224 */ /* 0x000fe200078e0a07 */
[----:B------:R-:W-:Y:S01]  /*116b0*/  ISETP.GE.AND P2, PT, R221, RZ, PT ;  /* 0x000000ffdd00720c */ /* 0x000fe20003f46270 */
[----:B------:R-:W-:Y:S01]  /*116c0*/  IMAD.HI.U32 R220, R3, R224, RZ ;  /* 0x000000e003dc7227 */ /* 0x000fe200078e00ff */
[----:B------:R-:W-:-:S02]  /*116d0*/  IABS R221, R221 ;  /* 0x000000dd00dd7213 */ /* 0x000fc40000000000 */
[----:B------:R1:W-:Y:S01]  /*116e0*/  STL [R1+0x44c], R7 ;  /* 0x00044c0701007387 */ /* 0x0003e20000100800 */
[----:B------:R-:W-:Y:S01]  /*116f0*/  @!P3 IMAD.IADD R5, R5, 0x1, -R0 ;  /* 0x000000010505b824 */ /* 0x000fe200078e0a00 */
[----:B------:R-:W-:Y:S01]  /*11700*/  IABS R223, R223 ;  /* 0x000000df00df7213 */ /* 0x000fe20000000000 */
[----:B------:R-:W-:-:S04]  /*11710*/  IMAD.HI.U32 R11, R3, R221, RZ ;  /* 0x000000dd030b7227 */ /* 0x000fc800078e00ff */
[----:B------:R-:W-:Y:S01]  /*11720*/  IMAD.MOV R220, RZ, RZ, -R220 ;  /* 0x000000ffffdc7224 */ /* 0x000fe200078e0adc */
[----:B------:R-:W-:Y:S01]  /*11730*/  IADD3 R11, -R11, RZ, RZ ;  /* 0x000000ff0b0b7210 */ /* 0x000fe20007ffe1ff */
[----:B-1----:R-:W-:Y:S02]  /*11740*/  IMAD.MOV.U32 R7, RZ, RZ, R4 ;  /* 0x000000ffff077224 */ /* 0x002fe400078e0004 */
[C---:B------:R-:W-:Y:S02]  /*11750*/  IMAD R224, R0.reuse, R220, R224 ;  /* 0x000000dc00e07224 */ /* 0x040fe400078e02e0 */
[----:B------:R-:W-:Y:S01]  /*11760*/  @!P4 IMAD.MOV R7, RZ, RZ, -R7 ;  /* 0x000000ffff07c224 */ /* 0x000fe200078e0a07 */
[C---:B------:R-:W-:Y:S01]  /*11770*/  ISETP.GT.U32.AND P4, PT, R0.reuse, R227, PT ;  /* 0x000000e30000720c */ /* 0x040fe20003f84070 */
[C---:B------:R-:W-:Y:S01]  /*11780*/  IMAD R221, R0.reuse, R11, R221 ;  /* 0x0000000b00dd7224 */ /* 0x040fe200078e02dd */
[----:B------:R-:W-:Y:S01]  /*11790*/  ISETP.GT.U32.AND P3, PT, R0, R224, PT ;  /* 0x000000e00000720c */ /* 0x000fe20003f64070 */
[----:B------:R-:W-:Y:S01]  /*117a0*/  IMAD.HI.U32 R4, R3, R223, RZ ;  /* 0x000000df03047227 */ /* 0x000fe200078e00ff */
[----:B------:R1:W-:Y:S03]  /*117b0*/  STL [R1+0x438], R7 ;  /* 0x0004380701007387 */ /* 0x0003e60000100800 */
[----:B------:R-:W-:-:S02]  /*117c0*/  IMAD.MOV R4, RZ, RZ, -R4 ;  /* 0x000000ffff047224 */ /* 0x000fc400078e0a04 */
[----:B------:R-:W-:-:S04]  /*117d0*/  IMAD.HI.U32 R11, R3, R229, RZ ;  /* 0x000000e5030b7227 */ /* 0x000fc800078e00ff */
[----:B------:R-:W-:Y:S01]  /*117e0*/  @!P4 IADD3 R227, R227, -R0, RZ ;  /* 0x80000000e3e3c210 */ /* 0x000fe20007ffe0ff */
[----:B-1----:R-:W-:Y:S01]  /*117f0*/  IMAD.MOV.U32 R7, RZ, RZ, R5 ;  /* 0x000000ffff077224 */ /* 0x002fe200078e0005 */
[----:B------:R-:W-:Y:S01]  /*11800*/  IABS R5, R231 ;  /* 0x000000e700057213 */ /* 0x000fe20000000000 */
[C---:B------:R-:W-:Y:S01]  /*11810*/  IMAD R223, R0.reuse, R4, R223 ;  /* 0x0000000400df7224 */ /* 0x040fe200078e02df */
[C---:B------:R-:W-:Y:S01]  /*11820*/  ISETP.GT.U32.AND P4, PT, R0.reuse, R227, PT ;  /* 0x000000e30000720c */ /* 0x040fe20003f84070 */
[----:B------:R-:W-:Y:S01]  /*11830*/  @!P5 IMAD.MOV R7, RZ, RZ, -R7 ;  /* 0x000000ffff07d224 */ /* 0x000fe200078e0a07 */
[----:B------:R-:W-:Y:S01]  /*11840*/  ISETP.GT.U32.AND P5, PT, R0, R221, PT ;  /* 0x000000dd0000720c */ /* 0x000fe20003fa4070 */
[----:B------:R-:W-:Y:S02]  /*11850*/  @!P3 IMAD.IADD R224, R224, 0x1, -R0 ;  /* 0x00000001e0e0b824 */ /* 0x000fe400078e0a00 */
[----:B------:R-:W-:Y:S01]  /*11860*/  IMAD.MOV R11, RZ, RZ, -R11 ;  /* 0x000000ffff0b7224 */ /* 0x000fe200078e0a0b */
[----:B------:R1:W-:Y:S01]  /*11870*/  STL [R1+0x43c], R7 ;  /* 0x00043c0701007387 */ /* 0x0003e20000100800 */
[----:B------:R-:W-:Y:S01]  /*11880*/  IMAD.HI.U32 R225, R3, R5, RZ ;  /* 0x0000000503e17227 */ /* 0x000fe200078e00ff */
[----:B------:R-:W-:-:S03]  /*11890*/  ISETP.GT.U32.AND P3, PT, R0, R224, PT ;  /* 0x000000e00000720c */ /* 0x000fc60003f64070 */
[----:B------:R-:W-:Y:S01]  /*118a0*/  IMAD R229, R0, R11, R229 ;  /* 0x0000000b00e57224 */ /* 0x000fe200078e02e5 */
[----:B------:R-:W-:Y:S01]  /*118b0*/  IADD3 R11, R6, 0x171, RZ ;  /* 0x00000171060b7810 */ /* 0x000fe20007ffe0ff */
[----:B------:R-:W-:Y:S01]  /*118c0*/  @!P4 IMAD.IADD R227, R227, 0x1, -R0 ;  /* 0x00000001e3e3c824 */ /* 0x000fe200078e0a00 */
[----:B------:R-:W-:Y:S01]  /*118d0*/  ISETP.GT.U32.AND P4, PT, R0, R223, PT ;  /* 0x000000df0000720c */ /* 0x000fe20003f84070 */
[----:B------:R-:W-:Y:S01]  /*118e0*/  IMAD.MOV R225, RZ, RZ, -R225 ;  /* 0x000000ffffe17224 */ /* 0x000fe200078e0ae1 */
[----:B------:R-:W-:Y:S01]  /*118f0*/  @!P5 IADD3 R221, R221, -R0, RZ ;  /* 0x80000000ddddd210 */ /* 0x000fe20007ffe0ff */
[----:B-1----:R-:W-:Y:S01]  /*11900*/  IMAD.MOV.U32 R7, RZ, RZ, R227 ;  /* 0x000000ffff077224 */ /* 0x002fe200078e00e3 */
[----:B------:R-:W-:Y:S01]  /*11910*/  IABS R227, R11 ;  /* 0x0000000b00e37213 */ /* 0x000fe20000000000 */
[----:B------:R-:W-:Y:S01]  /*11920*/  VIADD R4, R6, 0x16f ;  /* 0x0000016f06047836 */ /* 0x000fe20000000000 */
[C---:B------:R-:W-:Y:S01]  /*11930*/  ISETP.GT.U32.AND P5, PT, R0.reuse, R221, PT ;  /* 0x000000dd0000720c */ /* 0x040fe20003fa4070 */
[----:B------:R-:W-:-:S02]  /*11940*/  IMAD R5, R0, R225, R5 ;  /* 0x000000e100057224 */ /* 0x000fc400078e0205 */
[----:B------:R-:W-:Y:S01]  /*11950*/  @!P0 IMAD.MOV R7, RZ, RZ, -R7 ;  /* 0x000000ffff078224 */ /* 0x000fe200078e0a07 */
[----:B------:R-:W-:Y:S01]  /*11960*/  IABS R222, R4 ;  /* 0x0000000400de7213 */ /* 0x000fe20000000000 */
[----:B------:R-:W-:Y:S02]  /*11970*/  VIADD R220, R6, 0x170 ;  /* 0x0000017006dc7836 */ /* 0x000fe40000000000 */
[----:B------:R-:W-:Y:S01]  /*11980*/  @!P4 IADD3 R223, R223, -R0, RZ ;  /* 0x80000000dfdfc210 */ /* 0x000fe20007ffe0ff */
[--C-:B------:R-:W-:Y:S01]  /*11990*/  @!P3 IMAD.IADD R224, R224, 0x1, -R0.reuse ;  /* 0x00000001e0e0b824 */ /* 0x100fe200078e0a00 */
[C---:B------:R-:W-:Y:S01]  /*119a0*/  ISETP.GT.U32.AND P3, PT, R0.reuse, R5, PT ;  /* 0x000000050000720c */ /* 0x040fe20003f64070 */
[----:B------:R-:W-:Y:S01]  /*119b0*/  IMAD.HI.U32 R230, R3, R222, RZ ;  /* 0x000000de03e67227 */ /* 0x000fe200078e00ff */
[C---:B------:R-:W-:Y:S01]  /*119c0*/  ISETP.GT.U32.AND P0, PT, R0.reuse, R223, PT ;  /* 0x000000df0000720c */ /* 0x040fe20003f04070 */
[----:B------:R1:W-:Y:S01]  /*119d0*/  STL [R1+0x420], R7 ;  /* 0x0004200701007387 */ /* 0x0003e20000100800 */
[----:B------:R-:W-:Y:S01]  /*119e0*/  IABS R228, R220 ;  /* 0x000000dc00e47213 */ /* 0x000fe20000000000 */
[----:B------:R-:W-:Y:S01]  /*119f0*/  @!P5 IMAD.IADD R221, R221, 0x1, -R0 ;  /* 0x00000001ddddd824 */ /* 0x000fe200078e0a00 */
[----:B------:R-:W-:Y:S01]  /*11a00*/  ISETP.GT.U32.AND P5, PT, R0, R229, PT ;  /* 0x000000e50000720c */ /* 0x000fe20003fa4070 */
[----:B------:R-:W-:Y:S01]  /*11a10*/  IMAD.MOV R230, RZ, RZ, -R230 ;  /* 0x000000ffffe67224 */ /* 0x000fe200078e0ae6 */
[----:B------:R-:W-:Y:S01]  /*11a20*/  ISETP.GE.AND P4, PT, R231, RZ, PT ;  /* 0x000000ffe700720c */ /* 0x000fe20003f86270 */
[----:B------:R-:W-:-:S04]  /*11a30*/  IMAD.HI.U32 R225, R3, R228, RZ ;  /* 0x000000e403e17227 */ /* 0x000fc800078e00ff */
[----:B-1----:R-:W-:Y:S01]  /*11a40*/  IMAD.MOV.U32 R7, RZ, RZ, R224 ;  /* 0x000000ffff077224 */ /* 0x002fe200078e00e0 */
[-C--:B------:R-:W-:Y:S01]  /*11a50*/  @!P3 IADD3 R5, R5, -R0.reuse, RZ ;  /* 0x800000000505b210 */ /* 0x080fe20007ffe0ff */
[----:B------:R-:W-:Y:S01]  /*11a60*/  IMAD.HI.U32 R224, R3, R227, RZ ;  /* 0x000000e303e07227 */ /* 0x000fe200078e00ff */
[----:B------:R-:W-:Y:S02]  /*11a70*/  @!P0 IADD3 R223, R223, -R0, RZ ;  /* 0x80000000dfdf8210 */ /* 0x000fe40007ffe0ff */
[----:B------:R-:W-:Y:S01]  /*11a80*/  ISETP.GE.AND P3, PT, R226, RZ, PT ;  /* 0x000000ffe200720c */ /* 0x000fe20003f66270 */
[----:B------:R-:W-:Y:S02]  /*11a90*/  @!P5 IMAD.IADD R229, R229, 0x1, -R0 ;  /* 0x00000001e5e5d824 */ /* 0x000fe400078e0a00 */
[----:B------:R-:W-:Y:S01]  /*11aa0*/  @!P1 IMAD.MOV R7, RZ, RZ, -R7 ;  /* 0x000000ffff079224 */ /* 0x000fe200078e0a07 */
[C---:B------:R-:W-:Y:S01]  /*11ab0*/  ISETP.GT.U32.AND P1, PT, R0.reuse, R5, PT ;  /* 0x000000050000720c */ /* 0x040fe20003f24070 */
[----:B------:R-:W-:Y:S01]  /*11ac0*/  IMAD.MOV R225, RZ, RZ, -R225 ;  /* 0x000000ffffe17224 */ /* 0x000fe200078e0ae1 */
[C---:B------:R-:W-:Y:S01]  /*11ad0*/  ISETP.GT.U32.AND P5, PT, R0.reuse, R229, PT ;  /* 0x000000e50000720c */ /* 0x040fe20003fa4070 */
[----:B------:R-:W-:Y:S01]  /*11ae0*/  IMAD R222, R0, R230, R222 ;  /* 0x000000e600de7224 */ /* 0x000fe200078e02de */
[----:B------:R1:W-:Y:S01]  /*11af0*/  STL [R1+0x414], R7 ;  /* 0x0004140701007387 */ /* 0x0003e20000100800 */
[----:B------:R-:W-:-:S02]  /*11b00*/  IMAD.MOV R224, RZ, RZ, -R224 ;  /* 0x000000ffffe07224 */ /* 0x000fc400078e0ae0 */
[C---:B------:R-:W-:Y:S01]  /*11b10*/  IMAD R228, R0.reuse, R225, R228 ;  /* 0x000000e100e47224 */ /* 0x040fe200078e02e4 */
[C---:B------:R-:W-:Y:S01]  /*11b20*/  ISETP.GT.U32.AND P0, PT, R0.reuse, R222, PT ;  /* 0x000000de0000720c */ /* 0x040fe20003f04070 */
[----:B------:R-:W-:Y:S02]  /*11b30*/  IMAD R227, R0, R224, R227 ;  /* 0x000000e000e37224 */ /* 0x000fe400078e02e3 */
[----:B------:R-:W-:Y:S02]  /*11b40*/  IMAD.MOV.U32 R9, RZ, RZ, R221 ;  /* 0x000000ffff097224 */ /* 0x000fe400078e00dd */
[--C-:B------:R-:W-:Y:S01]  /*11b50*/  @!P1 IMAD.IADD R5, R5, 0x1, -R0.reuse ;  /* 0x0000000105059824 */ /* 0x100fe200078e0a00 */
[----:B------:R-:W-:Y:S01]  /*11b60*/  ISETP.GE.AND P1, PT, R220, RZ, PT ;  /* 0x000000ffdc00720c */ /* 0x000fe20003f26270 */
[----:B-1----:R-:W-:Y:S01]  /*11b70*/  IMAD.MOV.U32 R7, RZ, RZ, R223 ;  /* 0x000000ffff077224 */ /* 0x002fe200078e00df */
[----:B------:R-:W-:Y:S01]  /*11b80*/  @!P5 IADD3 R229, R229, -R0, RZ ;  /* 0x80000000e5e5d210 */ /* 0x000fe20007ffe0ff */
[----:B------:R-:W-:Y:S01]  /*11b90*/  VIADD R221, R6, 0x173 ;  /* 0x0000017306dd7836 */ /* 0x000fe20000000000 */
[C---:B------:R-:W-:Y:S01]  /*11ba0*/  ISETP.GT.U32.AND P5, PT, R0.reuse, R227, PT ;  /* 0x000000e30000720c */ /* 0x040fe20003fa4070 */
[----:B------:R-:W-:Y:S01]  /*11bb0*/  @!P6 IMAD.MOV R7, RZ, RZ, -R7 ;  /* 0x000000ffff07e224 */ /* 0x000fe200078e0a07 */
[----:B------:R-:W-:Y:S01]  /*11bc0*/  ISETP.GT.U32.AND P6, PT, R0, R228, PT ;  /* 0x000000e40000720c */ /* 0x000fe20003fc4070 */
[--C-:B------:R-:W-:Y:S01]  /*11bd0*/  @!P0 IMAD.IADD R222, R222, 0x1, -R0.reuse ;  /* 0x00000001dede8824 */ /* 0x100fe200078e0a00 */
[----:B------:R-:W-:Y:S01]  /*11be0*/  @!P2 IADD3 R9, -R9, RZ, RZ ;  /* 0x000000ff0909a210 */ /* 0x000fe20007ffe1ff */
[----:B------:R-:W-:Y:S01]  /*11bf0*/  VIADD R225, R6, 0x174 ;  /* 0x0000017406e17836 */ /* 0x000fe20000000000 */
[----:B------:R-:W-:Y:S01]  /*11c00*/  ISETP.GE.AND P2, PT, R4, RZ, PT ;  /* 0x000000ff0400720c */ /* 0x000fe20003f46270 */
[C---:B------:R-:W-:Y:S01]  /*11c10*/  VIADD R4, R6.reuse, 0x172 ;  /* 0x0000017206047836 */ /* 0x040fe20000000000 */
[----:B------:R-:W-:Y:S01]  /*11c20*/  ISETP.GE.AND P0, PT, R11, RZ, PT ;  /* 0x000000ff0b00720c */ /* 0x000fe20003f06270 */
[----:B------:R-:W-:Y:S01]  /*11c30*/  STL [R1+0x410], R9 ;  /* 0x0004100901007387 */ /* 0x000fe20000100800 */
[----:B------:R-:W-:Y:S01]  /*11c40*/  IABS R11, R221 ;  /* 0x000000dd000b7213 */ /* 0x000fe20000000000 */
[----:B------:R-:W-:Y:S01]  /*11c50*/  VIADD R224, R6, 0x175 ;  /* 0x0000017506e07836 */ /* 0x000fe20000000000 */
[----:B------:R-:W-:Y:S01]  /*11c60*/  IABS R223, R4 ;  /* 0x0000000400df7213 */ /* 0x000fe20000000000 */
[----:B------:R1:W-:Y:S01]  /*11c70*/  STL [R1+0x40c], R7 ;  /* 0x00040c0701007387 */ /* 0x0003e20000100800 */
[----:B------:R-:W-:Y:S01]  /*11c80*/  @!P5 IMAD.IADD R227, R227, 0x1, -R0 ;  /* 0x00000001e3e3d824 */ /* 0x000fe200078e0a00 */
[----:B------:R-:W-:-:S02]  /*11c90*/  @!P6 IADD3 R228, R228, -R0, RZ ;  /* 0x80000000e4e4e210 */ /* 0x000fc40007ffe0ff */
[C---:B------:R-:W-:Y:S01]  /*11ca0*/  ISETP.GT.U32.AND P6, PT, R0.reuse, R222, PT ;  /* 0x000000de0000720c */ /* 0x040fe20003fc4070 */
[C---:B------:R-:W-:Y:S01]  /*11cb0*/  IMAD.HI.U32 R220, R3.reuse, R223, RZ ;  /* 0x000000df03dc7227 */ /* 0x040fe200078e00ff */
[----:B------:R-:W-:Y:S02]  /*11cc0*/  ISETP.GT.U32.AND P5, PT, R0, R228, PT ;  /* 0x000000e40000720c */ /* 0x000fe40003fa4070 */
[----:B------:R-:W-:Y:S01]  /*11cd0*/  IABS R226, R225 ;  /* 0x000000e100e27213 */ /* 0x000fe20000000000 */
[----:B------:R-:W-:Y:S01]  /*11ce0*/  IMAD.MOV R220, RZ, RZ, -R220 ;  /* 0x000000ffffdc7224 */ /* 0x000fe200078e0adc */
[----:B------:R-:W-:Y:S01]  /*11cf0*/  IABS R231, R224 ;  /* 0x000000e000e77213 */ /* 0x000fe20000000000 */
[----:B-1----:R-:W-:Y:S02]  /*11d00*/  IMAD.MOV.U32 R7, RZ, RZ, R5 ;  /* 0x000000ffff077224 */ /* 0x002fe400078e0005 */
[----:B------:R-:W-:-:S03]  /*11d10*/  IMAD.HI.U32 R5, R3, R11, RZ ;  /* 0x0000000b03057227 */ /* 0x000fc600078e00ff */
[----:B------:R-:W-:Y:S01]  /*11d20*/  @!P4 IADD3 R7, -R7, RZ, RZ ;  /* 0x000000ff0707c210 */ /* 0x000fe20007ffe1ff */
[C---:B------:R-:W-:Y:S01]  /*11d30*/  IMAD R223, R0.reuse, R220, R223 ;  /* 0x000000dc00df7224 */ /* 0x040fe200078e02df */
[----:B------:R-:W-:Y:S01]  /*11d40*/  ISETP.GT.U32.AND P4, PT, R0, R227, PT ;  /* 0x000000e30000720c */ /* 0x000fe20003f84070 */
[----:B------:R-:W-:Y:S01]  /*11d50*/  IMAD.MOV R5, RZ, RZ, -R5 ;  /* 0x000000ffff057224 */ /* 0x000fe200078e0a05 */
[----:B------:R-:W-:Y:S01]  /*11d60*/  @!P5 IADD3 R228, R228, -R0, RZ ;  /* 0x80000000e4e4d210 */ /* 0x000fe20007ffe0ff */
[----:B------:R-:W-:Y:S01]  /*11d70*/  @!P6 IMAD.IADD R222, R222, 0x1, -R0 ;  /* 0x00000001dedee824 */ /* 0x000fe200078e0a00 */
[C---:B------:R-:W-:Y:S01]  /*11d80*/  ISETP.GT.U32.AND P6, PT, R0.reuse, R223, PT ;  /* 0x000000df0000720c */ /* 0x040fe20003fc4070 */
[----:B------:R-:W-:Y:S01]  /*11d90*/  IMAD R11, R0, R5, R11 ;  /* 0x00000005000b7224 */ /* 0x000fe200078e020b */
[----:B------:R-:W-:Y:S01]  /*11da0*/  ISETP.GE.AND P5, PT, R4, RZ, PT ;  /* 0x000000ff0400720c */ /* 0x000fe20003fa6270 */
[----:B------:R-:W-:Y:S01]  /*11db0*/  IMAD.MOV.U32 R9, RZ, RZ, R229 ;  /* 0x000000ffff097224 */ /* 0x000fe200078e00e5 */
[----:B------:R1:W-:Y:S01]  /*11dc0*/  STL [R1+0x3c0], R7 ;  /* 0x0003c00701007387 */ /* 0x0003e20000100800 */
[----:B------:R-:W-:-:S04]  /*11dd0*/  IMAD.HI.U32 R5, R3, R226, RZ ;  /* 0x000000e203057227 */ /* 0x000fc800078e00ff */
[----:B------:R-:W-:Y:S01]  /*11de0*/  @!P4 IMAD.IADD R227, R227, 0x1, -R0 ;  /* 0x00000001e3e3c824 */ /* 0x000fe200078e0a00 */
[----:B------:R-:W-:Y:S01]  /*11df0*/  ISETP.GT.U32.AND P4, PT, R0, R11, PT ;  /* 0x0000000b0000720c */ /* 0x000fe20003f84070 */
[----:B------:R-:W-:-:S04]  /*11e00*/  IMAD.HI.U32 R220, R3, R231, RZ ;  /* 0x000000e703dc7227 */ /* 0x000fc800078e00ff */
[----:B------:R-:W-:Y:S01]  /*11e10*/  @!P6 IMAD.IADD R223, R223, 0x1, -R0 ;  /* 0x00000001dfdfe824 */ /* 0x000fe200078e0a00 */
[----:B------:R-:W-:Y:S01]  /*11e20*/  IADD3 R220, -R220, RZ, RZ ;  /* 0x000000ffdcdc7210 */ /* 0x000fe20007ffe1ff */
[----:B------:R-:W-:Y:S01]  /*11e30*/  @!P3 IMAD.MOV R9, RZ, RZ, -R9 ;  /* 0x000000ffff09b224 */ /* 0x000fe200078e0a09 */
[----:B------:R-:W-:Y:S01]  /*11e40*/  ISETP.GE.AND P6, PT, R221, RZ, PT ;  /* 0x000000ffdd00720c */ /* 0x000fe20003fc6270 */
[----:B------:R-:W-:Y:S01]  /*11e50*/  VIADD R4, R6, 0x176 ;  /* 0x0000017606047836 */ /* 0x000fe20000000000 */
[----:B------:R-:W-:Y:S01]  /*11e60*/  ISETP.GT.U32.AND P3, PT, R0, R223, PT ;  /* 0x000000df0000720c */ /* 0x000fe20003f64070 */
[----:B------:R-:W-:Y:S01]  /*11e70*/  IMAD.MOV R5, RZ, RZ, -R5 ;  /* 0x000000ffff057224 */ /* 0x000fe200078e0a05 */
[----:B------:R2:W-:Y:S01]  /*11e80*/  STL [R1+0x3c4], R9 ;  /* 0x0003c40901007387 */ /* 0x0005e20000100800 */
[----:B------:R-:W-:Y:S01]  /*11e90*/  @!P4 IADD3 R11, R11, -R0, RZ ;  /* 0x800000000b0bc210 */ /* 0x000fe20007ffe0ff */
[----:B-1----:R-:W-:Y:S02]  /*11ea0*/  IMAD.MOV.U32 R7, RZ, RZ, R222 ;  /* 0x000000ffff077224 */ /* 0x002fe400078e00de */
[----:B------:R-:W-:Y:S01]  /*11eb0*/  VIADD R221, R6, 0x177 ;  /* 0x0000017706dd7836 */ /* 0x000fe20000000000 */
[C---:B------:R-:W-:Y:S01]  /*11ec0*/  ISETP.GT.U32.AND P4, PT, R0.reuse, R11, PT ;  /* 0x0000000b0000720c */ /* 0x040fe20003f84070 */
[C---:B------:R-:W-:Y:S01]  /*11ed0*/  IMAD R226, R0.reuse, R5, R226 ;  /* 0x0000000500e27224 */ /* 0x040fe200078e02e2 */
[----:B------:R-:W-:Y:S01]  /*11ee0*/  IABS R5, R4 ;  /* 0x0000000400057213 */ /* 0x000fe20000000000 */
[----:B------:R-:W-:Y:S01]  /*11ef0*/  @!P2 IMAD.MOV R7, RZ, RZ, -R7 ;  /* 0x000000ffff07a224 */ /* 0x000fe200078e0a07 */
[----:B--2---:R-:W-:Y:S01]  /*11f00*/  MOV R9, R228 ;  /* 0x000000e400097202 */ /* 0x004fe20000000f00 */
[----:B------:R-:W-:Y:S01]  /*11f10*/  IMAD R231, R0, R220, R231 ;  /* 0x000000dc00e77224 */ /* 0x000fe200078e02e7 */
[----:B------:R-:W-:Y:S01]  /*11f20*/  IABS R220, R221 ;  /* 0x000000dd00dc7213 */ /* 0x000fe20000000000 */
[----:B------:R-:W-:Y:S01]  /*11f30*/  IMAD.HI.U32 R222, R3, R5, RZ ;  /* 0x0000000503de7227 */ /* 0x000fe200078e00ff */
[----:B------:R1:W-:Y:S01]  /*11f40*/  STL [R1+0x3f4], R7 ;  /* 0x0003f40701007387 */ /* 0x0003e20000100800 */
[----:B------:R-:W-:-:S02]  /*11f50*/  @!P3 IADD3 R223, R223, -R0, RZ ;  /* 0x80000000dfdfb210 */ /* 0x000fc40007ffe0ff */
[----:B------:R-:W-:Y:S01]  /*11f60*/  @!P1 IMAD.MOV R9, RZ, RZ, -R9 ;  /* 0x000000ffff099224 */ /* 0x000fe200078e0a09 */
[C---:B------:R-:W-:Y:S01]  /*11f70*/  ISETP.GT.U32.AND P1, PT, R0.reuse, R231, PT ;  /* 0x000000e70000720c */ /* 0x040fe20003f24070 */
[----:B------:R-:W-:Y:S01]  /*11f80*/  IMAD.MOV R222, RZ, RZ, -R222 ;  /* 0x000000ffffde7224 */ /* 0x000fe200078e0ade */
[C---:B------:R-:W-:Y:S01]  /*11f90*/  ISETP.GT.U32.AND P2, PT, R0.reuse, R226, PT ;  /* 0x000000e20000720c */ /* 0x040fe20003f44070 */
[----:B------:R-:W-:Y:S01]  /*11fa0*/  @!P4 IMAD.IADD R11, R11, 0x1, -R0 ;  /* 0x000000010b0bc824 */ /* 0x000fe200078e0a00 */
[----:B------:R2:W-:Y:S01]  /*11fb0*/  STL [R1+0x3d0], R9 ;  /* 0x0003d00901007387 */ /* 0x0005e20000100800 */
[----:B------:R-:W-:Y:S01]  /*11fc0*/  IMAD R5, R0, R222, R5 ;  /* 0x000000de00057224 */ /* 0x000fe200078e0205 */
[----:B------:R-:W-:Y:S01]  /*11fd0*/  ISETP.GE.AND P4, PT, R4, RZ, PT ;  /* 0x000000ff0400720c */ /* 0x000fe20003f86270 */
[----:B-1----:R-:W-:Y:S01]  /*11fe0*/  IMAD.MOV.U32 R7, RZ, RZ, R227 ;  /* 0x000000ffff077224 */ /* 0x002fe200078e00e3 */
[----:B------:R-:W-:Y:S01]  /*11ff0*/  ISETP.GE.AND P3, PT, R224, RZ, PT ;  /* 0x000000ffe000720c */ /* 0x000fe20003f66270 */
[----:B------:R-:W-:-:S04]  /*12000*/  IMAD.HI.U32 R227, R3, R220, RZ ;  /* 0x000000dc03e37227 */ /* 0x000fc800078e00ff */
[----:B------:R-:W-:Y:S01]  /*12010*/  @!P0 IMAD.MOV R7, RZ, RZ, -R7 ;  /* 0x000000ffff078224 */ /* 0x000fe200078e0a07 */
[----:B--2---:R-:W-:Y:S01]  /*12020*/  MOV R9, R223 ;  /* 0x000000df00097202 */ /* 0x004fe20000000f00 */
[----:B------:R-:W-:Y:S01]  /*12030*/  IMAD.MOV R227, RZ, RZ, -R227 ;  /* 0x000000ffffe37224 */ /* 0x000fe200078e0ae3 */
[----:B------:R-:W-:Y:S01]  /*12040*/  @!P2 IADD3 R226, R226, -R0, RZ ;  /* 0x80000000e2e2a210 */ /* 0x000fe20007ffe0ff */
[----:B------:R-:W-:Y:S01]  /*12050*/  @!P1 IMAD.IADD R231, R231, 0x1, -R0 ;  /* 0x00000001e7e79824 */ /* 0x000fe200078e0a00 */
[----:B------:R1:W-:Y:S01]  /*12060*/  STL [R1+0x3f0], R7 ;  /* 0x0003f00701007387 */ /* 0x0003e20000100800 */
[C---:B------:R-:W-:Y:S01]  /*12070*/  IMAD R220, R0.reuse, R227, R220 ;  /* 0x000000e300dc7224 */ /* 0x040fe200078e02dc */
[C---:B------:R-:W-:Y:S01]  /*12080*/  ISETP.GT.U32.AND P2, PT, R0.reuse, R226, PT ;  /* 0x000000e20000720c */ /* 0x040fe20003f44070 */
[----:B------:R-:W-:Y:S01]  /*12090*/  @!P5 IMAD.MOV R9, RZ, RZ, -R9 ;  /* 0x000000ffff09d224 */ /* 0x000fe200078e0a09 */
[----:B------:R-:W-:Y:S01]  /*120a0*/  ISETP.GT.U32.AND P5, PT, R0, R5, PT ;  /* 0x000000050000720c */ /* 0x000fe20003fa4070 */
[----:B------:R-:W-:Y:S01]  /*120b0*/  VIADD R4, R6, 0x178 ;  /* 0x0000017806047836 */ /* 0x000fe20000000000 */
[----:B------:R-:W-:Y:S01]  /*120c0*/  ISETP.GT.U32.AND P1, PT, R0, R231, PT ;  /* 0x000000e70000720c */ /* 0x000fe20003f24070 */
[C---:B------:R-:W-:Y:S01]  /*120d0*/  VIADD R222, R6.reuse, 0x179 ;  /* 0x0000017906de7836 */ /* 0x040fe20000000000 */
[----:B------:R-:W-:Y:S01]  /*120e0*/  ISETP.GE.AND P0, PT, R225, RZ, PT ;  /* 0x000000ffe100720c */ /* 0x000fe20003f06270 */
[C---:B------:R-:W-:Y:S01]  /*120f0*/  VIADD R225, R6.reuse, 0x17a ;  /* 0x0000017a06e17836 */ /* 0x040fe20000000000 */
[----:B------:R-:W-:Y:S01]  /*12100*/  IABS R223, R4 ;  /* 0x0000000400df7213 */ /* 0x000fe20000000000 */
[----:B-1----:R-:W-:Y:S01]  /*12110*/  IMAD.MOV.U32 R7, RZ, RZ, R11 ;  /* 0x000000ffff077224 */ /* 0x002fe200078e000b */
[----:B------:R-:W-:Y:S01]  /*12120*/  IABS R11, R222 ;  /* 0x000000de000b7213 */ /* 0x000fe20000000000 */
[----:B------:R-:W-:Y:S01]  /*12130*/  STL [R1+0x3d4], R9 ;  /* 0x0003d40901007387 */ /* 0x000fe20000100800 */
[----:B------:R-:W-:Y:S01]  /*12140*/  VIADD R227, R6, 0x17c ;  /* 0x0000017c06e37836 */ /* 0x000fe20000000000 */
[----:B------:R-:W-:Y:S01]  /*12150*/  @!P2 IADD3 R226, R226, -R0, RZ ;  /* 0x80000000e2e2a210 */ /* 0x000fe20007ffe0ff */
[----:B------:R-:W-:Y:S01]  /*12160*/  @!P6 IMAD.MOV R7, RZ, RZ, -R7 ;  /* 0x000000ffff07e224 */ /* 0x000fe200078e0a07 */
[----:B------:R-:W-:Y:S01]  /*12170*/  ISETP.GT.U32.AND P6, PT, R0, R220, PT ;  /* 0x000000dc0000720c */ /* 0x000fe20003fc4070 */
[----:B------:R-:W-:Y:S01]  /*12180*/  @!P5 IMAD.IADD R5, R5, 0x1, -R0 ;  /* 0x000000010505d824 */ /* 0x000fe200078e0a00 */
[----:B------:R-:W-:Y:S01]  /*12190*/  ISETP.GE.AND P2, PT, R221, RZ, PT ;  /* 0x000000ffdd00720c */ /* 0x000fe20003f46270 */
[----:B------:R-:W-:Y:S01]  /*121a0*/  IMAD.HI.U32 R224, R3, R223, RZ ;  /* 0x000000df03e07227 */ /* 0x000fe200078e00ff */
[----:B------:R1:W-:Y:S01]  /*121b0*/  STL [R1+0x3e4], R7 ;  /* 0x0003e40701007387 */ /* 0x0003e20000100800 */
[----:B------:R-:W-:-:S02]  /*121c0*/  IABS R221, R225 ;  /* 0x000000e100dd7213 */ /* 0x000fc40000000000 */
[----:B------:R-:W-:Y:S01]  /*121d0*/  ISETP.GT.U32.AND P5, PT, R0, R5, PT ;  /* 0x000000050000720c */ /* 0x000fe20003fa4070 */
[--C-:B------:R-:W-:Y:S01]  /*121e0*/  @!P1 IMAD.IADD R231, R231, 0x1, -R0.reuse ;  /* 0x00000001e7e79824 */ /* 0x100fe200078e0a00 */
[----:B------:R-:W-:Y:S01]  /*121f0*/  ISETP.GE.AND P1, PT, R4, RZ, PT ;  /* 0x000000ff0400720c */ /* 0x000fe20003f26270 */
[----:B------:R-:W-:Y:S01]  /*12200*/  IMAD.HI.U32 R4, R3, R11, RZ ;  /* 0x0000000b03047227 */ /* 0x000fe200078e00ff */
[----:B------:R-:W-:Y:S02]  /*12210*/  IADD3 R224, -R224, RZ, RZ ;  /* 0x000000ffe0e07210 */ /* 0x000fe40007ffe1ff */
[----:B------:R-:W-:Y:S01]  /*12220*/  IABS R228, R227 ;  /* 0x000000e300e47213 */ /* 0x000fe20000000000 */
[----:B------:R-:W-:Y:S02]  /*12230*/  @!P6 IMAD.IADD R220, R220, 0x1, -R0 ;  /* 0x00000001dcdce824 */ /* 0x000fe400078e0a00 */
[----:B------:R-:W-:Y:S02]  /*12240*/  IMAD.MOV R4, RZ, RZ, -R4 ;  /* 0x000000ffff047224 */ /* 0x000fe400078e0a04 */
[C---:B------:R-:W-:Y:S01]  /*12250*/  IMAD R223, R0.reuse, R224, R223 ;  /* 0x000000e000df7224 */ /* 0x040fe200078e02df */
[C---:B------:R-:W-:Y:S01]  /*12260*/  ISETP.GT.U32.AND P6, PT, R0.reuse, R220, PT ;  /* 0x000000dc0000720c */ /* 0x040fe20003fc4070 */
[C---:B------:R-:W-:Y:S01]  /*12270*/  IMAD R11, R0.reuse, R4, R11 ;  /* 0x00000004000b7224 */ /* 0x040fe200078e020b */
[----:B------:R-:W-:Y:S01]  /*12280*/  @!P5 IADD3 R5, R5, -R0, RZ ;  /* 0x800000000505d210 */ /* 0x000fe20007ffe0ff */
[----:B-1----:R-:W-:Y:S01]  /*12290*/  IMAD.MOV.U32 R7, RZ, RZ, R226 ;  /* 0x000000ffff077224 */ /* 0x002fe200078e00e2 */
[----:B------:R-:W-:Y:S01]  /*122a0*/  ISETP.GT.U32.AND P5, PT, R0, R223, PT ;  /* 0x000000df0000720c */ /* 0x000fe20003fa4070 */
[----:B------:R-:W-:-:S02]  /*122b0*/  VIADD R226, R6, 0x17b ;  /* 0x0000017b06e27836 */ /* 0x000fc40000000000 */
[----:B------:R-:W-:Y:S01]  /*122c0*/  VIADD R4, R6, 0x17d ;  /* 0x0000017d06047836 */ /* 0x000fe20000000000 */
[----:B------:R-:W-:Y:S01]  /*122d0*/  @!P0 IADD3 R7, -R7, RZ, RZ ;  /* 0x000000ff07078210 */ /* 0x000fe20007ffe1ff */
[C---:B------:R-:W-:Y:S01]  /*122e0*/  IMAD.HI.U32 R230, R3.reuse, R228, RZ ;  /* 0x000000e403e67227 */ /* 0x040fe200078e00ff */
[----:B------:R-:W-:Y:S02]  /*122f0*/  ISETP.GE.AND P0, PT, R222, RZ, PT ;  /* 0x000000ffde00720c */ /* 0x000fe40003f06270 */
[----:B------:R-:W-:Y:S01]  /*12300*/  IABS R229, R226 ;  /* 0x000000e200e57213 */ /* 0x000fe20000000000 */
[----:B------:R-:W-:Y:S01]  /*12310*/  @!P6 IMAD.IADD R220, R220, 0x1, -R0 ;  /* 0x00000001dcdce824 */ /* 0x000fe200078e0a00 */
[----:B------:R-:W-:Y:S01]  /*12320*/  ISETP.GT.U32.AND P6, PT, R0, R11, PT ;  /* 0x0000000b0000720c */ /* 0x000fe20003fc4070 */
[----:B------:R-:W-:Y:S01]  /*12330*/  IMAD.HI.U32 R222, R3, R221, RZ ;  /* 0x000000dd03de7227 */ /* 0x000fe200078e00ff */
[----:B------:R1:W-:Y:S01]  /*12340*/  STL [R1+0x3d8], R7 ;  /* 0x0003d80701007387 */ /* 0x0003e20000100800 */
[----:B------:R-:W-:-:S02]  /*12350*/  @!P5 IADD3 R223, R223, -R0, RZ ;  /* 0x80000000dfdfd210 */ /* 0x000fc40007ffe0ff */
[----:B------:R-:W-:Y:S01]  /*12360*/  IMAD.MOV R222, RZ, RZ, -R222 ;  /* 0x000000ffffde7224 */ /* 0x000fe200078e0ade */
[----:B------:R-:W-:Y:S01]  /*12370*/  IABS R224, R4 ;  /* 0x0000000400e07213 */ /* 0x000fe20000000000 */
[----:B------:R-:W-:-:S04]  /*12380*/  IMAD.HI.U32 R232, R3, R229, RZ ;  /* 0x000000e503e87227 */ /* 0x000fc800078e00ff */
[C---:B------:R-:W-:Y:S02]  /*12390*/  IMAD R221, R0.reuse, R222, R221 ;  /* 0x000000de00dd7224 */ /* 0x040fe400078e02dd */
[----:B-1----:R-:W-:Y:S01]  /*123a0*/  IMAD.MOV.U32 R7, RZ, RZ, R231 ;  /* 0x000000ffff077224 */ /* 0x002fe200078e00e7 */
[----:B------:R-:W-:Y:S01]  /*123b0*/  @!P6 IADD3 R11, R11, -R0, RZ ;  /* 0x800000000b0be210 */ /* 0x000fe20007ffe0ff */
[----:B------:R-:W-:Y:S01]  /*123c0*/  IMAD.MOV R232, RZ, RZ, -R232 ;  /* 0x000000ffffe87224 */ /* 0x000fe200078e0ae8 */
[C---:B------:R-:W-:Y:S01]  /*123d0*/  ISETP.GT.U32.AND P6, PT, R0.reuse, R223, PT ;  /* 0x000000df0000720c */ /* 0x040fe20003fc4070 */
[----:B------:R-:W-:Y:S01]  /*123e0*/  @!P3 IMAD.MOV R7, RZ, RZ, -R7 ;  /* 0x000000ffff07b224 */ /* 0x000fe200078e0a07 */
[C---:B------:R-:W-:Y:S01]  /*123f0*/  ISETP.GT.U32.AND P5, PT, R0.reuse, R221, PT ;  /* 0x000000dd0000720c */ /* 0x040fe20003fa4070 */
[----:B------:R-:W-:Y:S01]  /*12400*/  IMAD.MOV.U32 R231, RZ, RZ, R224 ;  /* 0x000000ffffe77224 */ /* 0x000fe200078e00e0 */
[----:B------:R-:W-:Y:S01]  /*12410*/  ISETP.GE.AND P3, PT, R225, RZ, PT ;  /* 0x000000ffe100720c */ /* 0x000fe20003f66270 */
[----:B------:R-:W-:Y:S01]  /*12420*/  IMAD R225, R0, R232, R229 ;  /* 0x000000e800e17224 */ /* 0x000fe200078e02e5 */
[----:B------:R1:W-:Y:S01]  /*12430*/  STL [R1+0x3cc], R7 ;  /* 0x0003cc0701007387 */ /* 0x0003e20000100800 */
[----:B------:R-:W-:-:S02]  /*12440*/  IMAD.MOV R230, RZ, RZ, -R230 ;  /* 0x000000ffffe67224 */ /* 0x000fc400078e0ae6 */
[----:B------:R-:W-:Y:S02]  /*12450*/  IMAD.MOV.U32 R9, RZ, RZ, R220 ;  /* 0x000000ffff097224 */ /* 0x000fe400078e00dc */
[C---:B------:R-:W-:Y:S02]  /*12460*/  IMAD R224, R0.reuse, R230, R228 ;  /* 0x000000e600e07224 */ /* 0x040fe400078e02e4 */
[----:B------:R-:W-:Y:S01]  /*12470*/  @!P6 IMAD.IADD R223, R223, 0x1, -R0 ;  /* 0x00000001dfdfe824 */ /* 0x000fe200078e0a00 */
[----:B------:R-:W-:Y:S01]  /*12480*/  ISETP.GT.U32.AND P6, PT, R0, R225, PT ;  /* 0x000000e10000720c */ /* 0x000fe20003fc4070 */
[----:B------:R-:W-:Y:S01]  /*12490*/  VIADD R222, R6, 0x17e ;  /* 0x0000017e06de7836 */ /* 0x000fe20000000000 */
[----:B------:R-:W-:Y:S01]  /*124a0*/  @!P5 IADD3 R221, R221, -R0, RZ ;  /* 0x80000000ddddd210 */ /* 0x000fe20007ffe0ff */
[----:B-1----:R-:W-:Y:S02]  /*124b0*/  IMAD.MOV.U32 R7, RZ, RZ, R5 ;  /* 0x000000ffff077224 */ /* 0x002fe400078e0005 */
[----:B------:R-:W-:Y:S01]  /*124c0*/  IMAD.HI.U32 R5, R3, R231, RZ ;  /* 0x000000e703057227 */ /* 0x000fe200078e00ff */
[----:B------:R-:W-:-:S02]  /*124d0*/  ISETP.GT.U32.AND P5, PT, R0, R221, PT ;  /* 0x000000dd0000720c */ /* 0x000fc40003fa4070 */
[----:B------:R-:W-:Y:S01]  /*124e0*/  IABS R229, R222 ;  /* 0x000000de00e57213 */ /* 0x000fe20000000000 */
[----:B------:R-:W-:Y:S01]  /*124f0*/  @!P4 IMAD.MOV R7, RZ, RZ, -R7 ;  /* 0x000000ffff07c224 */ /* 0x000fe200078e0a07 */
[----:B------:R-:W-:Y:S01]  /*12500*/  ISETP.GT.U32.AND P4, PT, R0, R11, PT ;  /* 0x0000000b0000720c */ /* 0x000fe20003f84070 */
[----:B------:R-:W-:Y:S02]  /*12510*/  IMAD.MOV R5, RZ, RZ, -R5 ;  /* 0x000000ffff057224 */ /* 0x000fe400078e0a05 */
[----:B------:R-:W-:Y:S01]  /*12520*/  @!P2 IMAD.MOV R9, RZ, RZ, -R9 ;  /* 0x000000ffff09a224 */ /* 0x000fe200078e0a09 */
[----:B------:R1:W-:Y:S01]  /*12530*/  STL [R1+0x3bc], R7 ;  /* 0x0003bc0701007387 */ /* 0x0003e20000100800 */
[----:B------:R-:W-:Y:S01]  /*12540*/  ISETP.GE.AND P2, PT, R226, RZ, PT ;  /* 0x000000ffe200720c */ /* 0x000fe20003f46270 */
[----:B------:R-:W-:Y:S01]  /*12550*/  IMAD R226, R0, R5, R231 ;  /* 0x0000000500e27224 */ /* 0x000fe200078e02e7 */
[----:B------:R-:W-:Y:S01]  /*12560*/  IADD3 R5, R6, 0x17f, RZ ;  /* 0x0000017f06057810 */ /* 0x000fe20007ffe0ff */
[----:B------:R-:W-:Y:S01]  /*12570*/  @!P6 IMAD.IADD R225, R225, 0x1, -R0 ;  /* 0x00000001e1e1e824 */ /* 0x000fe200078e0a00 */
[----:B------:R-:W-:Y:S01]  /*12580*/  STL [R1+0x3b4], R9 ;  /* 0x0003b40901007387 */ /* 0x000fe20000100800 */
[----:B------:R-:W-:Y:S01]  /*12590*/  IMAD.HI.U32 R220, R3, R229, RZ ;  /* 0x000000e503dc7227 */ /* 0x000fe200078e00ff */
[----:B------:R-:W-:-:S02]  /*125a0*/  ISETP.GT.U32.AND P6, PT, R0, R226, PT ;  /* 0x000000e20000720c */ /* 0x000fc40003fc4070 */
[----:B-1----:R-:W-:Y:S01]  /*125b0*/  MOV R7, R223 ;  /* 0x000000df00077202 */ /* 0x002fe20000000f00 */
[----:B------:R-:W-:Y:S01]  /*125c0*/  @!P4 IMAD.IADD R11, R11, 0x1, -R0 ;  /* 0x000000010b0bc824 */ /* 0x000fe200078e0a00 */
[----:B------:R-:W-:Y:S01]  /*125d0*/  ISETP.GE.AND P4, PT, R227, RZ, PT ;  /* 0x000000ffe300720c */ /* 0x000fe20003f86270 */
[----:B------:R-:W-:Y:S01]  /*125e0*/  IMAD.MOV R220, RZ, RZ, -R220 ;  /* 0x000000ffffdc7224 */ /* 0x000fe200078e0adc */
[----:B------:R-:W-:Y:S01]  /*125f0*/  @!P1 IADD3 R7, -R7, RZ, RZ ;  /* 0x000000ff07079210 */ /* 0x000fe20007ffe1ff */
[--C-:B------:R-:W-:Y:S01]  /*12600*/  @!P5 IMAD.IADD R221, R221, 0x1, -R0.reuse ;  /* 0x00000001ddddd824 */ /* 0x100fe200078e0a00 */
[----:B------:R-:W-:Y:S01]  /*12610*/  ISETP.GT.U32.AND P1, PT, R0, R224, PT ;  /* 0x000000e00000720c */ /* 0x000fe20003f24070 */
[----:B------:R-:W-:Y:S01]  /*12620*/  VIADD R223, R6, 0x180 ;  /* 0x0000018006df7836 */ /* 0x000fe20000000000 */
[----:B------:R-:W-:Y:S01]  /*12630*/  ISETP.GE.AND P5, PT, R4, RZ, PT ;  /* 0x000000ff0400720c */ /* 0x000fe20003fa6270 */
[----:B------:R1:W-:Y:S01]  /*12640*/  STL [R1+0x3b0], R7 ;  /* 0x0003b00701007387 */ /* 0x0003e20000100800 */
[----:B------:R-:W-:Y:S01]  /*12650*/  IMAD R4, R0, R220, R229 ;  /* 0x000000dc00047224 */ /* 0x000fe200078e02e5 */
[----:B------:R-:W-:Y:S01]  /*12660*/  IABS R229, R5 ;  /* 0x0000000500e57213 */ /* 0x000fe20000000000 */
[----:B------:R-:W-:Y:S01]  /*12670*/  @!P6 IMAD.IADD R226, R226, 0x1, -R0 ;  /* 0x00000001e2e2e824 */ /* 0x000fe200078e0a00 */
[----:B------:R-:W-:Y:S01]  /*12680*/  IABS R230, R223 ;  /* 0x000000df00e67213 */ /* 0x000fe20000000000 */
[----:B------:R-:W-:-:S02]  /*12690*/  VIADD R228, R6, 0x181 ;  /* 0x0000018106e47836 */ /* 0x000fc40000000000 */
[----:B------:R-:W-:Y:S01]  /*126a0*/  IMAD.HI.U32 R231, R3, R229, RZ ;  /* 0x000000e503e77227 */ /* 0x000fe200078e00ff */
[----:B------:R-:W-:Y:S02]  /*126b0*/  ISETP.GT.U32.AND P6, PT, R0, R226, PT ;  /* 0x000000e20000720c */ /* 0x000fe40003fc4070 */
[----:B------:R-:W-:Y:S01]  /*126c0*/  @!P1 IADD3 R224, R224, -R0, RZ ;  /* 0x80000000e0e09210 */ /* 0x000fe20007ffe0ff */
[----:B-1----:R-:W-:Y:S01]  /*126d0*/  IMAD.MOV.U32 R7, RZ, RZ, R11 ;  /* 0x000000ffff077224 */ /* 0x002fe200078e000b */
[----:B------:R-:W-:Y:S01]  /*126e0*/  ISETP.GT.U32.AND P1, PT, R0, R225, PT ;  /* 0x000000e10000720c */ /* 0x000fe20003f24070 */
[----:B------:R-:W-:Y:S01]  /*126f0*/  VIADD R227, R6, 0x182 ;  /* 0x0000018206e37836 */ /* 0x000fe20000000000 */
[----:B------:R-:W-:Y:S01]  /*12700*/  IADD3 R231, -R231, RZ, RZ ;  /* 0x000000ffe7e77210 */ /* 0x000fe20007ffe1ff */
[----:B------:R-:W-:Y:S01]  /*12710*/  @!P0 IMAD.MOV R7, RZ, RZ, -R7 ;  /* 0x000000ffff078224 */ /* 0x000fe200078e0a07 */
[----:B------:R-:W-:Y:S01]  /*12720*/  ISETP.GT.U32.AND P0, PT, R0, R224, PT ;  /* 0x000000e00000720c */ /* 0x000fe20003f04070 */
[----:B------:R-:W-:Y:S01]  /*12730*/  IMAD.MOV.U32 R9, RZ, RZ, R221 ;  /* 0x000000ffff097224 */ /* 0x000fe200078e00dd */
[----:B------:R-:W-:-:S02]  /*12740*/  IABS R11, R228 ;  /* 0x000000e4000b7213 */ /* 0x000fc40000000000 */
[----:B------:R1:W-:Y:S01]  /*12750*/  STL [R1+0x3ac], R7 ;  /* 0x0003ac0701007387 */ /* 0x0003e20000100800 */
[--C-:B------:R-:W-:Y:S01]  /*12760*/  @!P6 IMAD.IADD R226, R226, 0x1, -R0.reuse ;  /* 0x00000001e2e2e824 */ /* 0x100fe200078e0a00 */
[----:B------:R-:W-:Y:S01]  /*12770*/  IABS R220, R227 ;  /* 0x000000e300dc7213 */ /* 0x000fe20000000000 */
[----:B------:R-:W-:Y:S02]  /*12780*/  @!P3 IMAD.MOV R9, RZ, RZ, -R9 ;  /* 0x000000ffff09b224 */ /* 0x000fe400078e0a09 */
[--C-:B------:R-:W-:Y:S01]  /*12790*/  @!P1 IMAD.IADD R225, R225, 0x1, -R0.reuse ;  /* 0x00000001e1e19824 */ /* 0x100fe200078e0a00 */
[----:B------:R-:W-:Y:S01]  /*127a0*/  ISETP.GT.U32.AND P1, PT, R0, R4, PT ;  /* 0x000000040000720c */ /* 0x000fe20003f24070 */
[----:B------:R-:W-:Y:S01]  /*127b0*/  IMAD.HI.U32 R232, R3, R11, RZ ;  /* 0x0000000b03e87227 */ /* 0x000fe200078e00ff */
[----:B------:R2:W-:Y:S02]  /*127c0*/  STL [R1+0x39c], R9 ;  /* 0x00039c0901007387 */ /* 0x0005e40000100800 */
[----:B-1----:R-:W-:Y:S01]  /*127d0*/  MOV R7, R225 ;  /* 0x000000e100077202 */ /* 0x002fe20000000f00 */
[----:B------:R-:W-:Y:S01]  /*127e0*/  @!P0 IMAD.IADD R224, R224, 0x1, -R0 ;  /* 0x00000001e0e08824 */ /* 0x000fe200078e0a00 */
[----:B------:R-:W-:Y:S01]  /*127f0*/  ISETP.GE.AND P0, PT, R222, RZ, PT ;  /* 0x000000ffde00720c */ /* 0x000fe20003f06270 */
[----:B------:R-:W-:-:S02]  /*12800*/  IMAD R222, R0, R231, R229 ;  /* 0x000000e700de7224 */ /* 0x000fc400078e02e5 */
[----:B------:R-:W-:-:S03]  /*12810*/  IMAD.HI.U32 R229, R3, R230, RZ ;  /* 0x000000e603e57227 */ /* 0x000fc600078e00ff */
[----:B------:R-:W-:Y:S01]  /*12820*/  ISETP.GT.U32.AND P6, PT, R0, R222, PT ;  /* 0x000000de0000720c */ /* 0x000fe20003fc4070 */
[----:B------:R-:W-:Y:S01]  /*12830*/  @!P1 IMAD.IADD R4, R4, 0x1, -R0 ;  /* 0x0000000104049824 */ /* 0x000fe200078e0a00 */
[----:B------:R-:W-:Y:S01]  /*12840*/  IADD3 R229, -R229, RZ, RZ ;  /* 0x000000ffe5e57210 */ /* 0x000fe20007ffe1ff */
[----:B------:R-:W-:Y:S01]  /*12850*/  @!P2 IMAD.MOV R7, RZ, RZ, -R7 ;  /* 0x000000ffff07a224 */ /* 0x000fe200078e0a07 */
[----:B------:R-:W-:Y:S01]  /*12860*/  ISETP.GE.AND P1, PT, R5, RZ, PT ;  /* 0x000000ff0500720c */ /* 0x000fe20003f26270 */
[----:B------:R-:W-:Y:S01]  /*12870*/  IMAD.MOV R232, RZ, RZ, -R232 ;  /* 0x000000ffffe87224 */ /* 0x000fe200078e0ae8 */
[----:B------:R-:W-:Y:S01]  /*12880*/  IADD3 R5, R6, 0x183, RZ ;  /* 0x0000018306057810 */ /* 0x000fe20007ffe0ff */
[----:B------:R-:W-:Y:S01]  /*12890*/  IMAD R229, R0, R229, R230 ;  /* 0x000000e500e57224 */ /* 0x000fe200078e02e6 */
[----:B------:R1:W-:Y:S01]  /*128a0*/  STL [R1+0x398], R7 ;  /* 0x0003980701007387 */ /* 0x0003e20000100800 */
[----:B------:R-:W-:Y:S01]  /*128b0*/  IMAD.HI.U32 R231, R3, R220, RZ ;  /* 0x000000dc03e77227 */ /* 0x000fe200078e00ff */
[----:B------:R-:W-:-:S02]  /*128c0*/  IABS R221, R5 ;  /* 0x0000000500dd7213 */ /* 0x000fc40000000000 */
[----:B------:R-:W-:Y:S01]  /*128d0*/  ISETP.GT.U32.AND P3, PT, R0, R229, PT ;  /* 0x000000e50000720c */ /* 0x000fe20003f64070 */
[----:B------:R-:W-:Y:S01]  /*128e0*/  @!P6 IMAD.IADD R222, R222, 0x1, -R0 ;  /* 0x00000001dedee824 */ /* 0x000fe200078e0a00 */
[C---:B------:R-:W-:Y:S01]  /*128f0*/  ISETP.GT.U32.AND P6, PT, R0.reuse, R4, PT ;  /* 0x000000040000720c */ /* 0x040fe20003fc4070 */
[----:B--2---:R-:W-:Y:S02]  /*12900*/  IMAD.MOV.U32 R9, RZ, RZ, R224 ;  /* 0x000000ffff097224 */ /* 0x004fe400078e00e0 */
[C---:B------:R-:W-:Y:S01]  /*12910*/  IMAD R11, R0.reuse, R232, R11 ;  /* 0x000000e8000b7224 */ /* 0x040fe200078e020b */
[----:B-1----:R-:W-:Y:S01]  /*12920*/  MOV R7, R226 ;  /* 0x000000e200077202 */ /* 0x002fe20000000f00 */
[----:B------:R-:W-:Y:S01]  /*12930*/  IMAD.MOV R231, RZ, RZ, -R231 ;  /* 0x000000ffffe77224 */ /* 0x000fe200078e0ae7 */
[C---:B------:R-:W-:Y:S01]  /*12940*/  ISETP.GT.U32.AND P2, PT, R0.reuse, R222, PT ;  /* 0x000000de0000720c */ /* 0x040fe20003f44070 */
[----:B------:R-:W-:Y:S01]  /*12950*/  @!P4 IMAD.MOV R9, RZ, RZ, -R9 ;  /* 0x000000ffff09c224 */ /* 0x000fe200078e0a09 */
[C---:B------:R-:W-:Y:S01]  /*12960*/  ISETP.GT.U32.AND P4, PT, R0.reuse, R11, PT ;  /* 0x0000000b0000720c */ /* 0x040fe20003f84070 */
[----:B------:R-:W-:Y:S01]  /*12970*/  @!P5 IMAD.MOV R7, RZ, RZ, -R7 ;  /* 0x000000ffff07d224 */ /* 0x000fe200078e0a07 */
[----:B------:R-:W-:Y:S01]  /*12980*/  ISETP.GE.AND P5, PT, R223, RZ, PT ;  /* 0x000000ffdf00720c */ /* 0x000fe20003fa6270 */
[----:B------:R-:W-:Y:S01]  /*12990*/  IMAD R220, R0, R231, R220 ;  /* 0x000000e700dc7224 */ /* 0x000fe200078e02dc */
[----:B------:R-:W-:Y:S01]  /*129a0*/  STL [R1+0x390], R9 ;  /* 0x0003900901007387 */ /* 0x000fe20000100800 */
[----:B------:R-:W-:-:S02]  /*129b0*/  @!P6 IMAD.IADD R4, R4, 0x1, -R0 ;  /* 0x000000010404e824 */ /* 0x000fc400078e0a00 */
[----:B------:R-:W-:Y:S01]  /*129c0*/  VIADD R230, R6, 0x184 ;  /* 0x0000018406e67836 */ /* 0x000fe20000000000 */
[----:B------:R1:W-:Y:S01]  /*129d0*/  STL [R1+0x388], R7 ;  /* 0x0003880701007387 */ /* 0x0003e20000100800 */
[----:B------:R-:W-:Y:S01]  /*129e0*/  ISETP.GT.U32.AND P6, PT, R0, R220, PT ;  /* 0x000000dc0000720c */ /* 0x000fe20003fc4070 */
[----:B------:R-:W-:Y:S02]  /*129f0*/  IMAD.HI.U32 R224, R3, R221, RZ ;  /* 0x000000dd03e07227 */ /* 0x000fe400078e00ff */
[----:B------:R-:W-:Y:S02]  /*12a00*/  IABS R225, R230 ;  /* 0x000000e600e17213 */ /* 0x000fe40000000000 */
[--C-:B------:R-:W-:Y:S01]  /*12a10*/  @!P3 IMAD.IADD R229, R229, 0x1, -R0.reuse ;  /* 0x00000001e5e5b824 */ /* 0x100fe200078e0a00 */
[----:B------:R-:W-:Y:S01]  /*12a20*/  @!P4 IADD3 R11, R11, -R0, RZ ;  /* 0x800000000b0bc210 */ /* 0x000fe20007ffe0ff */
[----:B------:R-:W-:Y:S01]  /*12a30*/  @!P2 IMAD.IADD R222, R222, 0x1, -R0 ;  /* 0x00000001dedea824 */ /* 0x000fe200078e0a00 */
[----:B------:R-:W-:Y:S01]  /*12a40*/  MOV R223, R225 ;  /* 0x000000e100df7202 */ /* 0x000fe20000000f00 */
[----:B-1----:R-:W-:Y:S01]  /*12a50*/  IMAD.MOV.U32 R7, RZ, RZ, R4 ;  /* 0x000000ffff077224 */ /* 0x002fe200078e0004 */
[----:B------:R-:W-:Y:S01]  /*12a60*/  ISETP.GT.U32.AND P4, PT, R0, R229, PT ;  /* 0x000000e50000720c */ /* 0x000fe20003f84070 */
[----:B------:R-:W-:Y:S01]  /*12a70*/  IMAD.MOV R224, RZ, RZ, -R224 ;  /* 0x000000ffffe07224 */ /* 0x000fe200078e0ae0 */
[----:B------:R-:W-:Y:S01]  /*12a80*/  ISETP.GE.AND P2, PT, R228, RZ, PT ;  /* 0x000000ffe400720c */ /* 0x000fe20003f46270 */
[----:B------:R-:W-:Y:S01]  /*12a90*/  @!P6 IMAD.IADD R220, R220, 0x1, -R0 ;  /* 0x00000001dcdce824 */ /* 0x000fe200078e0a00 */
[----:B------:R-:W-:Y:S01]  /*12aa0*/  @!P0 IADD3 R7, -R7, RZ, RZ ;  /* 0x000000ff07078210 */ /* 0x000fe20007ffe1ff */
[C---:B------:R-:W-:Y:S01]  /*12ab0*/  IMAD R221, R0.reuse, R224, R221 ;  /* 0x000000e000dd7224 */ /* 0x040fe200078e02dd */
[C---:B------:R-:W-:Y:S01]  /*12ac0*/  ISETP.GT.U32.AND P6, PT, R0.reuse, R11, PT ;  /* 0x0000000b0000720c */ /* 0x040fe20003fc4070 */
[----:B------:R-:W-:Y:S01]  /*12ad0*/  IMAD.HI.U32 R225, R3, R223, RZ ;  /* 0x000000df03e17227 */ /* 0x000fe200078e00ff */
[----:B------:R-:W-:Y:S01]  /*12ae0*/  ISETP.GE.AND P3, PT, R227, RZ, PT ;  /* 0x000000ffe300720c */ /* 0x000fe20003f66270 */
[----:B------:R1:W-:Y:S01]  /*12af0*/  STL [R1+0x384], R7 ;  /* 0x0003840701007387 */ /* 0x0003e20000100800 */
[----:B------:R-:W-:Y:S01]  /*12b00*/  ISETP.GT.U32.AND P0, PT, R0, R220, PT ;  /* 0x000000dc0000720c */ /* 0x000fe20003f04070 */
[----:B------:R-:W-:-:S02]  /*12b10*/  VIADD R224, R6, 0x185 ;  /* 0x0000018506e07836 */ /* 0x000fc40000000000 */
[----:B------:R-:W-:Y:S02]  /*12b20*/  IMAD.MOV R225, RZ, RZ, -R225 ;  /* 0x000000ffffe17224 */ /* 0x000fe400078e0ae1 */
[----:B------:R-:W-:Y:S01]  /*12b30*/  @!P4 IMAD.IADD R229, R229, 0x1, -R0 ;  /* 0x00000001e5e5c824 */ /* 0x000fe200078e0a00 */
[----:B------:R-:W-:Y:S02]  /*12b40*/  IABS R4, R224 ;  /* 0x000000e000047213 */ /* 0x000fe40000000000 */
[----:B------:R-:W-:Y:S01]  /*12b50*/  ISETP.GE.AND P4, PT, R5, RZ, PT ;  /* 0x000000ff0500720c */ /* 0x000fe20003f86270 */
[----:B-1----:R-:W-:Y:S02]  /*12b60*/  IMAD.MOV.U32 R7, RZ, RZ, R222 ;  /* 0x000000ffff077224 */ /* 0x002fe400078e00de */
[----:B------:R-:W-:Y:S02]  /*12b70*/  IMAD R222, R0, R225, R223 ;  /* 0x000000e100de7224 */ /* 0x000fe400078e02df */
[----:B------:R-:W-:Y:S01]  /*12b80*/  VIADD R223, R6, 0x186 ;  /* 0x0000018606df7836 */ /* 0x000fe20000000000 */
[----:B------:R-:W-:Y:S01]  /*12b90*/  @!P1 IADD3 R7, -R7, RZ, RZ ;  /* 0x000000ff07079210 */ /* 0x000fe20007ffe1ff */
[----:B------:R-:W-:Y:S01]  /*12ba0*/  IMAD.MOV.U32 R5, RZ, RZ, R4 ;  /* 0x000000ffff057224 */ /* 0x000fe200078e0004 */
[C---:B------:R-:W-:Y:S01]  /*12bb0*/  ISETP.GT.U32.AND P1, PT, R0.reuse, R221, PT ;  /* 0x000000dd0000720c */ /* 0x040fe20003f24070 */
[----:B------:R-:W-:Y:S01]  /*12bc0*/  @!P6 IMAD.IADD R11, R11, 0x1, -R0 ;  /* 0x000000010b0be824 */ /* 0x000fe200078e0a00 */
[----:B------:R-:W-:Y:S01]  /*12bd0*/  IABS R225, R223 ;  /* 0x000000df00e17213 */ /* 0x000fe20000000000 */
[----:B------:R1:W-:Y:S01]  /*12be0*/  STL [R1+0x370], R7 ;  /* 0x0003700701007387 */ /* 0x0003e20000100800 */
[----:B------:R-:W-:Y:S01]  /*12bf0*/  ISETP.GT.U32.AND P6, PT, R0, R222, PT ;  /* 0x000000de0000720c */ /* 0x000fe20003fc4070 */
[----:B------:R-:W-:Y:S01]  /*12c00*/  IMAD.HI.U32 R227, R3, R5, RZ ;  /* 0x0000000503e37227 */ /* 0x000fe200078e00ff */
[----:B------:R-:W-:-:S03]  /*12c10*/  MOV R4, R225 ;  /* 0x000000e100047202 */ /* 0x000fc60000000f00 */
[----:B------:R-:W-:Y:S02]  /*12c20*/  IMAD.MOV R227, RZ, RZ, -R227 ;  /* 0x000000ffffe37224 */ /* 0x000fe400078e0ae3 */
[----:B------:R-:W-:Y:S02]  /*12c30*/  VIADD R225, R6, 0x187 ;  /* 0x0000018706e17836 */ /* 0x000fe40000000000 */
[--C-:B------:R-:W-:Y:S01]  /*12c40*/  @!P1 IMAD.IADD R221, R221, 0x1, -R0.reuse ;  /* 0x00000001dddd9824 */ /* 0x100fe200078e0a00 */
[----:B-1----:R-:W-:Y:S01]  /*12c50*/  MOV R7, R229 ;  /* 0x000000e500077202 */ /* 0x002fe20000000f00 */
[----:B------:R-:W-:Y:S01]  /*12c60*/  IMAD R5, R0, R227, R5 ;  /* 0x000000e300057224 */ /* 0x000fe200078e0205 */
[----:B------:R-:W-:Y:S01]  /*12c70*/  ISETP.GE.AND P1, PT, R224, RZ, PT ;  /* 0x000000ffe000720c */ /* 0x000fe20003f26270 */
[----:B------:R-:W-:Y:S01]  /*12c80*/  IMAD.MOV.U32 R9, RZ, RZ, R11 ;  /* 0x000000ffff097224 */ /* 0x000fe200078e000b */
[----:B------:R-:W-:Y:S01]  /*12c90*/  @!P5 IADD3 R7, -R7, RZ, RZ ;  /* 0x000000ff0707d210 */ /* 0x000fe20007ffe1ff */
[----:B------:R-:W-:Y:S01]  /*12ca0*/  @!P6 IMAD.IADD R222, R222, 0x1, -R0 ;  /* 0x00000001dedee824 */ /* 0x000fe200078e0a00 */
[C---:B------:R-:W-:Y:S01]  /*12cb0*/  ISETP.GT.U32.AND P5, PT, R0.reuse, R221, PT ;  /* 0x000000dd0000720c */ /* 0x040fe20003fa4070 */
[----:B------:R-:W-:Y:S01]  /*12cc0*/  @!P2 IMAD.MOV R9, RZ, RZ, -R9 ;  /* 0x000000ffff09a224 */ /* 0x000fe200078e0a09 */
[----:B------:R-:W-:Y:S01]  /*12cd0*/  IABS R224, R225 ;  /* 0x000000e100e07213 */ /* 0x000fe20000000000 */
[C---:B------:R-:W-:Y:S01]  /*12ce0*/  IMAD.HI.U32 R226, R3.reuse, R4, RZ ;  /* 0x0000000403e27227 */ /* 0x040fe200078e00ff */
[C---:B------:R-:W-:Y:S01]  /*12cf0*/  ISETP.GT.U32.AND P2, PT, R0.reuse, R5, PT ;  /* 0x000000050000720c */ /* 0x040fe20003f44070 */
[----:B------:R-:W-:Y:S01]  /*12d00*/  STL [R1+0x36c], R7 ;  /* 0x00036c0701007387 */ /* 0x000fe20000100800 */
[----:B------:R-:W-:Y:S01]  /*12d10*/  ISETP.GT.U32.AND P6, PT, R0, R222, PT ;  /* 0x000000de0000720c */ /* 0x000fe20003fc4070 */
[----:B------:R-:W-:Y:S01]  /*12d20*/  IMAD.HI.U32 R11, R3, R224, RZ ;  /* 0x000000e0030b7227 */ /* 0x000fe200078e00ff */
[----:B------:R-:W-:Y:S01]  /*12d30*/  IADD3 R229, R6, 0x18d, RZ ;  /* 0x0000018d06e57810 */ /* 0x000fe20007ffe0ff */
[----:B------:R1:W-:Y:S02]  /*12d40*/  STL [R1+0x344], R9 ;  /* 0x0003440901007387 */ /* 0x0003e40000100800 */
[----:B------:R-:W-:-:S02]  /*12d50*/  IMAD.MOV R11, RZ, RZ, -R11 ;  /* 0x000000ffff0b7224 */ /* 0x000fc400078e0a0b */
[--C-:B------:R-:W-:Y:S02]  /*12d60*/  @!P5 IMAD.IADD R221, R221, 0x1, -R0.reuse ;  /* 0x00000001ddddd824 */ /* 0x100fe400078e0a00 */
[----:B------:R-:W-:Y:S01]  /*12d70*/  @!P0 IMAD.IADD R220, R220, 0x1, -R0 ;  /* 0x00000001dcdc8824 */ /* 0x000fe200078e0a00 */
[----:B------:R-:W-:Y:S01]  /*12d80*/  ISETP.GE.AND P0, PT, R230, RZ, PT ;  /* 0x000000ffe600720c */ /* 0x000fe20003f06270 */
[----:B------:R-:W-:Y:S02]  /*12d90*/  IMAD.MOV R226, RZ, RZ, -R226 ;  /* 0x000000ffffe27224 */ /* 0x000fe400078e0ae2 */
[----:B------:R-:W-:Y:S02]  /*12da0*/  IMAD R11, R0, R11, R224 ;  /* 0x0000000b000b7224 */ /* 0x000fe400078e02e0 */
[----:B-1----:R-:W-:Y:S02]  /*12db0*/  IMAD.MOV.U32 R9, RZ, RZ, R221 ;  /* 0x000000ffff097224 */ /* 0x002fe400078e00dd */
[----:B------:R-:W-:-:S02]  /*12dc0*/  IMAD.MOV.U32 R7, RZ, RZ, R220 ;  /* 0x000000ffff077224 */ /* 0x000fc400078e00dc */
[----:B------:R-:W-:Y:S02]  /*12dd0*/  @!P2 IMAD.IADD R5, R5, 0x1, -R0 ;  /* 0x000000010505a824 */ /* 0x000fe400078e0a00 */
[C---:B------:R-:W-:Y:S01]  /*12de0*/  IMAD R4, R0.reuse, R226, R4 ;  /* 0x000000e200047224 */ /* 0x040fe200078e0204 */
[----:B------:R-:W-:Y:S01]  /*12df0*/  @!P3 IADD3 R7, -R7, RZ, RZ ;  /* 0x000000ff0707b210 */ /* 0x000fe20007ffe1ff */
[----:B------:R-:W-:Y:S01]  /*12e00*/  @!P4 IMAD.MOV R9, RZ, RZ, -R9 ;  /* 0x000000ffff09c224 */ /* 0x000fe200078e0a09 */
[----:B------:R-:W-:Y:S01]  /*12e10*/  ISETP.GT.U32.AND P4, PT, R0, R11, PT ;  /* 0x0000000b0000720c */ /* 0x000fe20003f84070 */
[----:B------:R-:W-:Y:S01]  /*12e20*/  @!P6 IMAD.IADD R222, R222, 0x1, -R0 ;  /* 0x00000001dedee824 */ /* 0x000fe200078e0a00 */
[C---:B------:R-:W-:Y:S01]  /*12e30*/  ISETP.GT.U32.AND P2, PT, R0.reuse, R5, PT ;  /* 0x000000050000720c */ /* 0x040fe20003f44070 */
[----:B------:R1:W-:Y:S01]  /*12e40*/  STL [R1+0x348], R7 ;  /* 0x0003480701007387 */ /* 0x0003e20000100800 */
[----:B------:R-:W-:Y:S01]  /*12e50*/  ISETP.GT.U32.AND P5, PT, R0, R4, PT ;  /* 0x000000040000720c */ /* 0x000fe20003fa4070 */
[C---:B------:R-:W-:Y:S01]  /*12e60*/  VIADD R220, R6.reuse, 0x18a ;  /* 0x0000018a06dc7836 */ /* 0x040fe20000000000 */
[----:B------:R-:W-:Y:S01]  /*12e70*/  ISETP.GE.AND P6, PT, R225, RZ, PT ;  /* 0x000000ffe100720c */ /* 0x000fe20003fc6270 */
[----:B------:R2:W-:Y:S01]  /*12e80*/  STL [R1+0x34c], R9 ;  /* 0x00034c0901007387 */ /* 0x0005e20000100800 */
[----:B------:R-:W-:-:S02]  /*12e90*/  IADD3 R225, R6, 0x188, RZ ;  /* 0x0000018806e17810 */ /* 0x000fc40007ffe0ff */
[----:B------:R-:W-:Y:S01]  /*12ea0*/  ISETP.GE.AND P3, PT, R223, RZ, PT ;  /* 0x000000ffdf00720c */ /* 0x000fe20003f66270 */
[----:B------:R-:W-:Y:S01]  /*12eb0*/  VIADD R223, R6, 0x189 ;  /* 0x0000018906df7836 */ /* 0x000fe20000000000 */
[----:B------:R-:W-:Y:S01]  /*12ec0*/  IABS R234, R225 ;  /* 0x000000e100ea7213 */ /* 0x000fe20000000000 */
[----:B-1----:R-:W-:Y:S01]  /*12ed0*/  IMAD.MOV.U32 R7, RZ, RZ, R222 ;  /* 0x000000ffff077224 */ /* 0x002fe200078e00de */
[----:B------:R-:W-:Y:S01]  /*12ee0*/  IABS R224, R220 ;  /* 0x000000dc00e07213 */ /* 0x000fe20000000000 */
[--C-:B------:R-:W-:Y:S01]  /*12ef0*/  @!P4 IMAD.IADD R11, R11, 0x1, -R0.reuse ;  /* 0x000000010b0bc824 */ /* 0x100fe200078e0a00 */
[----:B------:R-:W-:Y:S01]  /*12f00*/  IABS R232, R223 ;  /* 0x000000df00e87213 */ /* 0x000fe20000000000 */
[----:B------:R-:W-:Y:S01]  /*12f10*/  @!P2 IMAD.IADD R5, R5, 0x1, -R0 ;  /* 0x000000010505a824 */ /* 0x000fe200078e0a00 */
[----:B------:R-:W-:Y:S01]  /*12f20*/  @!P0 IADD3 R7, -R7, RZ, RZ ;  /* 0x000000ff07078210 */ /* 0x000fe20007ffe1ff */
[----:B------:R-:W-:Y:S01]  /*12f30*/  IMAD.HI.U32 R221, R3, R224, RZ ;  /* 0x000000e003dd7227 */ /* 0x000fe200078e00ff */
[----:B------:R-:W-:-:S02]  /*12f40*/  ISETP.GE.AND P0, PT, R225, RZ, PT ;  /* 0x000000ffe100720c */ /* 0x000fc40003f06270 */
[----:B------:R-:W-:Y:S01]  /*12f50*/  @!P5 IADD3 R4, R4, -R0, RZ ;  /* 0x800000000404d210 */ /* 0x000fe20007ffe0ff */
[----:B------:R-:W-:Y:S01]  /*12f60*/  IMAD.HI.U32 R225, R3, R234, RZ ;  /* 0x000000ea03e17227 */ /* 0x000fe200078e00ff */
[----:B------:R-:W-:Y:S01]  /*12f70*/  ISETP.GE.AND P2, PT, R223, RZ, PT ;  /* 0x000000ffdf00720c */ /* 0x000fe20003f46270 */
[----:B------:R1:W-:Y:S01]  /*12f80*/  STL [R1+0x354], R7 ;  /* 0x0003540701007387 */ /* 0x0003e20000100800 */
[C---:B------:R-:W-:Y:S01]  /*12f90*/  ISETP.GT.U32.AND P4, PT, R0.reuse, R11, PT ;  /* 0x0000000b0000720c */ /* 0x040fe20003f84070 */
[----:B------:R-:W-:Y:S01]  /*12fa0*/  IMAD.MOV R223, RZ, RZ, -R225 ;  /* 0x000000ffffdf7224 */ /* 0x000fe200078e0ae1 */
[C---:B------:R-:W-:Y:S01]  /*12fb0*/  ISETP.GT.U32.AND P5, PT, R0.reuse, R4, PT ;  /* 0x000000040000720c */ /* 0x040fe20003fa4070 */
[----:B------:R-:W-:Y:S01]  /*12fc0*/  IMAD.HI.U32 R222, R3, R232, RZ ;  /* 0x000000e803de7227 */ /* 0x000fe200078e00ff */
[----:B------:R-:W-:Y:S02]  /*12fd0*/  IADD3 R221, -R221, RZ, RZ ;  /* 0x000000ffdddd7210 */ /* 0x000fe40007ffe1ff */
[----:B------:R-:W-:Y:S01]  /*12fe0*/  IABS R226, R229 ;  /* 0x000000e500e27213 */ /* 0x000fe20000000000 */
[----:B------:R-:W-:-:S02]  /*12ff0*/  IMAD R234, R0, R223, R234 ;  /* 0x000000df00ea7224 */ /* 0x000fc400078e02ea */
[----:B--2---:R-:W-:Y:S02]  /*13000*/  IMAD.MOV.U32 R9, RZ, RZ, R5 ;  /* 0x000000ffff097224 */ /* 0x004fe400078e0005 */
[----:B------:R-:W-:Y:S02]  /*13010*/  IMAD.MOV R222, RZ, RZ, -R222 ;  /* 0x000000ffffde7224 */ /* 0x000fe400078e0ade */
[----:B------:R-:W-:Y:S01]  /*13020*/  @!P1 IMAD.MOV R9, RZ, RZ, -R9 ;  /* 0x000000ffff099224 */ /* 0x000fe200078e0a09 */
[C---:B------:R-:W-:Y:S01]  /*13030*/  ISETP.GT.U32.AND P1, PT, R0.reuse, R234, PT ;  /* 0x000000ea0000720c */ /* 0x040fe20003f24070 */
[----:B------:R-:W-:Y:S01]  /*13040*/  IMAD R232, R0, R222, R232 ;  /* 0x000000de00e87224 */ /* 0x000fe200078e02e8 */
[----:B------:R-:W-:Y:S01]  /*13050*/  IADD3 R222, R6, 0x18b, RZ ;  /* 0x0000018b06de7810 */ /* 0x000fe20007ffe0ff */
[--C-:B------:R-:W-:Y:S01]  /*13060*/  @!P4 IMAD.IADD R11, R11, 0x1, -R0.reuse ;  /* 0x000000010b0bc824 */ /* 0x100fe200078e0a00 */
[----:B------:R-:W-:Y:S01]  /*13070*/  STL [R1+0x358], R9 ;  /* 0x0003580901007387 */ /* 0x000fe20000100800 */
[----:B------:R-:W-:Y:S01]  /*13080*/  @!P5 IMAD.IADD R4, R4, 0x1, -R0 ;  /* 0x000000010404d824 */ /* 0x000fe200078e0a00 */
[C---:B------:R-:W-:Y:S01]  /*13090*/  ISETP.GT.U32.AND P4, PT, R0.reuse, R232, PT ;  /* 0x000000e80000720c */ /* 0x040fe20003f84070 */
[----:B------:R-:W-:Y:S01]  /*130a0*/  IMAD R224, R0, R221, R224 ;  /* 0x000000dd00e07224 */ /* 0x000fe200078e02e0 */
[----:B------:R-:W-:Y:S01]  /*130b0*/  ISETP.GE.AND P5, PT, R220, RZ, PT ;  /* 0x000000ffdc00720c */ /* 0x000fe20003fa6270 */
[----:B-1----:R-:W-:-:S02]  /*130c0*/  IMAD.MOV.U32 R7, RZ, RZ, R4 ;  /* 0x000000ffff077224 */ /* 0x002fc400078e0004 */
[----:B------:R-:W-:Y:S02]  /*130d0*/  VIADD R220, R6, 0x18c ;  /* 0x0000018c06dc7836 */ /* 0x000fe40000000000 */
[----:B------:R-:W-:Y:S01]  /*130e0*/  @!P1 IADD3 R234, R234, -R0, RZ ;  /* 0x80000000eaea9210 */ /* 0x000fe20007ffe0ff */
[----:B------:R-:W-:Y:S01]  /*130f0*/  @!P3 IMAD.MOV R7, RZ, RZ, -R7 ;  /* 0x000000ffff07b224 */ /* 0x000fe200078e0a07 */
[----:B------:R-:W-:Y:S01]  /*13100*/  ISETP.GE.AND P3, PT, R222, RZ, PT ;  /* 0x000000ffde00720c */ /* 0x000fe20003f66270 */
[----:B------:R-:W-:Y:S01]  /*13110*/  IMAD.HI.U32 R227, R3, R226, RZ ;  /* 0x000000e203e37227 */ /* 0x000fe200078e00ff */
[----:B------:R-:W-:Y:S02]  /*13120*/  ISETP.GT.U32.AND P1, PT, R0, R234, PT ;  /* 0x000000ea0000720c */ /* 0x000fe40003f24070 */
[----:B------:R-:W-:Y:S01]  /*13130*/  IABS R222, R222 ;  /* 0x000000de00de7213 */ /* 0x000fe20000000000 */
[----:B------:R-:W-:Y:S01]  /*13140*/  @!P4 IMAD.IADD R232, R232, 0x1, -R0 ;  /* 0x00000001e8e8c824 */ /* 0x000fe200078e0a00 */
[----:B------:R1:W-:Y:S01]  /*13150*/  STL [R1+0x35c], R7 ;  /* 0x00035c0701007387 */ /* 0x0003e20000100800 */
[----:B------:R-:W-:Y:S01]  /*13160*/  IABS R4, R220 ;  /* 0x000000dc00047213 */ /* 0x000fe20000000000 */
[----:B------:R-:W-:-:S02]  /*13170*/  VIADD R223, R6, 0x18e ;  /* 0x0000018e06df7836 */ /* 0x000fc40000000000 */
[----:B------:R-:W-:Y:S01]  /*13180*/  ISETP.GT.U32.AND P4, PT, R0, R232, PT ;  /* 0x000000e80000720c */ /* 0x000fe20003f84070 */
[C---:B------:R-:W-:Y:S02]  /*13190*/  IMAD.HI.U32 R225, R3.reuse, R222, RZ ;  /* 0x000000de03e17227 */ /* 0x040fe400078e00ff */
[----:B------:R-:W-:Y:S02]  /*131a0*/  IABS R228, R223 ;  /* 0x000000df00e47213 */ /* 0x000fe40000000000 */
[----:B------:R-:W-:Y:S01]  /*131b0*/  IMAD.HI.U32 R221, R3, R4, RZ ;  /* 0x0000000403dd7227 */ /* 0x000fe200078e00ff */
[----:B-1----:R-:W-:Y:S02]  /*131c0*/  MOV R7, R11 ;  /* 0x0000000b00077202 */ /* 0x002fe40000000f00 */
[----:B------:R-:W-:Y:S01]  /*131d0*/  @!P1 IADD3 R234, R234, -R0, RZ ;  /* 0x80000000eaea9210 */ /* 0x000fe20007ffe0ff */
[----:B------:R-:W-:Y:S01]  /*131e0*/  IMAD.MOV R225, RZ, RZ, -R225 ;  /* 0x000000ffffe17224 */ /* 0x000fe200078e0ae1 */
[----:B------:R-:W-:Y:S01]  /*131f0*/  ISETP.GE.AND P1, PT, R220, RZ, PT ;  /* 0x000000ffdc00720c */ /* 0x000fe20003f26270 */
[----:B------:R-:W-:Y:S01]  /*13200*/  @!P6 IMAD.MOV R7, RZ, RZ, -R7 ;  /* 0x000000ffff07e224 */ /* 0x000fe200078e0a07 */
[----:B------:R-:W-:Y:S01]  /*13210*/  ISETP.GT.U32.AND P6, PT, R0, R224, PT ;  /* 0x000000e00000720c */ /* 0x000fe20003fc4070 */
[----:B------:R-:W-:-:S02]  /*13220*/  IMAD.MOV R221, RZ, RZ, -R221 ;  /* 0x000000ffffdd7224 */ /* 0x000fc400078e0add */
[C---:B------:R-:W-:Y:S01]  /*13230*/  IMAD R220, R0.reuse, R225, R222 ;  /* 0x000000e100dc7224 */ /* 0x040fe200078e02de */
[----:B------:R1:W-:Y:S01]  /*13240*/  STL [R1+0x350], R7 ;  /* 0x0003500701007387 */ /* 0x0003e20000100800 */
[----:B------:R-:W-:Y:S02]  /*13250*/  IMAD R4, R0, R221, R4 ;  /* 0x000000dd00047224 */ /* 0x000fe400078e0204 */
[--C-:B------:R-:W-:Y:S01]  /*13260*/  @!P4 IMAD.IADD R232, R232, 0x1, -R0.reuse ;  /* 0x00000001e8e8c824 */ /* 0x100fe200078e0a00 */
[----:B------:R-:W-:Y:S01]  /*13270*/  ISETP.GT.U32.AND P4, PT, R0, R220, PT ;  /* 0x000000dc0000720c */ /* 0x000fe20003f84070 */
[----:B------:R-:W-:Y:S01]  /*13280*/  IMAD.MOV R11, RZ, RZ, -R227 ;  /* 0x000000ffff0b7224 */ /* 0x000fe200078e0ae3 */
[C---:B------:R-:W-:Y:S01]  /*13290*/  IADD3 R227, R6.reuse, 0x191, RZ ;  /* 0x0000019106e37810 */ /* 0x040fe20007ffe0ff */
[----:B------:R-:W-:Y:S02]  /*132a0*/  VIADD R225, R6, 0x190 ;  /* 0x0000019006e17836 */ /* 0x000fe40000000000 */
[----:B------:R-:W-:Y:S01]  /*132b0*/  @!P6 IMAD.IADD R224, R224, 0x1, -R0 ;  /* 0x00000001e0e0e824 */ /* 0x000fe200078e0a00 */
[C---:B------:R-:W-:Y:S01]  /*132c0*/  ISETP.GT.U32.AND P6, PT, R0.reuse, R4, PT ;  /* 0x000000040000720c */ /* 0x040fe20003fc4070 */
[----:B------:R-:W-:Y:S01]  /*132d0*/  IMAD R226, R0, R11, R226 ;  /* 0x0000000b00e27224 */ /* 0x000fe200078e02e2 */
[----:B-1----:R-:W-:Y:S01]  /*132e0*/  MOV R7, R234 ;  /* 0x000000ea00077202 */ /* 0x002fe20000000f00 */
[----:B------:R-:W-:Y:S01]  /*132f0*/  VIADD R11, R6, 0x18f ;  /* 0x0000018f060b7836 */ /* 0x000fe20000000000 */
[----:B------:R-:W-:Y:S01]  /*13300*/  IABS R230, R225 ;  /* 0x000000e100e67213 */ /* 0x000fe20000000000 */
[----:B------:R-:W-:Y:S01]  /*13310*/  IMAD.HI.U32 R5, R3, R228, RZ ;  /* 0x000000e403057227 */ /* 0x000fe200078e00ff */
[----:B------:R-:W-:-:S02]  /*13320*/  IABS R231, R227 ;  /* 0x000000e300e77213 */ /* 0x000fc40000000000 */
[----:B------:R-:W-:Y:S01]  /*13330*/  IABS R221, R11 ;  /* 0x0000000b00dd7213 */ /* 0x000fe20000000000 */
[--C-:B------:R-:W-:Y:S01]  /*13340*/  @!P4 IMAD.IADD R220, R220, 0x1, -R0.reuse ;  /* 0x00000001dcdcc824 */ /* 0x100fe200078e0a00 */
[C---:B------:R-:W-:Y:S01]  /*13350*/  ISETP.GT.U32.AND P4, PT, R0.reuse, R224, PT ;  /* 0x000000e00000720c */ /* 0x040fe20003f84070 */
[----:B------:R-:W-:Y:S02]  /*13360*/  @!P0 IMAD.MOV R7, RZ, RZ, -R7 ;  /* 0x000000ffff078224 */ /* 0x000fe400078e0a07 */
[----:B------:R-:W-:Y:S01]  /*13370*/  IMAD.HI.U32 R235, R3, R221, RZ ;  /* 0x000000dd03eb7227 */ /* 0x000fe200078e00ff */
[----:B------:R-:W-:Y:S02]  /*13380*/  ISETP.GT.U32.AND P0, PT, R0, R220, PT ;  /* 0x000000dc0000720c */ /* 0x000fe40003f04070 */
[----:B------:R1:W-:Y:S01]  /*13390*/  STL [R1+0x33c], R7 ;  /* 0x00033c0701007387 */ /* 0x0003e20000100800 */
[----:B------:R-:W-:Y:S01]  /*133a0*/  @!P6 IMAD.IADD R4, R4, 0x1, -R0 ;  /* 0x000000010404e824 */ /* 0x000fe200078e0a00 */
[----:B------:R-:W-:Y:S01]  /*133b0*/  IADD3 R235, -R235, RZ, RZ ;  /* 0x000000ffebeb7210 */ /* 0x000fe20007ffe1ff */
[----:B------:R-:W-:-:S02]  /*133c0*/  IMAD.MOV R5, RZ, RZ, -R5 ;  /* 0x000000ffff057224 */ /* 0x000fc400078e0a05 */
[----:B------:R-:W-:Y:S01]  /*133d0*/  IMAD.HI.U32 R234, R3, R230, RZ ;  /* 0x000000e603ea7227 */ /* 0x000fe200078e00ff */
[----:B------:R-:W-:-:S03]  /*133e0*/  ISETP.GT.U32.AND P6, PT, R0, R4, PT ;  /* 0x000000040000720c */ /* 0x000fc60003fc4070 */
[----:B------:R-:W-:Y:S02]  /*133f0*/  IMAD R228, R0, R5, R228 ;  /* 0x0000000500e47224 */ /* 0x000fe400078e02e4 */
[----:B-1----:R-:W-:Y:S01]  /*13400*/  IMAD.MOV.U32 R7, RZ, RZ, R232 ;  /* 0x000000ffff077224 */ /* 0x002fe200078e00e8 */
[----:B------:R-:W-:Y:S01]  /*13410*/  @!P0 IADD3 R220, R220, -R0, RZ ;  /* 0x80000000dcdc8210 */ /* 0x000fe20007ffe0ff */
[----:B------:R-:W-:Y:S02]  /*13420*/  IMAD.MOV R236, RZ, RZ, -R234 ;  /* 0x000000ffffec7224 */ /* 0x000fe400078e0aea */
[C---:B------:R-:W-:Y:S02]  /*13430*/  IMAD R221, R0.reuse, R235, R221 ;  /* 0x000000eb00dd7224 */ /* 0x040fe400078e02dd */
[----:B------:R-:W-:Y:S01]  /*13440*/  @!P2 IMAD.MOV R7, RZ, RZ, -R7 ;  /* 0x000000ffff07a224 */ /* 0x000fe200078e0a07 */
[----:B------:R-:W-:Y:S01]  /*13450*/  ISETP.GT.U32.AND P2, PT, R0, R226, PT ;  /* 0x000000e20000720c */ /* 0x000fe20003f44070 */
[----:B------:R-:W-:Y:S01]  /*13460*/  @!P4 IMAD.IADD R224, R224, 0x1, -R0 ;  /* 0x00000001e0e0c824 */ /* 0x000fe200078e0a00 */
[C---:B------:R-:W-:Y:S01]  /*13470*/  ISETP.GT.U32.AND P4, PT, R0.reuse, R228, PT ;  /* 0x000000e40000720c */ /* 0x040fe20003f84070 */
[C---:B------:R-:W-:Y:S01]  /*13480*/  IMAD R230, R0.reuse, R236, R230 ;  /* 0x000000ec00e67224 */ /* 0x040fe200078e02e6 */
[----:B------:R-:W-:Y:S01]  /*13490*/  ISETP.GT.U32.AND P0, PT, R0, R221, PT ;  /* 0x000000dd0000720c */ /* 0x000fe20003f04070 */
[----:B------:R-:W-:Y:S01]  /*134a0*/  @!P6 IMAD.IADD R4, R4, 0x1, -R0 ;  /* 0x000000010404e824 */ /* 0x000fe200078e0a00 */
[----:B------:R1:W-:Y:S01]  /*134b0*/  STL [R1+0x338], R7 ;  /* 0x0003380701007387 */ /* 0x0003e20000100800 */
[----:B------:R-:W-:Y:S01]  /*134c0*/  IMAD.MOV.U32 R9, RZ, RZ, R224 ;  /* 0x000000ffff097224 */ /* 0x000fe200078e00e0 */
[----:B------:R-:W-:Y:S01]  /*134d0*/  ISETP.GT.U32.AND P6, PT, R0, R230, PT ;  /* 0x000000e60000720c */ /* 0x000fe20003fc4070 */
[----:B------:R-:W-:-:S02]  /*134e0*/  VIADD R222, R6, 0x192 ;  /* 0x0000019206de7836 */ /* 0x000fc40000000000 */
[----:B------:R-:W-:Y:S01]  /*134f0*/  IMAD.HI.U32 R232, R3, R231, RZ ;  /* 0x000000e703e87227 */ /* 0x000fe200078e00ff */
[----:B------:R-:W-:Y:S02]  /*13500*/  @!P5 IADD3 R9, -R9, RZ, RZ ;  /* 0x000000ff0909d210 */ /* 0x000fe40007ffe1ff */
[----:B------:R-:W-:Y:S01]  /*13510*/  @!P2 IADD3 R226, R226, -R0, RZ ;  /* 0x80000000e2e2a210 */ /* 0x000fe20007ffe0ff */
[----:B------:R-:W-:Y:S01]  /*13520*/  @!P4 IMAD.IADD R228, R228, 0x1, -R0 ;  /* 0x00000001e4e4c824 */ /* 0x000fe200078e0a00 */
[----:B------:R-:W-:Y:S01]  /*13530*/  IABS R5, R222 ;  /* 0x000000de00057213 */ /* 0x000fe20000000000 */
[----:B-1----:R-:W-:Y:S01]  /*13540*/  IMAD.MOV.U32 R7, RZ, RZ, R220 ;  /* 0x000000ffff077224 */ /* 0x002fe200078e00dc */
[----:B------:R-:W-:Y:S01]  /*13550*/  @!P0 IADD3 R221, R221, -R0, RZ ;  /* 0x80000000dddd8210 */ /* 0x000fe20007ffe0ff */
[----:B------:R-:W-:Y:S01]  /*13560*/  IMAD.MOV R232, RZ, RZ, -R232 ;  /* 0x000000ffffe87224 */ /* 0x000fe200078e0ae8 */
[----:B------:R-:W-:Y:S01]  /*13570*/  ISETP.GT.U32.AND P0, PT, R0, R226, PT ;  /* 0x000000e20000720c */ /* 0x000fe20003f04070 */
[----:B------:R-:W-:Y:S01]  /*13580*/  @!P3 IMAD.MOV R7, RZ, RZ, -R7 ;  /* 0x000000ffff07b224 */ /* 0x000fe200078e0a07 */
[----:B------:R-:W-:Y:S01]  /*13590*/  STL [R1+0x324], R9 ;  /* 0x0003240901007387 */ /* 0x000fe20000100800 */
[----:B------:R-:W-:Y:S01]  /*135a0*/  @!P6 IMAD.IADD R230, R230, 0x1, -R0 ;  /* 0x00000001e6e6e824 */ /* 0x000fe200078e0a00 */
[C---:B------:R-:W-:Y:S01]  /*135b0*/  ISETP.GT.U32.AND P6, PT, R0.reuse, R228, PT ;  /* 0x000000e40000720c */ /* 0x040fe20003fc4070 */
[----:B------:R-:W-:Y:S01]  /*135c0*/  IMAD R231, R0, R232, R231 ;  /* 0x000000e800e77224 */ /* 0x000fe200078e02e7 */
[----:B------:R1:W-:Y:S01]  /*135d0*/  STL [R1+0x320], R7 ;  /* 0x0003200701007387 */ /* 0x0003e20000100800 */
[----:B------:R-:W-:Y:S01]  /*135e0*/  IMAD.HI.U32 R234, R3, R5, RZ ;  /* 0x0000000503ea7227 */ /* 0x000fe200078e00ff */
[----:B------:R-:W-:-:S02]  /*135f0*/  ISETP.GE.AND P2, PT, R229, RZ, PT ;  /* 0x000000ffe500720c */ /* 0x000fc40003f46270 */
[----:B------:R-:W-:Y:S01]  /*13600*/  ISETP.GT.U32.AND P5, PT, R0, R221, PT ;  /* 0x000000dd0000720c */ /* 0x000fe20003fa4070 */
[----:B------:R-:W-:Y:S01]  /*13610*/  IMAD.MOV R234, RZ, RZ, -R234 ;  /* 0x000000ffffea7224 */ /* 0x000fe200078e0aea */
[----:B------:R-:W-:Y:S01]  /*13620*/  ISETP.GE.AND P4, PT, R223, RZ, PT ;  /* 0x000000ffdf00720c */ /* 0x000fe20003f86270 */
[----:B------:R-:W-:Y:S01]  /*13630*/  VIADD R229, R6, 0x193 ;  /* 0x0000019306e57836 */ /* 0x000fe20000000000 */
[----:B------:R-:W-:Y:S01]  /*13640*/  @!P0 IADD3 R226, R226, -R0, RZ ;  /* 0x80000000e2e28210 */ /* 0x000fe20007ffe0ff */
[C---:B------:R-:W-:Y:S01]  /*13650*/  IMAD R5, R0.reuse, R234, R5 ;  /* 0x000000ea00057224 */ /* 0x040fe200078e0205 */
[----:B------:R-:W-:Y:S01]  /*13660*/  ISETP.GT.U32.AND P3, PT, R0, R230, PT ;  /* 0x000000e60000720c */ /* 0x000fe20003f64070 */
[----:B-1----:R-:W-:Y:S01]  /*13670*/  IMAD.MOV.U32 R7, RZ, RZ, R4 ;  /* 0x000000ffff077224 */ /* 0x002fe200078e0004 */
[----:B------:R-:W-:Y:S01]  /*13680*/  IABS R4, R229 ;  /* 0x000000e500047213 */ /* 0x000fe20000000000 */
[----:B------:R-:W-:Y:S01]  /*13690*/  VIADD R223, R6, 0x194 ;  /* 0x0000019406df7836 */ /* 0x000fe20000000000 */
[----:B------:R-:W-:Y:S01]  /*136a0*/  ISETP.GE.AND P0, PT, R11, RZ, PT ;  /* 0x000000ff0b00720c */ /* 0x000fe20003f06270 */
[----:B------:R-:W-:Y:S01]  /*136b0*/  @!P1 IMAD.MOV R7, RZ, RZ, -R7 ;  /* 0x000000ffff079224 */ /* 0x000fe200078e0a07 */
[----:B------:R-:W-:Y:S01]  /*136c0*/  ISETP.GT.U32.AND P1, PT, R0, R231, PT ;  /* 0x000000e70000720c */ /* 0x000fe20003f24070 */
[----:B------:R-:W-:Y:S01]  /*136d0*/  @!P6 IMAD.IADD R228, R228, 0x1, -R0 ;  /* 0x00000001e4e4e824 */ /* 0x000fe200078e0a00 */
[----:B------:R-:W-:Y:S01]  /*136e0*/  ISETP.GT.U32.AND P6, PT, R0, R5, PT ;  /* 0x000000050000720c */ /* 0x000fe20003fc4070 */
[----:B------:R-:W-:Y:S01]  /*136f0*/  IMAD.MOV.U32 R9, RZ, RZ, R226 ;  /* 0x000000ffff097224 */ /* 0x000fe200078e00e2 */
[----:B------:R-:W-:Y:S01]  /*13700*/  IABS R220, R223 ;  /* 0x000000df00dc7213 */ /* 0x000fe20000000000 */
[----:B------:R1:W-:Y:S01]  /*13710*/  STL [R1+0x310], R7 ;  /* 0x0003100701007387 */ /* 0x0003e20000100800 */
[----:B------:R-:W-:-:S04]  /*13720*/  IMAD.HI.U32 R224, R3, R4, RZ ;  /* 0x0000000403e07227 */ /* 0x000fc800078e00ff */
[----:B------:R-:W-:Y:S02]  /*13730*/  @!P2 IMAD.MOV R9, RZ, RZ, -R9 ;  /* 0x000000ffff09a224 */ /* 0x000fe400078e0a09 */
[--C-:B------:R-:W-:Y:S01]  /*13740*/  @!P5 IMAD.IADD R221, R221, 0x1, -R0.reuse ;  /* 0x00000001ddddd824 */ /* 0x100fe200078e0a00 */
[----:B------:R-:W-:Y:S01]  /*13750*/  @!P1 IADD3 R231, R231, -R0, RZ ;  /* 0x80000000e7e79210 */ /* 0x000fe20007ffe0ff */
[----:B------:R-:W-:Y:S01]  /*13760*/  IMAD.HI.U32 R11, R3, R220, RZ ;  /* 0x000000dc030b7227 */ /* 0x000fe200078e00ff */
[----:B-1----:R-:W-:Y:S01]  /*13770*/  MOV R7, R228 ;  /* 0x000000e400077202 */ /* 0x002fe20000000f00 */
[----:B------:R1:W-:Y:S01]  /*13780*/  STL [R1+0x308], R9 ;  /* 0x0003080901007387 */ /* 0x0003e20000100800 */
[----:B------:R-:W-:Y:S01]  /*13790*/  ISETP.GE.AND P5, PT, R225, RZ, PT ;  /* 0x000000ffe100720c */ /* 0x000fe20003fa6270 */
[----:B------:R-:W-:Y:S01]  /*137a0*/  @!P3 IMAD.IADD R230, R230, 0x1, -R0 ;  /* 0x00000001e6e6b824 */ /* 0x000fe200078e0a00 */
[----:B------:R-:W-:Y:S01]  /*137b0*/  ISETP.GE.AND P1, PT, R222, RZ, PT ;  /* 0x000000ffde00720c */ /* 0x000fe20003f26270 */
[----:B------:R-:W-:Y:S01]  /*137c0*/  IMAD.MOV R222, RZ, RZ, -R224 ;  /* 0x000000ffffde7224 */ /* 0x000fe200078e0ae0 */
[----:B------:R-:W-:Y:S01]  /*137d0*/  ISETP.GT.U32.AND P2, PT, R0, R231, PT ;  /* 0x000000e70000720c */ /* 0x000fe20003f44070 */
[----:B------:R-:W-:Y:S01]  /*137e0*/  @!P4 IMAD.MOV R7, RZ, RZ, -R7 ;  /* 0x000000ffff07c224 */ /* 0x000fe200078e0a07 */
[----:B------:R-:W-:Y:S01]  /*137f0*/  ISETP.GE.AND P3, PT, R227, RZ, PT ;  /* 0x000000ffe300720c */ /* 0x000fe20003f66270 */
[----:B------:R-:W-:Y:S01]  /*13800*/  IMAD.MOV R11, RZ, RZ, -R11 ;  /* 0x000000ffff0b7224 */ /* 0x000fe200078e0a0b */
[----:B------:R-:W-:Y:S01]  /*13810*/  IADD3 R228, R6, 0x19c, RZ ;  /* 0x0000019c06e47810 */ /* 0x000fe20007ffe0ff */
[C---:B------:R-:W-:Y:S01]  /*13820*/  IMAD R222, R0.reuse, R222, R4 ;  /* 0x000000de00de7224 */ /* 0x040fe200078e0204 */
[----:B-1----:R-:W-:Y:S01]  /*13830*/  MOV R9, R221 ;  /* 0x000000dd00097202 */ /* 0x002fe20000000f00 */
[----:B------:R-:W-:Y:S01]  /*13840*/  @!P6 IMAD.IADD R5, R5, 0x1, -R0 ;  /* 0x000000010505e824 */ /* 0x000fe200078e0a00 */
[----:B------:R1:W-:Y:S01]  /*13850*/  STL [R1+0x304], R7 ;  /* 0x0003040701007387 */ /* 0x0003e20000100800 */
[----:B------:R-:W-:Y:S01]  /*13860*/  IMAD R220, R0, R11, R220 ;  /* 0x0000000b00dc7224 */ /* 0x000fe200078e02dc */
[----:B------:R-:W-:Y:S01]  /*13870*/  IADD3 R4, R6, 0x196, RZ ;  /* 0x0000019606047810 */ /* 0x000fe20007ffe0ff */
[----:B------:R-:W-:Y:S01]  /*13880*/  @!P0 IMAD.MOV R9, RZ, RZ, -R9 ;  /* 0x000000ffff098224 */ /* 0x000fe200078e0a09 */
[C---:B------:R-:W-:Y:S01]  /*13890*/  ISETP.GT.U32.AND P0, PT, R0.reuse, R222, PT ;  /* 0x000000de0000720c */ /* 0x040fe20003f04070 */
[----:B------:R-:W-:Y:S01]  /*138a0*/  @!P2 IMAD.IADD R231, R231, 0x1, -R0 ;  /* 0x00000001e7e7a824 */ /* 0x000fe200078e0a00 */
[----:B------:R-:W-:Y:S01]  /*138b0*/  ISETP.GT.U32.AND P4, PT, R0, R5, PT ;  /* 0x000000050000720c */ /* 0x000fe20003f84070 */
[C---:B------:R-:W-:Y:S01]  /*138c0*/  VIADD R11, R6.reuse, 0x195 ;  /* 0x00000195060b7836 */ /* 0x040fe20000000000 */
[----:B------:R-:W-:Y:S01]  /*138d0*/  STL [R1+0x300], R9 ;  /* 0x0003000901007387 */ /* 0x000fe20000100800 */
[----:B------:R-:W-:Y:S01]  /*138e0*/  IABS R221, R4 ;  /* 0x0000000400dd7213 */ /* 0x000fe20000000000 */
[----:B-1----:R-:W-:Y:S01]  /*138f0*/  IMAD.MOV.U32 R7, RZ, RZ, R230 ;  /* 0x000000ffff077224 */ /* 0x002fe200078e00e6 */
[----:B------:R-:W-:Y:S01]  /*13900*/  ISETP.GE.AND P6, PT, R229, RZ, PT ;  /* 0x000000ffe500720c */ /* 0x000fe20003fc6270 */
[----:B------:R-:W-:Y:S01]  /*13910*/  VIADD R225, R6, 0x197 ;  /* 0x0000019706e17836 */ /* 0x000fe20000000000 */
[----:B------:R-:W-:Y:S01]  /*13920*/  IABS R226, R11 ;  /* 0x0000000b00e27213 */ /* 0x000fe20000000000 */
[----:B------:R-:W-:Y:S01]  /*13930*/  @!P5 IMAD.MOV R7, RZ, RZ, -R7 ;  /* 0x000000ffff07d224 */ /* 0x000fe200078e0a07 */
[----:B------:R-:W-:Y:S01]  /*13940*/  ISETP.GT.U32.AND P5, PT, R0, R220, PT ;  /* 0x000000dc0000720c */ /* 0x000fe20003fa4070 */
[----:B------:R-:W-:Y:S01]  /*13950*/  VIADD R224, R6, 0x199 ;  /* 0x0000019906e07836 */ /* 0x000fe20000000000 */
[----:B------:R-:W-:Y:S01]  /*13960*/  ISETP.GE.AND P2, PT, R223, RZ, PT ;  /* 0x000000ffdf00720c */ /* 0x000fe20003f46270 */
[--C-:B------:R-:W-:Y:S01]  /*13970*/  @!P0 IMAD.IADD R222, R222, 0x1, -R0.reuse ;  /* 0x00000001dede8824 */ /* 0x100fe200078e0a00 */
[----:B------:R1:W-:Y:S01]  /*13980*/  STL [R1+0x2d0], R7 ;  /* 0x0002d00701007387 */ /* 0x0003e20000100800 */
[----:B------:R-:W-:Y:S01]  /*13990*/  @!P4 IMAD.IADD R5, R5, 0x1, -R0 ;  /* 0x000000010505c824 */ /* 0x000fe200078e0a00 */
[----:B------:R-:W-:-:S02]  /*139a0*/  ISETP.GE.AND P4, PT, R11, RZ, PT ;  /* 0x000000ff0b00720c */ /* 0x000fc40003f86270 */
[----:B------:R-:W-:Y:S01]  /*139b0*/  MOV R11, R221 ;  /* 0x000000dd000b7202 */ /* 0x000fe20000000f00 */
[C---:B------:R-:W-:Y:S01]  /*139c0*/  IMAD.HI.U32 R221, R3.reuse, R226, RZ ;  /* 0x000000e203dd7227 */ /* 0x040fe200078e00ff */
[----:B------:R-:W-:Y:S02]  /*139d0*/  ISETP.GE.AND P0, PT, R4, RZ, PT ;  /* 0x000000ff0400720c */ /* 0x000fe40003f06270 */
[----:B------:R-:W-:Y:S01]  /*139e0*/  IABS R227, R228 ;  /* 0x000000e400e37213 */ /* 0x000fe20000000000 */
[----:B------:R-:W-:Y:S01]  /*139f0*/  @!P5 IMAD.IADD R220, R220, 0x1, -R0 ;  /* 0x00000001dcdcd824 */ /* 0x000fe200078e0a00 */
[----:B------:R-:W-:Y:S01]  /*13a00*/  ISETP.GT.U32.AND P5, PT, R0, R222, PT ;  /* 0x000000de0000720c */ /* 0x000fe20003fa4070 */
[----:B-1----:R-:W-:Y:S02]  /*13a10*/  IMAD.MOV.U32 R7, RZ, RZ, R231 ;  /* 0x000000ffff077224 */ /* 0x002fe400078e00e7 */
[----:B------:R-:W-:-:S03]  /*13a20*/  IMAD.HI.U32 R4, R3, R11, RZ ;  /* 0x0000000b03047227 */ /* 0x000fc600078e00ff */
[----:B------:R-:W-:Y:S01]  /*13a30*/  @!P3 IADD3 R7, -R7, RZ, RZ ;  /* 0x000000ff0707b210 */ /* 0x000fe20007ffe1ff */
[----:B------:R-:W-:Y:S01]  /*13a40*/  VIADD R231, R6, 0x19b ;  /* 0x0000019b06e77836 */ /* 0x000fe20000000000 */
[----:B------:R-:W-:Y:S02]  /*13a50*/  ISETP.GT.U32.AND P3, PT, R0, R220, PT ;  /* 0x000000dc0000720c */ /* 0x000fe40003f64070 */
[----:B------:R-:W-:Y:S01]  /*13a60*/  IADD3 R4, -R4, RZ, RZ ;  /* 0x000000ff04047210 */ /* 0x000fe20007ffe1ff */
[----:B------:R1:W-:Y:S02]  /*13a70*/  STL [R1+0x2d8], R7 ;  /* 0x0002d80701007387 */ /* 0x0003e40000100800 */
[----:B------:R-:W-:Y:S02]  /*13a80*/  @!P5 IMAD.IADD R222, R222, 0x1, -R0 ;  /* 0x00000001deded824 */ /* 0x000fe400078e0a00 */
[----:B------:R-:W-:Y:S02]  /*13a90*/  IMAD R11, R0, R4, R11 ;  /* 0x00000004000b7224 */ /* 0x000fe400078e020b */
[----:B------:R-:W-:-:S02]  /*13aa0*/  IMAD.MOV.U32 R9, RZ, RZ, R222 ;  /* 0x000000ffff097224 */ /* 0x000fc400078e00de */
[----:B------:R-:W-:Y:S02]  /*13ab0*/  VIADD R4, R6, 0x19a ;  /* 0x0000019a06047836 */ /* 0x000fe40000000000 */
[----:B-1----:R-:W-:Y:S01]  /*13ac0*/  IMAD.MOV.U32 R7, RZ, RZ, R5 ;  /* 0x000000ffff077224 */ /* 0x002fe200078e0005 */
[----:B------:R-:W-:Y:S01]  /*13ad0*/  @!P3 IADD3 R220, R220, -R0, RZ ;  /* 0x80000000dcdcb210 */ /* 0x000fe20007ffe0ff */
[----:B------:R-:W-:Y:S01]  /*13ae0*/  IMAD.MOV R5, RZ, RZ, -R221 ;  /* 0x000000ffff057224 */ /* 0x000fe200078e0add */
[----:B------:R-:W-:Y:S01]  /*13af0*/  IABS R223, R4 ;  /* 0x0000000400df7213 */ /* 0x000fe20000000000 */
[----:B------:R-:W-:Y:S01]  /*13b00*/  @!P6 IMAD.MOV R9, RZ, RZ, -R9 ;  /* 0x000000ffff09e224 */ /* 0x000fe200078e0a09 */
[C---:B------:R-:W-:Y:S01]  /*13b10*/  ISETP.GT.U32.AND P6, PT, R0.reuse, R11, PT ;  /* 0x0000000b0000720c */ /* 0x040fe20003fc4070 */
[----:B------:R-:W-:Y:S02]  /*13b20*/  IMAD R226, R0, R5, R226 ;  /* 0x0000000500e27224 */ /* 0x000fe400078e02e2 */
[----:B------:R-:W-:Y:S01]  /*13b30*/  @!P1 IMAD.MOV R7, RZ, RZ, -R7 ;  /* 0x000000ffff079224 */ /* 0x000fe200078e0a07 */
[----:B------:R-:W-:Y:S01]  /*13b40*/  ISETP.GE.AND P1, PT, R225, RZ, PT ;  /* 0x000000ffe100720c */ /* 0x000fe20003f26270 */
[----:B------:R-:W-:Y:S01]  /*13b50*/  VIADD R5, R6, 0x198 ;  /* 0x0000019806057836 */ /* 0x000fe20000000000 */
[----:B------:R-:W-:-:S02]  /*13b60*/  ISETP.GT.U32.AND P5, PT, R0, R226, PT ;  /* 0x000000e20000720c */ /* 0x000fc40003fa4070 */
[----:B------:R-:W-:Y:S01]  /*13b70*/  IABS R225, R225 ;  /* 0x000000e100e17213 */ /* 0x000fe20000000000 */
[----:B------:R1:W-:Y:S01]  /*13b80*/  STL [R1+0x2dc], R7 ;  /* 0x0002dc0701007387 */ /* 0x0003e20000100800 */
[----:B------:R-:W-:Y:S02]  /*13b90*/  ISETP.GE.AND P3, PT, R5, RZ, PT ;  /* 0x000000ff0500720c */ /* 0x000fe40003f66270 */
[----:B------:R-:W-:Y:S01]  /*13ba0*/  IABS R5, R5 ;  /* 0x0000000500057213 */ /* 0x000fe20000000000 */
[----:B------:R-:W-:Y:S01]  /*13bb0*/  IMAD.HI.U32 R221, R3, R225, RZ ;  /* 0x000000e103dd7227 */ /* 0x000fe200078e00ff */
[-C--:B------:R-:W-:Y:S01]  /*13bc0*/  @!P6 IADD3 R11, R11, -R0.reuse, RZ ;  /* 0x800000000b0be210 */ /* 0x080fe20007ffe0ff */
[----:B------:R-:W-:Y:S01]  /*13bd0*/  STL [R1+0x2e0], R9 ;  /* 0x0002e00901007387 */ /* 0x000fe20000100800 */
[----:B------:R-:W-:Y:S01]  /*13be0*/  MOV R222, R5 ;  /* 0x0000000500de7202 */ /* 0x000fe20000000f00 */
[----:B------:R-:W-:Y:S01]  /*13bf0*/  IMAD.MOV R221, RZ, RZ, -R221 ;  /* 0x000000ffffdd7224 */ /* 0x000fe200078e0add */
[----:B------:R-:W-:Y:S01]  /*13c00*/  ISETP.GT.U32.AND P6, PT, R0, R11, PT ;  /* 0x0000000b0000720c */ /* 0x000fe20003fc4070 */
[----:B-1----:R-:W-:Y:S01]  /*13c10*/  IMAD.MOV.U32 R7, RZ, RZ, R220 ;  /* 0x000000ffff077224 */ /* 0x002fe200078e00dc */
[----:B------:R-:W-:Y:S01]  /*13c20*/  @!P5 IADD3 R226, R226, -R0, RZ ;  /* 0x80000000e2e2d210 */ /* 0x000fe20007ffe0ff */
[----:B------:R-:W-:-:S02]  /*13c30*/  IMAD R225, R0, R221, R225 ;  /* 0x000000dd00e17224 */ /* 0x000fc400078e02e1 */
[----:B------:R-:W-:Y:S01]  /*13c40*/  @!P2 IMAD.MOV R7, RZ, RZ, -R7 ;  /* 0x000000ffff07a224 */ /* 0x000fe200078e0a07 */
[----:B------:R-:W-:Y:S01]  /*13c50*/  ISETP.GT.U32.AND P5, PT, R0, R226, PT ;  /* 0x000000e20000720c */ /* 0x000fe20003fa4070 */
[C---:B------:R-:W-:Y:S01]  /*13c60*/  IMAD.HI.U32 R5, R3.reuse, R222, RZ ;  /* 0x000000de03057227 */ /* 0x040fe200078e00ff */
[----:B------:R-:W-:Y:S02]  /*13c70*/  ISETP.GE.AND P2, PT, R224, RZ, PT ;  /* 0x000000ffe000720c */ /* 0x000fe40003f46270 */
[----:B------:R-:W-:Y:S01]  /*13c80*/  IABS R224, R224 ;  /* 0x000000e000e07213 */ /* 0x000fe20000000000 */
[C---:B------:R-:W-:Y:S01]  /*13c90*/  IMAD.HI.U32 R221, R3.reuse, R223, RZ ;  /* 0x000000df03dd7227 */ /* 0x040fe200078e00ff */
[----:B------:R1:W-:Y:S03]  /*13ca0*/  STL [R1+0x2f8], R7 ;  /* 0x0002f80701007387 */ /* 0x0003e60000100800 */
[----:B------:R-:W-:Y:S01]  /*13cb0*/  IMAD.HI.U32 R220, R3, R224, RZ ;  /* 0x000000e003dc7227 */ /* 0x000fe200078e00ff */
[----:B------:R-:W-:-:S03]  /*13cc0*/  IADD3 R221, -R221, RZ, RZ ;  /* 0x000000ffdddd7210 */ /* 0x000fc60007ffe1ff */
[----:B------:R-:W-:Y:S01]  /*13cd0*/  @!P5 IMAD.IADD R226, R226, 0x1, -R0 ;  /* 0x00000001e2e2d824 */ /* 0x000fe200078e0a00 */
[C---:B------:R-:W-:Y:S01]  /*13ce0*/  ISETP.GT.U32.AND P5, PT, R0.reuse, R225, PT ;  /* 0x000000e10000720c */ /* 0x040fe20003fa4070 */
[----:B------:R-:W-:Y:S02]  /*13cf0*/  IMAD.MOV R220, RZ, RZ, -R220 ;  /* 0x000000ffffdc7224 */ /* 0x000fe400078e0adc */
[----:B------:R-:W-:Y:S02]  /*13d00*/  IMAD.MOV R5, RZ, RZ, -R5 ;  /* 0x000000ffff057224 */ /* 0x000fe400078e0a05 */
[C---:B------:R-:W-:Y:S02]  /*13d10*/  IMAD R224, R0.reuse, R220, R224 ;  /* 0x000000dc00e07224 */ /* 0x040fe400078e02e0 */
[----:B------:R-:W-:Y:S01]  /*13d20*/  IMAD R222, R0, R5, R222 ;  /* 0x0000000500de7224 */ /* 0x000fe200078e02de */
[----:B------:R-:W-:Y:S01]  /*13d30*/  IABS R5, R231 ;  /* 0x000000e700057213 */ /* 0x000fe20000000000 */
[----:B-1----:R-:W-:-:S02]  /*13d40*/  IMAD.MOV.U32 R7, RZ, RZ, R226 ;  /* 0x000000ffff077224 */ /* 0x002fc400078e00e2 */
[C---:B------:R-:W-:Y:S02]  /*13d50*/  IMAD R223, R0.reuse, R221, R223 ;  /* 0x000000dd00df7224 */ /* 0x040fe400078e02df */
        /* <DEDUP_REMOVED lines=267> */
[----:B------:R-:W-:Y:S02]  /*14e10*/  IMAD R223, R0, R227, R223 ;  /* 0x000000e300df7224 */ /* 0x000fe400078e02df */
[----:B------:R-:W-:Y:S01]  /*14e20*/  IMAD.HI.U32 R220, R3, R226, RZ ;  /* 0x000000e203dc7227 */ /* 0x000fe200078e00ff */
[----:B------:R-:W-:-:S03]  /*14e30*/  @!P0 IADD3 R9, -R9, RZ, RZ ;  /* 0x000000ff09098210 */ /* 0x000fc60007ffe1ff */
[----:B------:R-:W-:Y:S01]  /*14e40*/  @!P2 IMAD.IADD R5, R5, 0x1, -R0 ;  /* 0x000000010505a824 */ /* 0x000fe200078e0a00 */
[C---:B------:R-:W-:Y:S01]  /*14e50*/  ISETP.GT.U32.AND P2, PT, R0.reuse, R223, PT ;  /* 0x000000df0000720c */ /* 0x040fe20003f44070 */
[----:B------:R-:W-:Y:S01]  /*14e60*/  IMAD R224, R0, R228, R224 ;  /* 0x000000e400e07224 */ /* 0x000fe200078e02e0 */
[----:B------:R-:W-:Y:S01]  /*14e70*/  @!P1 IADD3 R4, R4, -R0, RZ ;  /* 0x8000000004049210 */ /* 0x000fe20007ffe0ff */
[----:B-1----:R-:W-:Y:S01]  /*14e80*/  IMAD.MOV.U32 R7, RZ, RZ, R5 ;  /* 0x000000ffff077224 */ /* 0x002fe200078e0005 */
[----:B------:R-:W-:Y:S01]  /*14e90*/  STL [R1+0x254], R9 ;  /* 0x0002540901007387 */ /* 0x000fe20000100800 */
[----:B------:R-:W-:Y:S01]  /*14ea0*/  IMAD.MOV R220, RZ, RZ, -R220 ;  /* 0x000000ffffdc7224 */ /* 0x000fe200078e0adc */
[C---:B------:R-:W-:Y:S01]  /*14eb0*/  ISETP.GT.U32.AND P1, PT, R0.reuse, R4, PT ;  /* 0x000000040000720c */ /* 0x040fe20003f24070 */
[----:B------:R-:W-:Y:S01]  /*14ec0*/  @!P4 IMAD.MOV R7, RZ, RZ, -R7 ;  /* 0x000000ffff07c224 */ /* 0x000fe200078e0a07 */
[----:B------:R-:W-:Y:S01]  /*14ed0*/  ISETP.GT.U32.AND P0, PT, R0, R224, PT ;  /* 0x000000e00000720c */ /* 0x000fe20003f04070 */
[----:B------:R-:W-:Y:S01]  /*14ee0*/  IMAD.HI.U32 R229, R3, R225, RZ ;  /* 0x000000e103e57227 */ /* 0x000fe200078e00ff */
[----:B------:R-:W-:-:S02]  /*14ef0*/  ISETP.GE.AND P4, PT, R221, RZ, PT ;  /* 0x000000ffdd00720c */ /* 0x000fc40003f86270 */
[----:B------:R1:W-:Y:S01]  /*14f00*/  STL [R1+0x24c], R7 ;  /* 0x00024c0701007387 */ /* 0x0003e20000100800 */
[----:B------:R-:W-:Y:S01]  /*14f10*/  IMAD R226, R0, R220, R226 ;  /* 0x000000dc00e27224 */ /* 0x000fe200078e02e2 */
[----:B------:R-:W-:Y:S01]  /*14f20*/  IADD3 R220, R6, 0x1b2, RZ ;  /* 0x000001b206dc7810 */ /* 0x000fe20007ffe0ff */
[----:B------:R-:W-:Y:S02]  /*14f30*/  IMAD.MOV R229, RZ, RZ, -R229 ;  /* 0x000000ffffe57224 */ /* 0x000fe400078e0ae5 */
[--C-:B------:R-:W-:Y:S02]  /*14f40*/  @!P2 IMAD.IADD R223, R223, 0x1, -R0.reuse ;  /* 0x00000001dfdfa824 */ /* 0x100fe400078e0a00 */
[--C-:B------:R-:W-:Y:S02]  /*14f50*/  @!P1 IMAD.IADD R4, R4, 0x1, -R0.reuse ;  /* 0x0000000104049824 */ /* 0x100fe400078e0a00 */
[C---:B------:R-:W-:Y:S01]  /*14f60*/  IMAD R5, R0.reuse, R229, R225 ;  /* 0x000000e500057224 */ /* 0x040fe200078e02e1 */
[----:B------:R-:W-:Y:S01]  /*14f70*/  ISETP.GT.U32.AND P2, PT, R0, R223, PT ;  /* 0x000000df0000720c */ /* 0x000fe20003f44070 */
[----:B------:R-:W-:Y:S01]  /*14f80*/  VIADD R11, R6, 0x1b1 ;  /* 0x000001b1060b7836 */ /* 0x000fe20000000000 */
[----:B-1----:R-:W-:Y:S01]  /*14f90*/  MOV R7, R4 ;  /* 0x0000000400077202 */ /* 0x002fe20000000f00 */
[----:B------:R-:W-:Y:S01]  /*14fa0*/  @!P0 IMAD.IADD R224, R224, 0x1, -R0 ;  /* 0x00000001e0e08824 */ /* 0x000fe200078e0a00 */
[----:B------:R-:W-:Y:S01]  /*14fb0*/  ISETP.GT.U32.AND P1, PT, R0, R5, PT ;  /* 0x000000050000720c */ /* 0x000fe20003f24070 */
[----:B------:R-:W-:Y:S01]  /*14fc0*/  VIADD R221, R6, 0x1b3 ;  /* 0x000001b306dd7836 */ /* 0x000fe20000000000 */
[----:B------:R-:W-:Y:S01]  /*14fd0*/  IABS R227, R11 ;  /* 0x0000000b00e37213 */ /* 0x000fe20000000000 */
[----:B------:R-:W-:Y:S01]  /*14fe0*/  @!P3 IMAD.MOV R7, RZ, RZ, -R7 ;  /* 0x000000ffff07b224 */ /* 0x000fe200078e0a07 */
[----:B------:R-:W-:-:S02]  /*14ff0*/  ISETP.GT.U32.AND P3, PT, R0, R226, PT ;  /* 0x000000e20000720c */ /* 0x000fc40003f64070 */
[----:B------:R-:W-:Y:S01]  /*15000*/  ISETP.GT.U32.AND P0, PT, R0, R224, PT ;  /* 0x000000e00000720c */ /* 0x000fe20003f04070 */
[----:B------:R-:W-:Y:S01]  /*15010*/  IMAD.HI.U32 R228, R3, R227, RZ ;  /* 0x000000e303e47227 */ /* 0x000fe200078e00ff */
[----:B------:R-:W-:Y:S01]  /*15020*/  IABS R225, R220 ;  /* 0x000000dc00e17213 */ /* 0x000fe20000000000 */
[----:B------:R1:W-:Y:S01]  /*15030*/  STL [R1+0x244], R7 ;  /* 0x0002440701007387 */ /* 0x0003e20000100800 */
[----:B------:R-:W-:Y:S01]  /*15040*/  IABS R4, R221 ;  /* 0x000000dd00047213 */ /* 0x000fe20000000000 */
[----:B------:R-:W-:Y:S01]  /*15050*/  IMAD.MOV R228, RZ, RZ, -R228 ;  /* 0x000000ffffe47224 */ /* 0x000fe200078e0ae4 */
[----:B------:R-:W-:Y:S01]  /*15060*/  IADD3 R229, R6, 0x1ba, RZ ;  /* 0x000001ba06e57810 */ /* 0x000fe20007ffe0ff */
[----:B------:R-:W-:Y:S01]  /*15070*/  @!P2 IMAD.IADD R223, R223, 0x1, -R0 ;  /* 0x00000001dfdfa824 */ /* 0x000fe200078e0a00 */
[----:B------:R-:W-:Y:S01]  /*15080*/  ISETP.GE.AND P2, PT, R222, RZ, PT ;  /* 0x000000ffde00720c */ /* 0x000fe20003f46270 */
[----:B------:R-:W-:Y:S01]  /*15090*/  IMAD.HI.U32 R222, R3, R225, RZ ;  /* 0x000000e103de7227 */ /* 0x000fe200078e00ff */
[----:B------:R-:W-:-:S02]  /*150a0*/  @!P1 IADD3 R5, R5, -R0, RZ ;  /* 0x8000000005059210 */ /* 0x000fc40007ffe0ff */
[----:B------:R-:W-:Y:S01]  /*150b0*/  IABS R230, R229 ;  /* 0x000000e500e67213 */ /* 0x000fe20000000000 */
[----:B------:R-:W-:Y:S01]  /*150c0*/  @!P3 IMAD.IADD R226, R226, 0x1, -R0 ;  /* 0x00000001e2e2b824 */ /* 0x000fe200078e0a00 */
[C---:B------:R-:W-:Y:S01]  /*150d0*/  ISETP.GT.U32.AND P1, PT, R0.reuse, R5, PT ;  /* 0x000000050000720c */ /* 0x040fe20003f24070 */
[C---:B------:R-:W-:Y:S02]  /*150e0*/  IMAD R227, R0.reuse, R228, R227 ;  /* 0x000000e400e37224 */ /* 0x040fe400078e02e3 */
[----:B------:R-:W-:Y:S01]  /*150f0*/  IMAD.MOV R222, RZ, RZ, -R222 ;  /* 0x000000ffffde7224 */ /* 0x000fe200078e0ade */
[----:B------:R-:W-:Y:S01]  /*15100*/  ISETP.GT.U32.AND P3, PT, R0, R226, PT ;  /* 0x000000e20000720c */ /* 0x000fe20003f64070 */
[----:B------:R-:W-:Y:S01]  /*15110*/  @!P0 IMAD.IADD R224, R224, 0x1, -R0 ;  /* 0x00000001e0e08824 */ /* 0x000fe200078e0a00 */
[C---:B------:R-:W-:Y:S01]  /*15120*/  ISETP.GT.U32.AND P0, PT, R0.reuse, R227, PT ;  /* 0x000000e30000720c */ /* 0x040fe20003f04070 */
[----:B------:R-:W-:Y:S02]  /*15130*/  IMAD R225, R0, R222, R225 ;  /* 0x000000de00e17224 */ /* 0x000fe400078e02e1 */
[----:B------:R-:W-:Y:S01]  /*15140*/  IMAD.MOV.U32 R9, RZ, RZ, R223 ;  /* 0x000000ffff097224 */ /* 0x000fe200078e00df */
[----:B-1----:R-:W-:Y:S01]  /*15150*/  MOV R7, R224 ;  /* 0x000000e000077202 */ /* 0x002fe20000000f00 */
[----:B------:R-:W-:-:S04]  /*15160*/  IMAD.HI.U32 R223, R3, R4, RZ ;  /* 0x0000000403df7227 */ /* 0x000fc800078e00ff */
[----:B------:R-:W-:Y:S01]  /*15170*/  @!P6 IMAD.MOV R9, RZ, RZ, -R9 ;  /* 0x000000ffff09e224 */ /* 0x000fe200078e0a09 */
[----:B------:R-:W-:Y:S01]  /*15180*/  IADD3 R223, -R223, RZ, RZ ;  /* 0x000000ffdfdf7210 */ /* 0x000fe20007ffe1ff */
[----:B------:R-:W-:Y:S01]  /*15190*/  @!P5 IMAD.MOV R7, RZ, RZ, -R7 ;  /* 0x000000ffff07d224 */ /* 0x000fe200078e0a07 */
[----:B------:R-:W-:Y:S01]  /*151a0*/  @!P3 IADD3 R226, R226, -R0, RZ ;  /* 0x80000000e2e2b210 */ /* 0x000fe20007ffe0ff */
[--C-:B------:R-:W-:Y:S01]  /*151b0*/  @!P1 IMAD.IADD R5, R5, 0x1, -R0.reuse ;  /* 0x0000000105059824 */ /* 0x100fe200078e0a00 */
[C---:B------:R-:W-:Y:S01]  /*151c0*/  ISETP.GT.U32.AND P3, PT, R0.reuse, R225, PT ;  /* 0x000000e10000720c */ /* 0x040fe20003f64070 */
[----:B------:R-:W-:Y:S01]  /*151d0*/  @!P0 IMAD.IADD R227, R227, 0x1, -R0 ;  /* 0x00000001e3e38824 */ /* 0x000fe200078e0a00 */
[----:B------:R1:W-:Y:S01]  /*151e0*/  STL [R1+0x23c], R9 ;  /* 0x00023c0901007387 */ /* 0x0003e20000100800 */
[----:B------:R-:W-:Y:S01]  /*151f0*/  IMAD R224, R0, R223, R4 ;  /* 0x000000df00e07224 */ /* 0x000fe200078e0204 */
[----:B------:R-:W-:Y:S01]  /*15200*/  ISETP.GE.AND P6, PT, R11, RZ, PT ;  /* 0x000000ff0b00720c */ /* 0x000fe20003fc6270 */
[----:B------:R-:W-:Y:S01]  /*15210*/  VIADD R4, R6, 0x1b4 ;  /* 0x000001b406047836 */ /* 0x000fe20000000000 */
[----:B------:R2:W-:Y:S01]  /*15220*/  STL [R1+0x214], R7 ;  /* 0x0002140701007387 */ /* 0x0005e20000100800 */
[----:B------:R-:W-:Y:S01]  /*15230*/  ISETP.GT.U32.AND P0, PT, R0, R227, PT ;  /* 0x000000e30000720c */ /* 0x000fe20003f04070 */
[----:B------:R-:W-:Y:S01]  /*15240*/  VIADD R228, R6, 0x1b9 ;  /* 0x000001b906e47836 */ /* 0x000fe20000000000 */
[----:B------:R-:W-:Y:S01]  /*15250*/  ISETP.GE.AND P5, PT, R220, RZ, PT ;  /* 0x000000ffdc00720c */ /* 0x000fe20003fa6270 */
[----:B------:R-:W-:Y:S01]  /*15260*/  IMAD.HI.U32 R237, R3, R230, RZ ;  /* 0x000000e603ed7227 */ /* 0x000fe200078e00ff */
[----:B------:R-:W-:-:S02]  /*15270*/  ISETP.GE.AND P1, PT, R221, RZ, PT ;  /* 0x000000ffdd00720c */ /* 0x000fc40003f26270 */
[----:B------:R-:W-:Y:S01]  /*15280*/  @!P3 IADD3 R225, R225, -R0, RZ ;  /* 0x80000000e1e1b210 */ /* 0x000fe20007ffe0ff */
[----:B-1----:R-:W-:Y:S01]  /*15290*/  IMAD.MOV.U32 R9, RZ, RZ, R5 ;  /* 0x000000ffff097224 */ /* 0x002fe200078e0005 */
[----:B------:R-:W-:Y:S01]  /*152a0*/  IABS R231, R228 ;  /* 0x000000e400e77213 */ /* 0x000fe20000000000 */
[----:B------:R-:W-:Y:S01]  /*152b0*/  VIADD R5, R6, 0x1b5 ;  /* 0x000001b506057836 */ /* 0x000fe20000000000 */
[----:B------:R-:W-:Y:S01]  /*152c0*/  ISETP.GT.U32.AND P3, PT, R0, R225, PT ;  /* 0x000000e10000720c */ /* 0x000fe20003f64070 */
[----:B--2---:R-:W-:Y:S01]  /*152d0*/  IMAD.MOV.U32 R7, RZ, RZ, R226 ;  /* 0x000000ffff077224 */ /* 0x004fe200078e00e2 */
[----:B------:R-:W-:Y:S01]  /*152e0*/  IABS R226, R4 ;  /* 0x0000000400e27213 */ /* 0x000fe20000000000 */
[----:B------:R-:W-:Y:S01]  /*152f0*/  @!P0 IMAD.IADD R227, R227, 0x1, -R0 ;  /* 0x00000001e3e38824 */ /* 0x000fe200078e0a00 */
[----:B------:R-:W-:Y:S01]  /*15300*/  IABS R222, R5 ;  /* 0x0000000500de7213 */ /* 0x000fe20000000000 */
[----:B------:R-:W-:Y:S01]  /*15310*/  @!P2 IMAD.MOV R7, RZ, RZ, -R7 ;  /* 0x000000ffff07a224 */ /* 0x000fe200078e0a07 */
[----:B------:R-:W-:Y:S01]  /*15320*/  ISETP.GE.AND P2, PT, R5, RZ, PT ;  /* 0x000000ff0500720c */ /* 0x000fe20003f46270 */
[----:B------:R-:W-:Y:S01]  /*15330*/  IMAD.HI.U32 R223, R3, R226, RZ ;  /* 0x000000e203df7227 */ /* 0x000fe200078e00ff */
[----:B------:R-:W-:-:S02]  /*15340*/  @!P4 IADD3 R9, -R9, RZ, RZ ;  /* 0x000000ff0909c210 */ /* 0x000fc40007ffe1ff */
[----:B------:R-:W-:Y:S01]  /*15350*/  ISETP.GE.AND P4, PT, R4, RZ, PT ;  /* 0x000000ff0400720c */ /* 0x000fe20003f86270 */
[----:B------:R-:W-:Y:S01]  /*15360*/  IMAD.HI.U32 R5, R3, R222, RZ ;  /* 0x000000de03057227 */ /* 0x000fe200078e00ff */
[C---:B------:R-:W-:Y:S01]  /*15370*/  ISETP.GT.U32.AND P0, PT, R0.reuse, R224, PT ;  /* 0x000000e00000720c */ /* 0x040fe20003f04070 */
[----:B------:R1:W-:Y:S02]  /*15380*/  STL [R1+0x22c], R9 ;  /* 0x00022c0901007387 */ /* 0x0003e40000100800 */
[----:B------:R-:W-:Y:S02]  /*15390*/  IMAD.MOV R223, RZ, RZ, -R223 ;  /* 0x000000ffffdf7224 */ /* 0x000fe400078e0adf */
[----:B------:R-:W-:Y:S01]  /*153a0*/  IMAD.MOV R5, RZ, RZ, -R5 ;  /* 0x000000ffff057224 */ /* 0x000fe200078e0a05 */
[----:B------:R2:W-:Y:S01]  /*153b0*/  STL [R1+0x230], R7 ;  /* 0x0002300701007387 */ /* 0x0005e20000100800 */
[C---:B------:R-:W-:Y:S02]  /*153c0*/  IMAD R226, R0.reuse, R223, R226 ;  /* 0x000000df00e27224 */ /* 0x040fe400078e02e2 */
[----:B------:R-:W-:-:S02]  /*153d0*/  IMAD R222, R0, R5, R222 ;  /* 0x0000000500de7224 */ /* 0x000fc400078e02de */
[----:B-1----:R-:W-:Y:S02]  /*153e0*/  IMAD.MOV.U32 R9, RZ, RZ, R227 ;  /* 0x000000ffff097224 */ /* 0x002fe400078e00e3 */
[--C-:B------:R-:W-:Y:S01]  /*153f0*/  @!P3 IMAD.IADD R225, R225, 0x1, -R0.reuse ;  /* 0x00000001e1e1b824 */ /* 0x100fe200078e0a00 */
[C---:B------:R-:W-:Y:S01]  /*15400*/  ISETP.GT.U32.AND P3, PT, R0.reuse, R226, PT ;  /* 0x000000e20000720c */ /* 0x040fe20003f64070 */
[----:B------:R-:W-:Y:S01]  /*15410*/  @!P6 IMAD.MOV R9, RZ, RZ, -R9 ;  /* 0x000000ffff09e224 */ /* 0x000fe200078e0a09 */
[----:B------:R-:W-:Y:S01]  /*15420*/  ISETP.GT.U32.AND P6, PT, R0, R222, PT ;  /* 0x000000de0000720c */ /* 0x000fe20003fc4070 */
[C---:B------:R-:W-:Y:S01]  /*15430*/  VIADD R4, R6.reuse, 0x1b6 ;  /* 0x000001b606047836 */ /* 0x040fe20000000000 */
[----:B--2---:R-:W-:Y:S01]  /*15440*/  MOV R7, R225 ;  /* 0x000000e100077202 */ /* 0x004fe20000000f00 */
[----:B------:R-:W-:Y:S01]  /*15450*/  VIADD R221, R6, 0x1b7 ;  /* 0x000001b706dd7836 */ /* 0x000fe20000000000 */
[----:B------:R-:W-:Y:S01]  /*15460*/  @!P0 IADD3 R224, R224, -R0, RZ ;  /* 0x80000000e0e08210 */ /* 0x000fe20007ffe0ff */
[C---:B------:R-:W-:Y:S01]  /*15470*/  IMAD.HI.U32 R232, R3.reuse, R231, RZ ;  /* 0x000000e703e87227 */ /* 0x040fe200078e00ff */
[----:B------:R-:W-:Y:S01]  /*15480*/  IABS R220, R4 ;  /* 0x0000000400dc7213 */ /* 0x000fe20000000000 */
[----:B------:R-:W-:Y:S01]  /*15490*/  STL [R1+0x218], R9 ;  /* 0x0002180901007387 */ /* 0x000fe20000100800 */
[----:B------:R-:W-:Y:S01]  /*154a0*/  IABS R11, R221 ;  /* 0x000000dd000b7213 */ /* 0x000fe20000000000 */
[----:B------:R-:W-:Y:S01]  /*154b0*/  @!P5 IMAD.MOV R7, RZ, RZ, -R7 ;  /* 0x000000ffff07d224 */ /* 0x000fe200078e0a07 */
[----:B------:R-:W-:Y:S01]  /*154c0*/  ISETP.GE.AND P5, PT, R4, RZ, PT ;  /* 0x000000ff0400720c */ /* 0x000fe20003fa6270 */
[--C-:B------:R-:W-:Y:S01]  /*154d0*/  @!P3 IMAD.IADD R226, R226, 0x1, -R0.reuse ;  /* 0x00000001e2e2b824 */ /* 0x100fe200078e0a00 */
[C---:B------:R-:W-:Y:S01]  /*154e0*/  ISETP.GT.U32.AND P0, PT, R0.reuse, R224, PT ;  /* 0x000000e00000720c */ /* 0x040fe20003f04070 */
[----:B------:R-:W-:Y:S01]  /*154f0*/  IMAD.HI.U32 R223, R3, R220, RZ ;  /* 0x000000dc03df7227 */ /* 0x000fe200078e00ff */
[----:B------:R1:W-:Y:S02]  /*15500*/  STL [R1+0x21c], R7 ;  /* 0x00021c0701007387 */ /* 0x0003e40000100800 */
[----:B------:R-:W-:Y:S01]  /*15510*/  ISETP.GT.U32.AND P3, PT, R0, R226, PT ;  /* 0x000000e20000720c */ /* 0x000fe20003f64070 */
[----:B------:R-:W-:-:S02]  /*15520*/  @!P6 IMAD.IADD R222, R222, 0x1, -R0 ;  /* 0x00000001dedee824 */ /* 0x000fc400078e0a00 */
[----:B------:R-:W-:Y:S02]  /*15530*/  IMAD.MOV R223, RZ, RZ, -R223 ;  /* 0x000000ffffdf7224 */ /* 0x000fe400078e0adf */
[----:B------:R-:W-:Y:S01]  /*15540*/  IMAD.HI.U32 R5, R3, R11, RZ ;  /* 0x0000000b03057227 */ /* 0x000fe200078e00ff */
[----:B------:R-:W-:-:S03]  /*15550*/  ISETP.GT.U32.AND P6, PT, R0, R222, PT ;  /* 0x000000de0000720c */ /* 0x000fc60003fc4070 */
[----:B------:R-:W-:Y:S01]  /*15560*/  IMAD R4, R0, R223, R220 ;  /* 0x000000df00047224 */ /* 0x000fe200078e02dc */
[-C--:B------:R-:W-:Y:S01]  /*15570*/  @!P0 IADD3 R224, R224, -R0.reuse, RZ ;  /* 0x80000000e0e08210 */ /* 0x080fe20007ffe0ff */
[----:B------:R-:W-:Y:S01]  /*15580*/  VIADD R220, R6, 0x1b8 ;  /* 0x000001b806dc7836 */ /* 0x000fe20000000000 */
[----:B------:R-:W-:Y:S01]  /*15590*/  ISETP.GE.AND P0, PT, R221, RZ, PT ;  /* 0x000000ffdd00720c */ /* 0x000fe20003f06270 */
[----:B------:R-:W-:Y:S01]  /*155a0*/  IMAD.MOV R5, RZ, RZ, -R5 ;  /* 0x000000ffff057224 */ /* 0x000fe200078e0a05 */
[----:B------:R-:W-:Y:S01]  /*155b0*/  @!P3 IADD3 R226, R226, -R0, RZ ;  /* 0x80000000e2e2b210 */ /* 0x000fe20007ffe0ff */
[----:B------:R-:W-:Y:S01]  /*155c0*/  IMAD.MOV R232, RZ, RZ, -R232 ;  /* 0x000000ffffe87224 */ /* 0x000fe200078e0ae8 */
[----:B------:R-:W-:Y:S01]  /*155d0*/  IABS R234, R220 ;  /* 0x000000dc00ea7213 */ /* 0x000fe20000000000 */
[C---:B------:R-:W-:Y:S01]  /*155e0*/  IMAD R11, R0.reuse, R5, R11 ;  /* 0x00000005000b7224 */ /* 0x040fe200078e020b */
[----:B------:R-:W-:Y:S01]  /*155f0*/  ISETP.GT.U32.AND P3, PT, R0, R4, PT ;  /* 0x000000040000720c */ /* 0x000fe20003f64070 */
[----:B------:R-:W-:-:S02]  /*15600*/  @!P6 IMAD.IADD R222, R222, 0x1, -R0 ;  /* 0x00000001dedee824 */ /* 0x000fc400078e0a00 */
[----:B------:R-:W-:Y:S01]  /*15610*/  IMAD.HI.U32 R225, R3, R234, RZ ;  /* 0x000000ea03e17227 */ /* 0x000fe200078e00ff */
[----:B------:R-:W-:-:S03]  /*15620*/  ISETP.GT.U32.AND P6, PT, R0, R11, PT ;  /* 0x0000000b0000720c */ /* 0x000fc60003fc4070 */
[----:B------:R-:W-:Y:S02]  /*15630*/  IMAD.MOV R225, RZ, RZ, -R225 ;  /* 0x000000ffffe17224 */ /* 0x000fe400078e0ae1 */
[----:B-1----:R-:W-:Y:S02]  /*15640*/  IMAD.MOV.U32 R7, RZ, RZ, R224 ;  /* 0x000000ffff077224 */ /* 0x002fe400078e00e0 */
[----:B------:R-:W-:Y:S01]  /*15650*/  IMAD R225, R0, R225, R234 ;  /* 0x000000e100e17224 */ /* 0x000fe200078e02ea */
[----:B------:R-:W-:Y:S01]  /*15660*/  IADD3 R234, -R237, RZ, RZ ;  /* 0x000000ffedea7210 */ /* 0x000fe20007ffe1ff */
[C---:B------:R-:W-:Y:S01]  /*15670*/  VIADD R227, R6.reuse, 0x1bb ;  /* 0x000001bb06e37836 */ /* 0x040fe20000000000 */
[----:B------:R-:W-:Y:S01]  /*15680*/  IADD3 R237, R6, 0x1e3, RZ ;  /* 0x000001e306ed7810 */ /* 0x000fe20007ffe0ff */
[----:B------:R-:W-:Y:S02]  /*15690*/  IMAD R231, R0, R232, R231 ;  /* 0x000000e800e77224 */ /* 0x000fe400078e02e7 */
[----:B------:R-:W-:Y:S01]  /*156a0*/  @!P3 IMAD.IADD R4, R4, 0x1, -R0 ;  /* 0x000000010404b824 */ /* 0x000fe200078e0a00 */
[----:B------:R-:W-:Y:S01]  /*156b0*/  ISETP.GT.U32.AND P3, PT, R0, R225, PT ;  /* 0x000000e10000720c */ /* 0x000fe20003f64070 */
[----:B------:R-:W-:Y:S01]  /*156c0*/  @!P1 IMAD.MOV R7, RZ, RZ, -R7 ;  /* 0x000000ffff079224 */ /* 0x000fe200078e0a07 */
[----:B------:R-:W-:Y:S01]  /*156d0*/  @!P6 IADD3 R11, R11, -R0, RZ ;  /* 0x800000000b0be210 */ /* 0x000fe20007ffe0ff */
[----:B------:R-:W-:Y:S01]  /*156e0*/  VIADD R5, R6, 0x1bc ;  /* 0x000001bc06057836 */ /* 0x000fe20000000000 */
[----:B------:R-:W-:Y:S01]  /*156f0*/  IABS R221, R227 ;  /* 0x000000e300dd7213 */ /* 0x000fe20000000000 */
[C---:B------:R-:W-:Y:S01]  /*15700*/  IMAD R230, R0.reuse, R234, R230 ;  /* 0x000000ea00e67224 */ /* 0x040fe200078e02e6 */
[C---:B------:R-:W-:Y:S01]  /*15710*/  ISETP.GT.U32.AND P6, PT, R0.reuse, R231, PT ;  /* 0x000000e70000720c */ /* 0x040fe20003fc4070 */
[----:B------:R1:W-:Y:S01]  /*15720*/  STL [R1+0x200], R7 ;  /* 0x0002000701007387 */ /* 0x0003e20000100800 */
[----:B------:R-:W-:Y:S01]  /*15730*/  ISETP.GT.U32.AND P1, PT, R0, R4, PT ;  /* 0x000000040000720c */ /* 0x000fe20003f24070 */
[----:B------:R-:W-:Y:S01]  /*15740*/  IMAD.HI.U32 R235, R3, R221, RZ ;  /* 0x000000dd03eb7227 */ /* 0x000fe200078e00ff */
[----:B------:R-:W-:-:S03]  /*15750*/  IABS R223, R5 ;  /* 0x0000000500df7213 */ /* 0x000fc60000000000 */
[----:B------:R-:W-:Y:S01]  /*15760*/  IMAD.MOV R235, RZ, RZ, -R235 ;  /* 0x000000ffffeb7224 */ /* 0x000fe200078e0aeb */
[----:B------:R-:W-:Y:S01]  /*15770*/  @!P3 IADD3 R225, R225, -R0, RZ ;  /* 0x80000000e1e1b210 */ /* 0x000fe20007ffe0ff */
[----:B------:R-:W-:Y:S01]  /*15780*/  IMAD.HI.U32 R236, R3, R223, RZ ;  /* 0x000000df03ec7227 */ /* 0x000fe200078e00ff */
[----:B------:R-:W-:-:S03]  /*15790*/  ISETP.GT.U32.AND P3, PT, R0, R11, PT ;  /* 0x0000000b0000720c */ /* 0x000fc60003f64070 */
[----:B-1----:R-:W-:Y:S02]  /*157a0*/  IMAD.MOV.U32 R7, RZ, RZ, R226 ;  /* 0x000000ffff077224 */ /* 0x002fe400078e00e2 */
[----:B------:R-:W-:Y:S02]  /*157b0*/  IMAD R221, R0, R235, R221 ;  /* 0x000000eb00dd7224 */ /* 0x000fe400078e02dd */
[--C-:B------:R-:W-:Y:S01]  /*157c0*/  @!P6 IMAD.IADD R231, R231, 0x1, -R0.reuse ;  /* 0x00000001e7e7e824 */ /* 0x100fe200078e0a00 */
[----:B------:R-:W-:Y:S01]  /*157d0*/  @!P4 IADD3 R7, -R7, RZ, RZ ;  /* 0x000000ff0707c210 */ /* 0x000fe20007ffe1ff */
[----:B------:R-:W-:Y:S01]  /*157e0*/  @!P1 IMAD.IADD R4, R4, 0x1, -R0 ;  /* 0x0000000104049824 */ /* 0x000fe200078e0a00 */
[C---:B------:R-:W-:Y:S01]  /*157f0*/  ISETP.GT.U32.AND P6, PT, R0.reuse, R225, PT ;  /* 0x000000e10000720c */ /* 0x040fe20003fc4070 */
[----:B------:R-:W-:Y:S01]  /*15800*/  IMAD.MOV R236, RZ, RZ, -R236 ;  /* 0x000000ffffec7224 */ /* 0x000fe200078e0aec */
[C---:B------:R-:W-:Y:S01]  /*15810*/  ISETP.GT.U32.AND P1, PT, R0.reuse, R221, PT ;  /* 0x000000dd0000720c */ /* 0x040fe20003f24070 */
[----:B------:R1:W-:Y:S01]  /*15820*/  STL [R1+0x1fc], R7 ;  /* 0x0001fc0701007387 */ /* 0x0003e20000100800 */
[C---:B------:R-:W-:Y:S01]  /*15830*/  ISETP.GT.U32.AND P4, PT, R0.reuse, R231, PT ;  /* 0x000000e70000720c */ /* 0x040fe20003f84070 */
[----:B------:R-:W-:Y:S01]  /*15840*/  IMAD R223, R0, R236, R223 ;  /* 0x000000ec00df7224 */ /* 0x000fe200078e02df */
[----:B------:R-:W-:Y:S01]  /*15850*/  @!P3 IADD3 R11, R11, -R0, RZ ;  /* 0x800000000b0bb210 */ /* 0x000fe20007ffe0ff */
[----:B------:R-:W-:Y:S01]  /*15860*/  VIADD R232, R6, 0x1bd ;  /* 0x000001bd06e87836 */ /* 0x000fe20000000000 */
[----:B------:R-:W-:Y:S01]  /*15870*/  ISETP.GE.AND P3, PT, R220, RZ, PT ;  /* 0x000000ffdc00720c */ /* 0x000fe20003f66270 */
[----:B------:R-:W-:-:S02]  /*15880*/  VIADD R224, R6, 0x1be ;  /* 0x000001be06e07836 */ /* 0x000fc40000000000 */
[----:B------:R-:W-:Y:S01]  /*15890*/  IMAD.MOV.U32 R9, RZ, RZ, R4 ;  /* 0x000000ffff097224 */ /* 0x000fe200078e0004 */
[----:B------:R-:W-:Y:S01]  /*158a0*/  IABS R234, R232 ;  /* 0x000000e800ea7213 */ /* 0x000fe20000000000 */
[----:B-1----:R-:W-:Y:S01]  /*158b0*/  IMAD.MOV.U32 R7, RZ, RZ, R222 ;  /* 0x000000ffff077224 */ /* 0x002fe200078e00de */
[----:B------:R-:W-:Y:S01]  /*158c0*/  IABS R226, R224 ;  /* 0x000000e000e27213 */ /* 0x000fe20000000000 */
[--C-:B------:R-:W-:Y:S01]  /*158d0*/  @!P6 IMAD.IADD R225, R225, 0x1, -R0.reuse ;  /* 0x00000001e1e1e824 */ /* 0x100fe200078e0a00 */
[C---:B------:R-:W-:Y:S01]  /*158e0*/  ISETP.GT.U32.AND P6, PT, R0.reuse, R223, PT ;  /* 0x000000df0000720c */ /* 0x040fe20003fc4070 */
[----:B------:R-:W-:Y:S01]  /*158f0*/  @!P2 IMAD.MOV R7, RZ, RZ, -R7 ;  /* 0x000000ffff07a224 */ /* 0x000fe200078e0a07 */
[----:B------:R-:W-:Y:S01]  /*15900*/  ISETP.GT.U32.AND P2, PT, R0, R230, PT ;  /* 0x000000e60000720c */ /* 0x000fe20003f44070 */
[--C-:B------:R-:W-:Y:S01]  /*15910*/  @!P1 IMAD.IADD R221, R221, 0x1, -R0.reuse ;  /* 0x00000001dddd9824 */ /* 0x100fe200078e0a00 */
[----:B------:R-:W-:Y:S01]  /*15920*/  ISETP.GE.AND P1, PT, R227, RZ, PT ;  /* 0x000000ffe300720c */ /* 0x000fe20003f26270 */
[----:B------:R-:W-:Y:S01]  /*15930*/  @!P4 IMAD.IADD R231, R231, 0x1, -R0 ;  /* 0x00000001e7e7c824 */ /* 0x000fe200078e0a00 */
[----:B------:R1:W-:Y:S01]  /*15940*/  STL [R1+0x1f8], R7 ;  /* 0x0001f80701007387 */ /* 0x0003e20000100800 */
[----:B------:R-:W-:Y:S01]  /*15950*/  ISETP.GE.AND P4, PT, R228, RZ, PT ;  /* 0x000000ffe400720c */ /* 0x000fe20003f86270 */
[----:B------:R-:W-:Y:S01]  /*15960*/  IMAD.HI.U32 R220, R3, R234, RZ ;  /* 0x000000ea03dc7227 */ /* 0x000fe200078e00ff */
[----:B------:R-:W-:-:S03]  /*15970*/  IADD3 R4, R6, 0x1bf, RZ ;  /* 0x000001bf06047810 */ /* 0x000fc60007ffe0ff */
[----:B------:R-:W-:-:S04]  /*15980*/  IMAD.HI.U32 R222, R3, R226, RZ ;  /* 0x000000e203de7227 */ /* 0x000fc800078e00ff */
[----:B-1----:R-:W-:Y:S01]  /*15990*/  IMAD.MOV.U32 R7, RZ, RZ, R11 ;  /* 0x000000ffff077224 */ /* 0x002fe200078e000b */
[----:B------:R-:W-:Y:S01]  /*159a0*/  IADD3 R222, -R222, RZ, RZ ;  /* 0x000000ffdede7210 */ /* 0x000fe20007ffe1ff */
[----:B------:R-:W-:Y:S01]  /*159b0*/  @!P2 IMAD.IADD R230, R230, 0x1, -R0 ;  /* 0x00000001e6e6a824 */ /* 0x000fe200078e0a00 */
[----:B------:R-:W-:Y:S01]  /*159c0*/  ISETP.GE.AND P2, PT, R229, RZ, PT ;  /* 0x000000ffe500720c */ /* 0x000fe20003f46270 */
[----:B------:R-:W-:Y:S01]  /*159d0*/  @!P5 IMAD.MOV R9, RZ, RZ, -R9 ;  /* 0x000000ffff09d224 */ /* 0x000fe200078e0a09 */
[----:B------:R-:W-:Y:S01]  /*159e0*/  @!P0 IADD3 R7, -R7, RZ, RZ ;  /* 0x000000ff07078210 */ /* 0x000fe20007ffe1ff */
[----:B------:R-:W-:Y:S01]  /*159f0*/  IMAD.MOV R220, RZ, RZ, -R220 ;  /* 0x000000ffffdc7224 */ /* 0x000fe200078e0adc */
[C---:B------:R-:W-:Y:S01]  /*15a00*/  ISETP.GT.U32.AND P5, PT, R0.reuse, R230, PT ;  /* 0x000000e60000720c */ /* 0x040fe20003fa4070 */
[----:B------:R-:W-:Y:S01]  /*15a10*/  @!P6 IMAD.IADD R223, R223, 0x1, -R0 ;  /* 0x00000001dfdfe824 */ /* 0x000fe200078e0a00 */
[C---:B------:R-:W-:Y:S01]  /*15a20*/  ISETP.GT.U32.AND P0, PT, R0.reuse, R221, PT ;  /* 0x000000dd0000720c */ /* 0x040fe20003f04070 */
[----:B------:R1:W-:Y:S01]  /*15a30*/  STL [R1+0x1e4], R9 ;  /* 0x0001e40901007387 */ /* 0x0003e20000100800 */
[----:B------:R-:W-:-:S02]  /*15a40*/  IMAD R220, R0, R220, R234 ;  /* 0x000000dc00dc7224 */ /* 0x000fc400078e02ea */
[C---:B------:R-:W-:Y:S01]  /*15a50*/  IMAD R222, R0.reuse, R222, R226 ;  /* 0x000000de00de7224 */ /* 0x040fe200078e02e2 */
[----:B------:R2:W-:Y:S01]  /*15a60*/  STL [R1+0x1e0], R7 ;  /* 0x0001e00701007387 */ /* 0x0005e20000100800 */
[----:B------:R-:W-:Y:S01]  /*15a70*/  ISETP.GT.U32.AND P6, PT, R0, R223, PT ;  /* 0x000000df0000720c */ /* 0x000fe20003fc4070 */
[C---:B------:R-:W-:Y:S01]  /*15a80*/  VIADD R11, R6.reuse, 0x1c0 ;  /* 0x000001c0060b7836 */ /* 0x040fe20000000000 */
[----:B------:R-:W-:Y:S01]  /*15a90*/  IABS R226, R4 ;  /* 0x0000000400e27213 */ /* 0x000fe20000000000 */
[----:B------:R-:W-:Y:S02]  /*15aa0*/  VIADD R227, R6, 0x1c1 ;  /* 0x000001c106e37836 */ /* 0x000fe40000000000 */
[----:B-1----:R-:W-:Y:S01]  /*15ab0*/  IMAD.MOV.U32 R9, RZ, RZ, R225 ;  /* 0x000000ffff097224 */ /* 0x002fe200078e00e1 */
[----:B------:R-:W-:Y:S01]  /*15ac0*/  IABS R229, R11 ;  /* 0x0000000b00e57213 */ /* 0x000fe20000000000 */
[--C-:B------:R-:W-:Y:S01]  /*15ad0*/  @!P5 IMAD.IADD R230, R230, 0x1, -R0.reuse ;  /* 0x00000001e6e6d824 */ /* 0x100fe200078e0a00 */
[C---:B------:R-:W-:Y:S01]  /*15ae0*/  ISETP.GT.U32.AND P5, PT, R0.reuse, R222, PT ;  /* 0x000000de0000720c */ /* 0x040fe20003fa4070 */
[----:B--2---:R-:W-:Y:S01]  /*15af0*/  IMAD.MOV.U32 R7, RZ, RZ, R231 ;  /* 0x000000ffff077224 */ /* 0x004fe200078e00e7 */
[----:B------:R-:W-:Y:S01]  /*15b00*/  @!P3 IADD3 R9, -R9, RZ, RZ ;  /* 0x000000ff0909b210 */ /* 0x000fe20007ffe1ff */
[----:B------:R-:W-:Y:S01]  /*15b10*/  @!P0 IMAD.IADD R221, R221, 0x1, -R0 ;  /* 0x00000001dddd8824 */ /* 0x000fe200078e0a00 */
[----:B------:R-:W-:Y:S01]  /*15b20*/  ISETP.GT.U32.AND P3, PT, R0, R220, PT ;  /* 0x000000dc0000720c */ /* 0x000fe20003f64070 */
[----:B------:R-:W-:Y:S01]  /*15b30*/  @!P4 IMAD.MOV R7, RZ, RZ, -R7 ;  /* 0x000000ffff07c224 */ /* 0x000fe200078e0a07 */
[----:B------:R-:W-:Y:S01]  /*15b40*/  ISETP.GE.AND P4, PT, R5, RZ, PT ;  /* 0x000000ff0500720c */ /* 0x000fe20003f86270 */
[----:B------:R1:W-:Y:S01]  /*15b50*/  STL [R1+0x1d4], R9 ;  /* 0x0001d40901007387 */ /* 0x0003e20000100800 */
[----:B------:R-:W-:Y:S01]  /*15b60*/  IMAD.HI.U32 R5, R3, R226, RZ ;  /* 0x000000e203057227 */ /* 0x000fe200078e00ff */
[----:B------:R-:W-:-:S02]  /*15b70*/  @!P6 IADD3 R223, R223, -R0, RZ ;  /* 0x80000000dfdfe210 */ /* 0x000fc40007ffe0ff */
[----:B------:R2:W-:Y:S01]  /*15b80*/  STL [R1+0x1d0], R7 ;  /* 0x0001d00701007387 */ /* 0x0005e20000100800 */
[----:B------:R-:W-:Y:S01]  /*15b90*/  IMAD.MOV R5, RZ, RZ, -R5 ;  /* 0x000000ffff057224 */ /* 0x000fe200078e0a05 */
[----:B------:R-:W-:Y:S01]  /*15ba0*/  @!P5 IADD3 R222, R222, -R0, RZ ;  /* 0x80000000deded210 */ /* 0x000fe20007ffe0ff */
[----:B------:R-:W-:Y:S01]  /*15bb0*/  VIADD R236, R6, 0x1e1 ;  /* 0x000001e106ec7836 */ /* 0x000fe20000000000 */
[----:B------:R-:W-:Y:S01]  /*15bc0*/  ISETP.GE.AND P0, PT, R232, RZ, PT ;  /* 0x000000ffe800720c */ /* 0x000fe20003f06270 */
[----:B------:R-:W-:Y:S01]  /*15bd0*/  IMAD R226, R0, R5, R226 ;  /* 0x0000000500e27224 */ /* 0x000fe200078e02e2 */
[----:B------:R-:W-:Y:S01]  /*15be0*/  ISETP.GE.AND P6, PT, R224, RZ, PT ;  /* 0x000000ffe000720c */ /* 0x000fe20003fc6270 */
[----:B-1----:R-:W-:Y:S01]  /*15bf0*/  IMAD.MOV.U32 R9, RZ, RZ, R230 ;  /* 0x000000ffff097224 */ /* 0x002fe200078e00e6 */
[----:B------:R-:W-:Y:S01]  /*15c00*/  ISETP.GE.AND P5, PT, R11, RZ, PT ;  /* 0x000000ff0b00720c */ /* 0x000fe20003fa6270 */
[----:B------:R-:W-:Y:S01]  /*15c10*/  @!P3 IMAD.IADD R220, R220, 0x1, -R0 ;  /* 0x00000001dcdcb824 */ /* 0x000fe200078e0a00 */
[----:B------:R-:W-:Y:S01]  /*15c20*/  ISETP.GE.AND P3, PT, R4, RZ, PT ;  /* 0x000000ff0400720c */ /* 0x000fe20003f66270 */
[----:B--2---:R-:W-:-:S02]  /*15c30*/  IMAD.MOV.U32 R7, RZ, RZ, R221 ;  /* 0x000000ffff077224 */ /* 0x004fc400078e00dd */
[----:B------:R-:W-:Y:S01]  /*15c40*/  @!P2 IMAD.MOV R9, RZ, RZ, -R9 ;  /* 0x000000ffff09a224 */ /* 0x000fe200078e0a09 */
[C---:B------:R-:W-:Y:S01]  /*15c50*/  ISETP.GT.U32.AND P2, PT, R0.reuse, R220, PT ;  /* 0x000000dc0000720c */ /* 0x040fe20003f44070 */
[----:B------:R-:W-:Y:S01]  /*15c60*/  IMAD.HI.U32 R4, R3, R229, RZ ;  /* 0x000000e503047227 */ /* 0x000fe200078e00ff */
[----:B------:R-:W-:Y:S02]  /*15c70*/  @!P1 IADD3 R7, -R7, RZ, RZ ;  /* 0x000000ff07079210 */ /* 0x000fe40007ffe1ff */
[----:B------:R-:W-:Y:S01]  /*15c80*/  STL [R1+0x1c4], R9 ;  /* 0x0001c40901007387 */ /* 0x000fe20000100800 */
[----:B------:R-:W-:Y:S01]  /*15c90*/  ISETP.GT.U32.AND P1, PT, R0, R222, PT ;  /* 0x000000de0000720c */ /* 0x000fe20003f24070 */
[----:B------:R-:W-:Y:S02]  /*15ca0*/  IMAD.MOV R4, RZ, RZ, -R4 ;  /* 0x000000ffff047224 */ /* 0x000fe400078e0a04 */
[----:B------:R1:W-:Y:S01]  /*15cb0*/  STL [R1+0x1c0], R7 ;  /* 0x0001c00701007387 */ /* 0x0003e20000100800 */
[----:B------:R-:W-:-:S02]  /*15cc0*/  VIADD R5, R6, 0x1c2 ;  /* 0x000001c206057836 */ /* 0x000fc40000000000 */
[----:B------:R-:W-:Y:S02]  /*15cd0*/  IMAD R229, R0, R4, R229 ;  /* 0x0000000400e57224 */ /* 0x000fe400078e02e5 */
[--C-:B------:R-:W-:Y:S01]  /*15ce0*/  @!P2 IMAD.IADD R220, R220, 0x1, -R0.reuse ;  /* 0x00000001dcdca824 */ /* 0x100fe200078e0a00 */
[----:B------:R-:W-:Y:S01]  /*15cf0*/  ISETP.GE.AND P2, PT, R227, RZ, PT ;  /* 0x000000ffe300720c */ /* 0x000fe20003f46270 */
[C---:B------:R-:W-:Y:S01]  /*15d00*/  VIADD R4, R6.reuse, 0x1c3 ;  /* 0x000001c306047836 */ /* 0x040fe20000000000 */
[----:B------:R-:W-:Y:S01]  /*15d10*/  IABS R227, R227 ;  /* 0x000000e300e37213 */ /* 0x000fe20000000000 */
[----:B------:R-:W-:Y:S01]  /*15d20*/  VIADD R235, R6, 0x1e2 ;  /* 0x000001e206eb7836 */ /* 0x000fe20000000000 */
[----:B------:R-:W-:Y:S01]  /*15d30*/  IABS R221, R5 ;  /* 0x0000000500dd7213 */ /* 0x000fe20000000000 */
[----:B-1----:R-:W-:Y:S01]  /*15d40*/  IMAD.MOV.U32 R7, RZ, RZ, R223 ;  /* 0x000000ffff077224 */ /* 0x002fe200078e00df */
[----:B------:R-:W-:Y:S01]  /*15d50*/  IABS R224, R4 ;  /* 0x0000000400e07213 */ /* 0x000fe20000000000 */
[----:B------:R-:W-:Y:S01]  /*15d60*/  @!P1 IMAD.IADD R222, R222, 0x1, -R0 ;  /* 0x00000001dede9824 */ /* 0x000fe200078e0a00 */
[----:B------:R-:W-:Y:S01]  /*15d70*/  ISETP.GT.U32.AND P1, PT, R0, R229, PT ;  /* 0x000000e50000720c */ /* 0x000fe20003f24070 */
[----:B------:R-:W-:Y:S01]  /*15d80*/  IMAD.HI.U32 R11, R3, R221, RZ ;  /* 0x000000dd030b7227 */ /* 0x000fe200078e00ff */
[----:B------:R-:W-:-:S02]  /*15d90*/  @!P4 IADD3 R7, -R7, RZ, RZ ;  /* 0x000000ff0707c210 */ /* 0x000fc40007ffe1ff */
[----:B------:R-:W-:Y:S01]  /*15da0*/  ISETP.GT.U32.AND P4, PT, R0, R226, PT ;  /* 0x000000e20000720c */ /* 0x000fe20003f84070 */
[----:B------:R-:W-:Y:S01]  /*15db0*/  IMAD.MOV R11, RZ, RZ, -R11 ;  /* 0x000000ffff0b7224 */ /* 0x000fe200078e0a0b */
[----:B------:R-:W-:Y:S01]  /*15dc0*/  IADD3 R223, R6, 0x1c6, RZ ;  /* 0x000001c606df7810 */ /* 0x000fe20007ffe0ff */
[----:B------:R1:W-:Y:S02]  /*15dd0*/  STL [R1+0x1bc], R7 ;  /* 0x0001bc0701007387 */ /* 0x0003e40000100800 */
[----:B------:R-:W-:Y:S01]  /*15de0*/  IMAD R221, R0, R11, R221 ;  /* 0x0000000b00dd7224 */ /* 0x000fe200078e02dd */
[----:B------:R-:W-:-:S03]  /*15df0*/  IABS R225, R223 ;  /* 0x000000df00e17213 */ /* 0x000fc60000000000 */
[----:B------:R-:W-:-:S04]  /*15e00*/  @!P1 IMAD.IADD R229, R229, 0x1, -R0 ;  /* 0x00000001e5e59824 */ /* 0x000fc800078e0a00 */
[----:B------:R-:W-:Y:S01]  /*15e10*/  @!P4 IMAD.IADD R226, R226, 0x1, -R0 ;  /* 0x00000001e2e2c824 */ /* 0x000fe200078e0a00 */
[----:B-1----:R-:W-:Y:S01]  /*15e20*/  MOV R7, R220 ;  /* 0x000000dc00077202 */ /* 0x002fe20000000f00 */
[----:B------:R-:W-:Y:S01]  /*15e30*/  IMAD.HI.U32 R220, R3, R227, RZ ;  /* 0x000000e303dc7227 */ /* 0x000fe200078e00ff */
[C---:B------:R-:W-:Y:S02]  /*15e40*/  ISETP.GT.U32.AND P1, PT, R0.reuse, R229, PT ;  /* 0x000000e50000720c */ /* 0x040fe40003f24070 */
[C---:B------:R-:W-:Y:S01]  /*15e50*/  ISETP.GT.U32.AND P4, PT, R0.reuse, R226, PT ;  /* 0x000000e20000720c */ /* 0x040fe20003f84070 */
[----:B------:R-:W-:Y:S01]  /*15e60*/  @!P0 IMAD.MOV R7, RZ, RZ, -R7 ;  /* 0x000000ffff078224 */ /* 0x000fe200078e0a07 */
[----:B------:R-:W-:Y:S01]  /*15e70*/  ISETP.GE.AND P0, PT, R5, RZ, PT ;  /* 0x000000ff0500720c */ /* 0x000fe20003f06270 */
[----:B------:R-:W-:Y:S02]  /*15e80*/  IMAD.MOV R220, RZ, RZ, -R220 ;  /* 0x000000ffffdc7224 */ /* 0x000fe400078e0adc */
[----:B------:R-:W-:Y:S01]  /*15e90*/  IMAD.HI.U32 R5, R3, R224, RZ ;  /* 0x000000e003057227 */ /* 0x000fe200078e00ff */
[----:B------:R1:W-:Y:S03]  /*15ea0*/  STL [R1+0x130], R7 ;  /* 0x0001300701007387 */ /* 0x0003e60000100800 */
[C---:B------:R-:W-:Y:S01]  /*15eb0*/  IMAD R227, R0.reuse, R220, R227 ;  /* 0x000000dc00e37224 */ /* 0x040fe200078e02e3 */
[----:B------:R-:W-:Y:S01]  /*15ec0*/  IADD3 R5, -R5, RZ, RZ ;  /* 0x000000ff05057210 */ /* 0x000fe20007ffe1ff */
[--C-:B------:R-:W-:Y:S01]  /*15ed0*/  @!P1 IMAD.IADD R229, R229, 0x1, -R0.reuse ;  /* 0x00000001e5e59824 */ /* 0x100fe200078e0a00 */
[----:B------:R-:W-:Y:S01]  /*15ee0*/  ISETP.GT.U32.AND P1, PT, R0, R221, PT ;  /* 0x000000dd0000720c */ /* 0x000fe20003f24070 */
[----:B------:R-:W-:Y:S01]  /*15ef0*/  @!P4 IMAD.IADD R226, R226, 0x1, -R0 ;  /* 0x00000001e2e2c824 */ /* 0x000fe200078e0a00 */
[C---:B------:R-:W-:Y:S01]  /*15f00*/  ISETP.GT.U32.AND P4, PT, R0.reuse, R227, PT ;  /* 0x000000e30000720c */ /* 0x040fe20003f84070 */
[----:B------:R-:W-:Y:S01]  /*15f10*/  IMAD R224, R0, R5, R224 ;  /* 0x0000000500e07224 */ /* 0x000fe200078e02e0 */
[----:B-1----:R-:W-:Y:S01]  /*15f20*/  MOV R7, R222 ;  /* 0x000000de00077202 */ /* 0x002fe20000000f00 */
[----:B------:R-:W-:-:S02]  /*15f30*/  VIADD R222, R6, 0x1c5 ;  /* 0x000001c506de7836 */ /* 0x000fc40000000000 */
[----:B------:R-:W-:Y:S02]  /*15f40*/  VIADD R5, R6, 0x1c7 ;  /* 0x000001c706057836 */ /* 0x000fe40000000000 */
[----:B------:R-:W-:Y:S01]  /*15f50*/  @!P6 IMAD.MOV R7, RZ, RZ, -R7 ;  /* 0x000000ffff07e224 */ /* 0x000fe200078e0a07 */
[----:B------:R-:W-:Y:S01]  /*15f60*/  ISETP.GE.AND P6, PT, R4, RZ, PT ;  /* 0x000000ff0400720c */ /* 0x000fe20003fc6270 */
[----:B------:R-:W-:Y:S01]  /*15f70*/  VIADD R4, R6, 0x1c4 ;  /* 0x000001c406047836 */ /* 0x000fe20000000000 */
[----:B------:R-:W-:Y:S01]  /*15f80*/  IABS R228, R222 ;  /* 0x000000de00e47213 */ /* 0x000fe20000000000 */
[----:B------:R-:W-:Y:S01]  /*15f90*/  @!P1 IMAD.IADD R221, R221, 0x1, -R0 ;  /* 0x00000001dddd9824 */ /* 0x000fe200078e0a00 */
[----:B------:R1:W-:Y:S01]  /*15fa0*/  STL [R1+0x1b8], R7 ;  /* 0x0001b80701007387 */ /* 0x0003e20000100800 */
[----:B------:R-:W-:Y:S02]  /*15fb0*/  @!P4 IADD3 R227, R227, -R0, RZ ;  /* 0x80000000e3e3c210 */ /* 0x000fe40007ffe0ff */
[----:B------:R-:W-:-:S02]  /*15fc0*/  IABS R11, R4 ;  /* 0x00000004000b7213 */ /* 0x000fc40000000000 */
[C---:B------:R-:W-:Y:S02]  /*15fd0*/  ISETP.GT.U32.AND P4, PT, R0.reuse, R227, PT ;  /* 0x000000e30000720c */ /* 0x040fe40003f84070 */
[----:B------:R-:W-:Y:S02]  /*15fe0*/  ISETP.GT.U32.AND P1, PT, R0, R221, PT ;  /* 0x000000dd0000720c */ /* 0x000fe40003f24070 */
[----:B------:R-:W-:Y:S01]  /*15ff0*/  IABS R220, R5 ;  /* 0x0000000500dc7213 */ /* 0x000fe20000000000 */
[----:B-1----:R-:W-:Y:S02]  /*16000*/  IMAD.MOV.U32 R7, RZ, RZ, R226 ;  /* 0x000000ffff077224 */ /* 0x002fe400078e00e2 */
[----:B------:R-:W-:-:S04]  /*16010*/  IMAD.HI.U32 R226, R3, R11, RZ ;  /* 0x0000000b03e27227 */ /* 0x000fc800078e00ff */
[----:B------:R-:W-:Y:S01]  /*16020*/  @!P3 IMAD.MOV R7, RZ, RZ, -R7 ;  /* 0x000000ffff07b224 */ /* 0x000fe200078e0a07 */
[----:B------:R-:W-:Y:S01]  /*16030*/  ISETP.GT.U32.AND P3, PT, R0, R224, PT ;  /* 0x000000e00000720c */ /* 0x000fe20003f64070 */
[--C-:B------:R-:W-:Y:S01]  /*16040*/  @!P4 IMAD.IADD R227, R227, 0x1, -R0.reuse ;  /* 0x00000001e3e3c824 */ /* 0x100fe200078e0a00 */
[----:B------:R-:W-:Y:S01]  /*16050*/  IADD3 R226, -R226, RZ, RZ ;  /* 0x000000ffe2e27210 */ /* 0x000fe20007ffe1ff */
[----:B------:R-:W-:Y:S01]  /*16060*/  @!P1 IMAD.IADD R221, R221, 0x1, -R0 ;  /* 0x00000001dddd9824 */ /* 0x000fe200078e0a00 */
[----:B------:R1:W-:Y:S01]  /*16070*/  STL [R1+0x158], R7 ;  /* 0x0001580701007387 */ /* 0x0003e20000100800 */
[----:B------:R-:W-:Y:S02]  /*16080*/  ISETP.GE.AND P1, PT, R222, RZ, PT ;  /* 0x000000ffde00720c */ /* 0x000fe40003f26270 */
[----:B------:R-:W-:-:S05]  /*16090*/  IMAD.MOV.U32 R9, RZ, RZ, R221 ;  /* 0x000000ffff097224 */ /* 0x000fca00078e00dd */
[----:B------:R-:W-:Y:S01]  /*160a0*/  @!P0 IADD3 R9, -R9, RZ, RZ ;  /* 0x000000ff09098210 */ /* 0x000fe20007ffe1ff */
[----:B------:R-:W-:Y:S01]  /*160b0*/  @!P3 IMAD.IADD R224, R224, 0x1, -R0 ;  /* 0x00000001e0e0b824 */ /* 0x000fe200078e0a00 */
[----:B------:R-:W-:Y:S01]  /*160c0*/  ISETP.GE.AND P0, PT, R223, RZ, PT ;  /* 0x000000ffdf00720c */ /* 0x000fe20003f06270 */
        /* <DEDUP_REMOVED lines=18> */
[C---:B------:R-:W-:Y:S01]  /*161f0*/  IMAD R222, R0.reuse, R229, R228 ;  /* 0x000000e500de7224 */ /* 0x040fe200078e02e4 */
[----:B------:R-:W-:Y:S01]  /*16200*/  ISETP.GT.U32.AND P3, PT, R0, R225, PT ;  /* 0x000000e10000720c */ /* 0x000fe20003f64070 */
[----:B------:R-:W-:Y:S01]  /*16210*/  @!P4 IMAD.IADD R4, R4, 0x1, -R0 ;  /* 0x000000010404c824 */ /* 0x000fe200078e0a00 */
[----:B------:R1:W-:Y:S01]  /*16220*/  STL [R1+0x18c], R7 ;  /* 0x00018c0701007387 */ /* 0x0003e20000100800 */
[----:B------:R-:W-:Y:S01]  /*16230*/  IMAD R220, R0, R226, R220 ;  /* 0x000000e200dc7224 */ /* 0x000fe200078e02dc */
[----:B------:R-:W-:Y:S01]  /*16240*/  IABS R226, R11 ;  /* 0x0000000b00e27213 */ /* 0x000fe20000000000 */
[----:B------:R-:W-:Y:S01]  /*16250*/  VIADD R223, R6, 0x1c9 ;  /* 0x000001c906df7836 */ /* 0x000fe20000000000 */
[C---:B------:R-:W-:Y:S01]  /*16260*/  ISETP.GT.U32.AND P4, PT, R0.reuse, R4, PT ;  /* 0x000000040000720c */ /* 0x040fe20003f84070 */
[----:B------:R-:W-:Y:S01]  /*16270*/  STL [R1+0x194], R9 ;  /* 0x0001940901007387 */ /* 0x000fe20000100800 */
[----:B------:R-:W-:Y:S01]  /*16280*/  ISETP.GT.U32.AND P2, PT, R0, R222, PT ;  /* 0x000000de0000720c */ /* 0x000fe20003f44070 */
[----:B------:R-:W-:Y:S01]  /*16290*/  IMAD.MOV.U32 R221, RZ, RZ, R226 ;  /* 0x000000ffffdd7224 */ /* 0x000fe200078e00e2 */
[----:B------:R-:W-:Y:S01]  /*162a0*/  IABS R226, R223 ;  /* 0x000000df00e27213 */ /* 0x000fe20000000000 */
[----:B-1----:R-:W-:-:S02]  /*162b0*/  IMAD.MOV.U32 R7, RZ, RZ, R224 ;  /* 0x000000ffff077224 */ /* 0x002fc400078e00e0 */
[----:B------:R-:W-:-:S04]  /*162c0*/  IMAD.HI.U32 R224, R3, R221, RZ ;  /* 0x000000dd03e07227 */ /* 0x000fc800078e00ff */
[----:B------:R-:W-:Y:S01]  /*162d0*/  @!P6 IMAD.MOV R7, RZ, RZ, -R7 ;  /* 0x000000ffff07e224 */ /* 0x000fe200078e0a07 */
[----:B------:R-:W-:Y:S01]  /*162e0*/  ISETP.GT.U32.AND P6, PT, R0, R220, PT ;  /* 0x000000dc0000720c */ /* 0x000fe20003fc4070 */
[----:B------:R-:W-:Y:S02]  /*162f0*/  IMAD.MOV R224, RZ, RZ, -R224 ;  /* 0x000000ffffe07224 */ /* 0x000fe400078e0ae0 */
        /* <DEDUP_REMOVED lines=8> */
[----:B------:R-:W-:-:S02]  /*16380*/  ISETP.GE.AND P2, PT, R11, RZ, PT ;  /* 0x000000ff0b00720c */ /* 0x000fc40003f46270 */
[----:B------:R-:W-:Y:S01]  /*16390*/  @!P6 IADD3 R220, R220, -R0, RZ ;  /* 0x80000000dcdce210 */ /* 0x000fe20007ffe0ff */
[----:B-1----:R-:W-:Y:S01]  /*163a0*/  IMAD.MOV.U32 R7, RZ, RZ, R4 ;  /* 0x000000ffff077224 */ /* 0x002fe200078e0004 */
[----:B------:R-:W-:Y:S01]  /*163b0*/  ISETP.GT.U32.AND P6, PT, R0, R225, PT ;  /* 0x000000e10000720c */ /* 0x000fe20003fc4070 */
[----:B------:R-:W-:Y:S01]  /*163c0*/  VIADD R5, R6, 0x1cc ;  /* 0x000001cc06057836 */ /* 0x000fe20000000000 */
[----:B------:R-:W-:Y:S01]  /*163d0*/  IADD3 R224, -R224, RZ, RZ ;  /* 0x000000ffe0e07210 */ /* 0x000fe20007ffe1ff */
[----:B------:R-:W-:Y:S01]  /*163e0*/  @!P5 IMAD.MOV R7, RZ, RZ, -R7 ;  /* 0x000000ffff07d224 */ /* 0x000fe200078e0a07 */
[----:B------:R-:W-:Y:S01]  /*163f0*/  ISETP.GT.U32.AND P5, PT, R0, R220, PT ;  /* 0x000000dc0000720c */ /* 0x000fe20003fa4070 */
[----:B------:R-:W-:Y:S01]  /*16400*/  VIADD R11, R6, 0x1ca ;  /* 0x000001ca060b7836 */ /* 0x000fe20000000000 */
[----:B------:R-:W-:Y:S01]  /*16410*/  IABS R228, R5 ;  /* 0x0000000500e47213 */ /* 0x000fe20000000000 */
[----:B------:R-:W-:Y:S01]  /*16420*/  IMAD R226, R0, R224, R226 ;  /* 0x000000e000e27224 */ /* 0x000fe200078e02e2 */
[----:B------:R1:W-:Y:S01]  /*16430*/  STL [R1+0x19c], R7 ;  /* 0x00019c0701007387 */ /* 0x0003e20000100800 */
[--C-:B------:R-:W-:Y:S01]  /*16440*/  @!P3 IMAD.IADD R222, R222, 0x1, -R0.reuse ;  /* 0x00000001dedeb824 */ /* 0x100fe200078e0a00 */
[----:B------:R-:W-:Y:S01]  /*16450*/  ISETP.GT.U32.AND P3, PT, R0, R221, PT ;  /* 0x000000dd0000720c */ /* 0x000fe20003f64070 */
[----:B------:R-:W-:Y:S01]  /*16460*/  VIADD R4, R6, 0x1cb ;  /* 0x000001cb06047836 */ /* 0x000fe20000000000 */
[----:B------:R-:W-:Y:S01]  /*16470*/  IABS R227, R11 ;  /* 0x0000000b00e37213 */ /* 0x000fe20000000000 */
[----:B------:R-:W-:Y:S01]  /*16480*/  @!P6 IMAD.IADD R225, R225, 0x1, -R0 ;  /* 0x00000001e1e1e824 */ /* 0x000fe200078e0a00 */
[----:B------:R-:W-:-:S02]  /*16490*/  ISETP.GT.U32.AND P6, PT, R0, R226, PT ;  /* 0x000000e20000720c */ /* 0x000fc40003fc4070 */
[----:B------:R-:W-:Y:S01]  /*164a0*/  IABS R224, R4 ;  /* 0x0000000400e07213 */ /* 0x000fe20000000000 */
[----:B------:R-:W-:Y:S01]  /*164b0*/  IMAD.MOV.U32 R9, RZ, RZ, R225 ;  /* 0x000000ffff097224 */ /* 0x000fe200078e00e1 */
[----:B------:R-:W-:Y:S01]  /*164c0*/  @!P5 IADD3 R220, R220, -R0, RZ ;  /* 0x80000000dcdcd210 */ /* 0x000fe20007ffe0ff */
[----:B-1----:R-:W-:Y:S01]  /*164d0*/  IMAD.MOV.U32 R7, RZ, RZ, R222 ;  /* 0x000000ffff077224 */ /* 0x002fe200078e00de */
[----:B------:R-:W-:Y:S01]  /*164e0*/  ISETP.GE.AND P5, PT, R223, RZ, PT ;  /* 0x000000ffdf00720c */ /* 0x000fe20003fa6270 */
[----:B------:R-:W-:Y:S02]  /*164f0*/  IMAD.MOV.U32 R223, RZ, RZ, R228 ;  /* 0x000000ffffdf7224 */ /* 0x000fe400078e00e4 */
[----:B------:R-:W-:-:S04]  /*16500*/  IMAD.HI.U32 R228, R3, R227, RZ ;  /* 0x000000e303e47227 */ /* 0x000fc800078e00ff */
[----:B------:R-:W-:Y:S01]  /*16510*/  @!P6 IMAD.IADD R226, R226, 0x1, -R0 ;  /* 0x00000001e2e2e824 */ /* 0x000fe200078e0a00 */
[----:B------:R-:W-:Y:S01]  /*16520*/  IADD3 R228, -R228, RZ, RZ ;  /* 0x000000ffe4e47210 */ /* 0x000fe20007ffe1ff */
        /* <DEDUP_REMOVED lines=13> */
[----:B------:R-:W-:Y:S01]  /*16600*/  @!P0 IMAD.MOV R9, RZ, RZ, -R9 ;  /* 0x000000ffff098224 */ /* 0x000fe200078e0a09 */
[C---:B------:R-:W-:Y:S01]  /*16610*/  ISETP.GT.U32.AND P0, PT, R0.reuse, R227, PT ;  /* 0x000000e30000720c */ /* 0x040fe20003f04070 */
[----:B------:R-:W-:Y:S01]  /*16620*/  IMAD R223, R0, R11, R223 ;  /* 0x0000000b00df7224 */ /* 0x000fe200078e02df */
[C---:B------:R-:W-:Y:S01]  /*16630*/  IADD3 R228, R6.reuse, 0x1cd, RZ ;  /* 0x000001cd06e47810 */ /* 0x040fe20007ffe0ff */
[----:B------:R-:W-:Y:S01]  /*16640*/  VIADD R222, R6, 0x1cf ;  /* 0x000001cf06de7836 */ /* 0x000fe20000000000 */
[----:B------:R2:W-:Y:S01]  /*16650*/  STL [R1+0x170], R9 ;  /* 0x0001700901007387 */ /* 0x0005e20000100800 */
[----:B------:R-:W-:Y:S01]  /*16660*/  @!P1 IMAD.IADD R221, R221, 0x1, -R0 ;  /* 0x00000001dddd9824 */ /* 0x000fe200078e0a00 */
[----:B------:R-:W-:Y:S01]  /*16670*/  ISETP.GT.U32.AND P6, PT, R0, R223, PT ;  /* 0x000000df0000720c */ /* 0x000fe20003fc4070 */
[----:B-1----:R-:W-:Y:S01]  /*16680*/  IMAD.MOV.U32 R7, RZ, RZ, R220 ;  /* 0x000000ffff077224 */ /* 0x002fe200078e00dc */
[----:B------:R-:W-:Y:S01]  /*16690*/  ISETP.GE.AND P1, PT, R4, RZ, PT ;  /* 0x000000ff0400720c */ /* 0x000fe20003f26270 */
[----:B------:R-:W-:Y:S01]  /*166a0*/  VIADD R4, R6, 0x1ce ;  /* 0x000001ce06047836 */ /* 0x000fe20000000000 */
[----:B------:R-:W-:Y:S01]  /*166b0*/  IABS R11, R228 ;  /* 0x000000e4000b7213 */ /* 0x000fe20000000000 */
[----:B------:R-:W-:Y:S01]  /*166c0*/  @!P4 IMAD.MOV R7, RZ, RZ, -R7 ;  /* 0x000000ffff07c224 */ /* 0x000fe200078e0a07 */
[----:B------:R-:W-:Y:S01]  /*166d0*/  ISETP.GT.U32.AND P4, PT, R0, R224, PT ;  /* 0x000000e00000720c */ /* 0x000fe20003f84070 */
[----:B------:R-:W-:Y:S01]  /*166e0*/  @!P0 IMAD.IADD R227, R227, 0x1, -R0 ;  /* 0x00000001e3e38824 */ /* 0x000fe200078e0a00 */
[----:B------:R-:W-:Y:S01]  /*166f0*/  IABS R220, R4 ;  /* 0x0000000400dc7213 */ /* 0x000fe20000000000 */
[----:B------:R-:W-:Y:S01]  /*16700*/  VIADD R225, R6, 0x1d1 ;  /* 0x000001d106e17836 */ /* 0x000fe20000000000 */
[----:B------:R-:W-:Y:S01]  /*16710*/  ISETP.GE.AND P0, PT, R5, RZ, PT ;  /* 0x000000ff0500720c */ /* 0x000fe20003f06270 */
[----:B------:R1:W-:Y:S01]  /*16720*/  STL [R1+0x178], R7 ;  /* 0x0001780701007387 */ /* 0x0003e20000100800 */
[----:B------:R-:W-:Y:S01]  /*16730*/  IMAD.HI.U32 R5, R3, R11, RZ ;  /* 0x0000000b03057227 */ /* 0x000fe200078e00ff */
[----:B------:R-:W-:-:S02]  /*16740*/  IABS R230, R222 ;  /* 0x000000de00e67213 */ /* 0x000fc40000000000 */
[----:B--2---:R-:W-:Y:S01]  /*16750*/  MOV R9, R226 ;  /* 0x000000e200097202 */ /* 0x004fe20000000f00 */
[--C-:B------:R-:W-:Y:S02]  /*16760*/  @!P6 IMAD.IADD R223, R223, 0x1, -R0.reuse ;  /* 0x00000001dfdfe824 */ /* 0x100fe400078e0a00 */
[----:B------:R-:W-:Y:S01]  /*16770*/  IMAD.MOV R5, RZ, RZ, -R5 ;  /* 0x000000ffff057224 */ /* 0x000fe200078e0a05 */
[----:B------:R-:W-:Y:S01]  /*16780*/  @!P5 IADD3 R9, -R9, RZ, RZ ;  /* 0x000000ff0909d210 */ /* 0x000fe20007ffe1ff */
[----:B------:R-:W-:Y:S01]  /*16790*/  @!P4 IMAD.IADD R224, R224, 0x1, -R0 ;  /* 0x00000001e0e0c824 */ /* 0x000fe200078e0a00 */
[C---:B------:R-:W-:Y:S01]  /*167a0*/  ISETP.GT.U32.AND P4, PT, R0.reuse, R227, PT ;  /* 0x000000e30000720c */ /* 0x040fe20003f84070 */
[C---:B------:R-:W-:Y:S01]  /*167b0*/  IMAD R11, R0.reuse, R5, R11 ;  /* 0x00000005000b7224 */ /* 0x040fe200078e020b */
[----:B-1----:R-:W-:Y:S01]  /*167c0*/  MOV R7, R221 ;  /* 0x000000dd00077202 */ /* 0x002fe20000000f00 */
[----:B------:R-:W-:Y:S01]  /*167d0*/  IMAD.HI.U32 R221, R3, R220, RZ ;  /* 0x000000dc03dd7227 */ /* 0x000fe200078e00ff */
[----:B------:R-:W-:-:S03]  /*167e0*/  ISETP.GT.U32.AND P6, PT, R0, R224, PT ;  /* 0x000000e00000720c */ /* 0x000fc60003fc4070 */
[----:B------:R-:W-:Y:S01]  /*167f0*/  VIADD R5, R6, 0x1d0 ;  /* 0x000001d006057836 */ /* 0x000fe20000000000 */
[----:B------:R-:W-:Y:S01]  /*16800*/  IADD3 R221, -R221, RZ, RZ ;  /* 0x000000ffdddd7210 */ /* 0x000fe20007ffe1ff */
[----:B------:R-:W-:Y:S01]  /*16810*/  @!P2 IMAD.MOV R7, RZ, RZ, -R7 ;  /* 0x000000ffff07a224 */ /* 0x000fe200078e0a07 */
[----:B------:R-:W-:Y:S01]  /*16820*/  ISETP.GT.U32.AND P2, PT, R0, R223, PT ;  /* 0x000000df0000720c */ /* 0x000fe20003f44070 */
[----:B------:R-:W-:-:S03]  /*16830*/  IMAD.HI.U32 R231, R3, R230, RZ ;  /* 0x000000e603e77227 */ /* 0x000fc600078e00ff */
[----:B------:R-:W-:Y:S01]  /*16840*/  STL [R1+0x180], R7 ;  /* 0x0001800701007387 */ /* 0x000fe20000100800 */
[----:B------:R-:W-:Y:S01]  /*16850*/  @!P4 IMAD.IADD R227, R227, 0x1, -R0 ;  /* 0x00000001e3e3c824 */ /* 0x000fe200078e0a00 */
[C---:B------:R-:W-:Y:S01]  /*16860*/  ISETP.GT.U32.AND P4, PT, R0.reuse, R11, PT ;  /* 0x0000000b0000720c */ /* 0x040fe20003f84070 */
[----:B------:R-:W-:Y:S01]  /*16870*/  IMAD R220, R0, R221, R220 ;  /* 0x000000dd00dc7224 */ /* 0x000fe200078e02dc */
[----:B------:R-:W-:Y:S01]  /*16880*/  @!P6 IADD3 R224, R224, -R0, RZ ;  /* 0x80000000e0e0e210 */ /* 0x000fe20007ffe0ff */
[----:B------:R-:W-:Y:S01]  /*16890*/  IMAD.MOV R231, RZ, RZ, -R231 ;  /* 0x000000ffffe77224 */ /* 0x000fe200078e0ae7 */
[----:B------:R-:W-:Y:S01]  /*168a0*/  IABS R221, R5 ;  /* 0x0000000500dd7213 */ /* 0x000fe20000000000 */
[----:B------:R1:W-:Y:S01]  /*168b0*/  STL [R1+0x168], R9 ;  /* 0x0001680901007387 */ /* 0x0003e20000100800 */
[----:B------:R-:W-:Y:S01]  /*168c0*/  ISETP.GT.U32.AND P6, PT, R0, R220, PT ;  /* 0x000000dc0000720c */ /* 0x000fe20003fc4070 */
[----:B------:R-:W-:Y:S01]  /*168d0*/  @!P2 IMAD.IADD R223, R223, 0x1, -R0 ;  /* 0x00000001dfdfa824 */ /* 0x000fe200078e0a00 */
[----:B------:R-:W-:Y:S01]  /*168e0*/  ISETP.GE.AND P2, PT, R228, RZ, PT ;  /* 0x000000ffe400720c */ /* 0x000fe20003f46270 */
[----:B------:R-:W-:Y:S01]  /*168f0*/  IMAD.HI.U32 R229, R3, R221, RZ ;  /* 0x000000dd03e57227 */ /* 0x000fe200078e00ff */
[----:B------:R-:W-:-:S03]  /*16900*/  IABS R228, R225 ;  /* 0x000000e100e47213 */ /* 0x000fc60000000000 */
[----:B------:R-:W-:Y:S01]  /*16910*/  @!P4 IMAD.IADD R11, R11, 0x1, -R0 ;  /* 0x000000010b0bc824 */ /* 0x000fe200078e0a00 */
[----:B------:R-:W-:Y:S01]  /*16920*/  ISETP.GE.AND P4, PT, R4, RZ, PT ;  /* 0x000000ff0400720c */ /* 0x000fe20003f86270 */
[----:B-1----:R-:W-:Y:S02]  /*16930*/  IMAD.MOV.U32 R9, RZ, RZ, R224 ;  /* 0x000000ffff097224 */ /* 0x002fe400078e00e0 */
[----:B------:R-:W-:Y:S02]  /*16940*/  IMAD.MOV.U32 R7, RZ, RZ, R227 ;  /* 0x000000ffff077224 */ /* 0x000fe400078e00e3 */
[----:B------:R-:W-:Y:S01]  /*16950*/  @!P6 IMAD.IADD R220, R220, 0x1, -R0 ;  /* 0x00000001dcdce824 */ /* 0x000fe200078e0a00 */
[C---:B------:R-:W-:Y:S01]  /*16960*/  ISETP.GT.U32.AND P6, PT, R0.reuse, R11, PT ;  /* 0x0000000b0000720c */ /* 0x040fe20003fc4070 */
[----:B------:R-:W-:Y:S01]  /*16970*/  IMAD R4, R0, R231, R230 ;  /* 0x000000e700047224 */ /* 0x000fe200078e02e6 */
[----:B------:R-:W-:Y:S01]  /*16980*/  @!P1 IADD3 R9, -R9, RZ, RZ ;  /* 0x000000ff09099210 */ /* 0x000fe20007ffe1ff */
[----:B------:R-:W-:Y:S01]  /*16990*/  IMAD.MOV R229, RZ, RZ, -R229 ;  /* 0x000000ffffe57224 */ /* 0x000fe200078e0ae5 */
[----:B------:R-:W-:Y:S01]  /*169a0*/  ISETP.GE.AND P1, PT, R222, RZ, PT ;  /* 0x000000ffde00720c */ /* 0x000fe20003f26270 */
[----:B------:R-:W-:Y:S01]  /*169b0*/  @!P3 IMAD.MOV R7, RZ, RZ, -R7 ;  /* 0x000000ffff07b224 */ /* 0x000fe200078e0a07 */
[C---:B------:R-:W-:Y:S01]  /*169c0*/  ISETP.GT.U32.AND P3, PT, R0.reuse, R4, PT ;  /* 0x000000040000720c */ /* 0x040fe20003f64070 */
[C---:B------:R-:W-:Y:S01]  /*169d0*/  IMAD R222, R0.reuse, R229, R221 ;  /* 0x000000e500de7224 */ /* 0x040fe200078e02dd */
[----:B------:R-:W-:Y:S01]  /*169e0*/  ISETP.GT.U32.AND P5, PT, R0, R220, PT ;  /* 0x000000dc0000720c */ /* 0x000fe20003fa4070 */
[C---:B------:R-:W-:Y:S01]  /*169f0*/  VIADD R224, R6.reuse, 0x1d7 ;  /* 0x000001d706e07836 */ /* 0x040fe20000000000 */
[----:B------:R1:W-:Y:S01]  /*16a00*/  STL [R1+0x164], R7 ;  /* 0x0001640701007387 */ /* 0x0003e20000100800 */
[----:B------:R-:W-:-:S02]  /*16a10*/  IADD3 R221, R6, 0x1d4, RZ ;  /* 0x000001d406dd7810 */ /* 0x000fc40007ffe0ff */
[----:B------:R-:W-:Y:S01]  /*16a20*/  @!P6 IADD3 R11, R11, -R0, RZ ;  /* 0x800000000b0be210 */ /* 0x000fe20007ffe0ff */
[----:B------:R-:W-:Y:S01]  /*16a30*/  STL [R1+0x160], R9 ;  /* 0x0001600901007387 */ /* 0x000fe20000100800 */
[----:B------:R-:W-:Y:S02]  /*16a40*/  ISETP.GT.U32.AND P6, PT, R0, R222, PT ;  /* 0x000000de0000720c */ /* 0x000fe40003fc4070 */
[----:B------:R-:W-:Y:S02]  /*16a50*/  IABS R229, R221 ;  /* 0x000000dd00e57213 */ /* 0x000fe40000000000 */
[----:B------:R-:W-:Y:S02]  /*16a60*/  @!P3 IMAD.IADD R4, R4, 0x1, -R0 ;  /* 0x000000010404b824 */ /* 0x000fe400078e0a00 */
[----:B-1----:R-:W-:Y:S02]  /*16a70*/  IMAD.MOV.U32 R7, RZ, RZ, R223 ;  /* 0x000000ffff077224 */ /* 0x002fe400078e00df */
[----:B------:R-:W-:-:S04]  /*16a80*/  IMAD.HI.U32 R223, R3, R228, RZ ;  /* 0x000000e403df7227 */ /* 0x000fc800078e00ff */
[----:B------:R-:W-:Y:S01]  /*16a90*/  @!P0 IMAD.MOV R7, RZ, RZ, -R7 ;  /* 0x000000ffff078224 */ /* 0x000fe200078e0a07 */
[----:B------:R-:W-:Y:S01]  /*16aa0*/  ISETP.GE.AND P0, PT, R5, RZ, PT ;  /* 0x000000ff0500720c */ /* 0x000fe20003f06270 */
[----:B------:R-:W-:Y:S02]  /*16ab0*/  VIADD R5, R6, 0x1d2 ;  /* 0x000001d206057836 */ /* 0x000fe40000000000 */
[--C-:B------:R-:W-:Y:S01]  /*16ac0*/  @!P6 IMAD.IADD R222, R222, 0x1, -R0.reuse ;  /* 0x00000001dedee824 */ /* 0x100fe200078e0a00 */
[----:B------:R1:W-:Y:S01]  /*16ad0*/  STL [R1+0x15c], R7 ;  /* 0x00015c0701007387 */ /* 0x0003e20000100800 */
[----:B------:R-:W-:Y:S01]  /*16ae0*/  ISETP.GT.U32.AND P6, PT, R0, R4, PT ;  /* 0x000000040000720c */ /* 0x000fe20003fc4070 */
[----:B------:R-:W-:Y:S01]  /*16af0*/  IMAD.MOV R223, RZ, RZ, -R223 ;  /* 0x000000ffffdf7224 */ /* 0x000fe200078e0adf */
[----:B------:R-:W-:Y:S01]  /*16b00*/  IABS R230, R5 ;  /* 0x0000000500e67213 */ /* 0x000fe20000000000 */
[----:B------:R-:W-:Y:S01]  /*16b10*/  @!P5 IMAD.IADD R220, R220, 0x1, -R0 ;  /* 0x00000001dcdcd824 */ /* 0x000fe200078e0a00 */
[----:B------:R-:W-:Y:S01]  /*16b20*/  ISETP.GE.AND P3, PT, R5, RZ, PT ;  /* 0x000000ff0500720c */ /* 0x000fe20003f66270 */
[----:B------:R-:W-:Y:S01]  /*16b30*/  IMAD R231, R0, R223, R228 ;  /* 0x000000df00e77224 */ /* 0x000fe200078e02e4 */
[----:B------:R-:W-:Y:S01]  /*16b40*/  ISETP.GE.AND P5, PT, R225, RZ, PT ;  /* 0x000000ffe100720c */ /* 0x000fe20003fa6270 */
[C---:B------:R-:W-:Y:S01]  /*16b50*/  VIADD R223, R6.reuse, 0x1d3 ;  /* 0x000001d306df7836 */ /* 0x040fe20000000000 */
[----:B------:R-:W-:Y:S01]  /*16b60*/  IADD3 R225, R6, 0x1d8, RZ ;  /* 0x000001d806e17810 */ /* 0x000fe20007ffe0ff */
[----:B-1----:R-:W-:-:S02]  /*16b70*/  IMAD.MOV.U32 R7, RZ, RZ, R11 ;  /* 0x000000ffff077224 */ /* 0x002fc400078e000b */
[----:B------:R-:W-:Y:S01]  /*16b80*/  IMAD.HI.U32 R11, R3, R230, RZ ;  /* 0x000000e6030b7227 */ /* 0x000fe200078e00ff */
[----:B------:R-:W-:Y:S02]  /*16b90*/  IABS R226, R223 ;  /* 0x000000df00e27213 */ /* 0x000fe40000000000 */
[----:B------:R-:W-:Y:S01]  /*16ba0*/  @!P2 IADD3 R7, -R7, RZ, RZ ;  /* 0x000000ff0707a210 */ /* 0x000fe20007ffe1ff */
[----:B------:R-:W-:Y:S01]  /*16bb0*/  IMAD.MOV R11, RZ, RZ, -R11 ;  /* 0x000000ffff0b7224 */ /* 0x000fe200078e0a0b */
[----:B------:R-:W-:Y:S01]  /*16bc0*/  @!P6 IADD3 R4, R4, -R0, RZ ;  /* 0x800000000404e210 */ /* 0x000fe20007ffe0ff */
[----:B------:R-:W-:Y:S01]  /*16bd0*/  VIADD R5, R6, 0x1d5 ;  /* 0x000001d506057836 */ /* 0x000fe20000000000 */
[C---:B------:R-:W-:Y:S01]  /*16be0*/  ISETP.GT.U32.AND P2, PT, R0.reuse, R222, PT ;  /* 0x000000de0000720c */ /* 0x040fe20003f44070 */
[----:B------:R1:W-:Y:S01]  /*16bf0*/  STL [R1+0x14c], R7 ;  /* 0x00014c0701007387 */ /* 0x0003e20000100800 */
[----:B------:R-:W-:Y:S02]  /*16c00*/  IMAD R230, R0, R11, R230 ;  /* 0x0000000b00e67224 */ /* 0x000fe400078e02e6 */
[----:B------:R-:W-:Y:S01]  /*16c10*/  IABS R228, R5 ;  /* 0x0000000500e47213 */ /* 0x000fe20000000000 */
[----:B------:R-:W-:-:S02]  /*16c20*/  IMAD.HI.U32 R11, R3, R226, RZ ;  /* 0x000000e2030b7227 */ /* 0x000fc400078e00ff */
[----:B------:R-:W-:Y:S02]  /*16c30*/  ISETP.GT.U32.AND P6, PT, R0, R230, PT ;  /* 0x000000e60000720c */ /* 0x000fe40003fc4070 */
[----:B-1----:R-:W-:Y:S02]  /*16c40*/  IMAD.MOV.U32 R7, RZ, RZ, R220 ;  /* 0x000000ffff077224 */ /* 0x002fe400078e00dc */
[----:B------:R-:W-:-:S04]  /*16c50*/  IMAD.HI.U32 R220, R3, R229, RZ ;  /* 0x000000e503dc7227 */ /* 0x000fc800078e00ff */
[----:B------:R-:W-:Y:S01]  /*16c60*/  @!P4 IMAD.MOV R7, RZ, RZ, -R7 ;  /* 0x000000ffff07c224 */ /* 0x000fe200078e0a07 */
[----:B------:R-:W-:Y:S01]  /*16c70*/  ISETP.GT.U32.AND P4, PT, R0, R231, PT ;  /* 0x000000e70000720c */ /* 0x000fe20003f84070 */
[--C-:B------:R-:W-:Y:S01]  /*16c80*/  @!P2 IMAD.IADD R222, R222, 0x1, -R0.reuse ;  /* 0x00000001dedea824 */ /* 0x100fe200078e0a00 */
[----:B------:R-:W-:Y:S02]  /*16c90*/  ISETP.GE.AND P2, PT, R223, RZ, PT ;  /* 0x000000ffdf00720c */ /* 0x000fe40003f46270 */
[----:B------:R-:W-:Y:S01]  /*16ca0*/  @!P6 IMAD.IADD R230, R230, 0x1, -R0 ;  /* 0x00000001e6e6e824 */ /* 0x000fe200078e0a00 */
[----:B------:R1:W-:Y:S01]  /*16cb0*/  STL [R1+0x13c], R7 ;  /* 0x00013c0701007387 */ /* 0x0003e20000100800 */
[----:B------:R-:W-:Y:S02]  /*16cc0*/  IMAD.MOV R223, RZ, RZ, -R11 ;  /* 0x000000ffffdf7224 */ /* 0x000fe400078e0a0b */
[----:B------:R-:W-:Y:S01]  /*16cd0*/  IMAD.HI.U32 R11, R3, R228, RZ ;  /* 0x000000e4030b7227 */ /* 0x000fe200078e00ff */
[----:B------:R-:W-:-:S03]  /*16ce0*/  ISETP.GT.U32.AND P6, PT, R0, R230, PT ;  /* 0x000000e60000720c */ /* 0x000fc60003fc4070 */
[----:B------:R-:W-:Y:S01]  /*16cf0*/  IMAD.MOV R220, RZ, RZ, -R220 ;  /* 0x000000ffffdc7224 */ /* 0x000fe200078e0adc */
[----:B------:R-:W-:Y:S01]  /*16d00*/  @!P4 IADD3 R231, R231, -R0, RZ ;  /* 0x80000000e7e7c210 */ /* 0x000fe20007ffe0ff */
[----:B-1----:R-:W-:Y:S01]  /*16d10*/  IMAD.MOV.U32 R7, RZ, RZ, R4 ;  /* 0x000000ffff077224 */ /* 0x002fe200078e0004 */
[----:B------:R-:W-:Y:S01]  /*16d20*/  ISETP.GE.AND P4, PT, R221, RZ, PT ;  /* 0x000000ffdd00720c */ /* 0x000fe20003f86270 */
[C---:B------:R-:W-:Y:S02]  /*16d30*/  IMAD R226, R0.reuse, R223, R226 ;  /* 0x000000df00e27224 */ /* 0x040fe400078e02e2 */
[----:B------:R-:W-:Y:S01]  /*16d40*/  IMAD.MOV.U32 R4, RZ, RZ, R222 ;  /* 0x000000ffff047224 */ /* 0x000fe200078e00de */
[----:B------:R-:W-:Y:S01]  /*16d50*/  @!P1 IADD3 R7, -R7, RZ, RZ ;  /* 0x000000ff07079210 */ /* 0x000fe20007ffe1ff */
[----:B------:R-:W-:Y:S01]  /*16d60*/  IMAD.MOV R11, RZ, RZ, -R11 ;  /* 0x000000ffff0b7224 */ /* 0x000fe200078e0a0b */
[C---:B------:R-:W-:Y:S01]  /*16d70*/  ISETP.GT.U32.AND P1, PT, R0.reuse, R231, PT ;  /* 0x000000e70000720c */ /* 0x040fe20003f24070 */
[----:B------:R-:W-:Y:S01]  /*16d80*/  IMAD R229, R0, R220, R229 ;  /* 0x000000dc00e57224 */ /* 0x000fe200078e02e5 */
[----:B------:R-:W-:Y:S01]  /*16d90*/  @!P6 IADD3 R230, R230, -R0, RZ ;  /* 0x80000000e6e6e210 */ /* 0x000fe20007ffe0ff */
[----:B------:R-:W-:Y:S01]  /*16da0*/  @!P0 IMAD.MOV R4, RZ, RZ, -R4 ;  /* 0x000000ffff048224 */ /* 0x000fe200078e0a04 */
[C---:B------:R-:W-:Y:S01]  /*16db0*/  ISETP.GT.U32.AND P0, PT, R0.reuse, R226, PT ;  /* 0x000000e20000720c */ /* 0x040fe20003f04070 */
[----:B------:R-:W-:Y:S01]  /*16dc0*/  IMAD R228, R0, R11, R228 ;  /* 0x0000000b00e47224 */ /* 0x000fe200078e02e4 */
[----:B------:R-:W-:Y:S01]  /*16dd0*/  IABS R220, R225 ;  /* 0x000000e100dc7213 */ /* 0x000fe20000000000 */
[C---:B------:R-:W-:Y:S01]  /*16de0*/  VIADD R221, R6.reuse, 0x1d6 ;  /* 0x000001d606dd7836 */ /* 0x040fe20000000000 */
[----:B------:R-:W-:Y:S01]  /*16df0*/  IABS R11, R224 ;  /* 0x000000e0000b7213 */ /* 0x000fe20000000000 */
[----:B------:R-:W-:Y:S01]  /*16e00*/  VIADD R223, R6, 0x1d9 ;  /* 0x000001d906df7836 */ /* 0x000fe20000000000 */
[C---:B------:R-:W-:Y:S01]  /*16e10*/  ISETP.GT.U32.AND P6, PT, R0.reuse, R228, PT ;  /* 0x000000e40000720c */ /* 0x040fe20003fc4070 */
[----:B------:R1:W-:Y:S01]  /*16e20*/  STL [R1+0x134], R7 ;  /* 0x0001340701007387 */ /* 0x0003e20000100800 */
[----:B------:R-:W-:Y:S01]  /*16e30*/  IABS R222, R221 ;  /* 0x000000dd00de7213 */ /* 0x000fe20000000000 */
[--C-:B------:R-:W-:Y:S01]  /*16e40*/  @!P1 IMAD.IADD R231, R231, 0x1, -R0.reuse ;  /* 0x00000001e7e79824 */ /* 0x100fe200078e0a00 */
[----:B------:R-:W-:Y:S01]  /*16e50*/  ISETP.GT.U32.AND P1, PT, R0, R229, PT ;  /* 0x000000e50000720c */ /* 0x000fe20003f24070 */
[----:B------:R2:W-:Y:S02]  /*16e60*/  STL [R1+0x138], R4 ;  /* 0x0001380401007387 */ /* 0x0005e40000100800 */
[----:B------:R-:W-:Y:S01]  /*16e70*/  @!P0 IMAD.IADD R226, R226, 0x1, -R0 ;  /* 0x00000001e2e28824 */ /* 0x000fe200078e0a00 */
[----:B------:R-:W-:Y:S01]  /*16e80*/  ISETP.GE.AND P0, PT, R5, RZ, PT ;  /* 0x000000ff0500720c */ /* 0x000fe20003f06270 */
[----:B------:R-:W-:Y:S01]  /*16e90*/  IMAD.HI.U32 R227, R3, R222, RZ ;  /* 0x000000de03e37227 */ /* 0x000fe200078e00ff */
[----:B-1----:R-:W-:-:S03]  /*16ea0*/  MOV R7, R230 ;  /* 0x000000e600077202 */ /* 0x002fc60000000f00 */
[----:B------:R-:W-:Y:S02]  /*16eb0*/  @!P6 IMAD.IADD R228, R228, 0x1, -R0 ;  /* 0x00000001e4e4e824 */ /* 0x000fe400078e0a00 */
[----:B------:R-:W-:Y:S01]  /*16ec0*/  IMAD.MOV.U32 R5, RZ, RZ, R220 ;  /* 0x000000ffff057224 */ /* 0x000fe200078e00dc */
[----:B--2---:R-:W-:Y:S01]  /*16ed0*/  IABS R4, R223 ;  /* 0x000000df00047213 */ /* 0x004fe20000000000 */
[----:B------:R-:W-:Y:S01]  /*16ee0*/  IMAD.HI.U32 R220, R3, R11, RZ ;  /* 0x0000000b03dc7227 */ /* 0x000fe200078e00ff */
[----:B------:R-:W-:Y:S02]  /*16ef0*/  @!P1 IADD3 R229, R229, -R0, RZ ;  /* 0x80000000e5e59210 */ /* 0x000fe40007ffe0ff */
[C---:B------:R-:W-:Y:S01]  /*16f00*/  ISETP.GT.U32.AND P1, PT, R0.reuse, R226, PT ;  /* 0x000000e20000720c */ /* 0x040fe20003f24070 */
[----:B------:R-:W-:Y:S01]  /*16f10*/  IMAD.MOV R227, RZ, RZ, -R227 ;  /* 0x000000ffffe37224 */ /* 0x000fe200078e0ae3 */
[----:B------:R-:W-:Y:S01]  /*16f20*/  ISETP.GT.U32.AND P6, PT, R0, R229, PT ;  /* 0x000000e50000720c */ /* 0x000fe20003fc4070 */
[----:B------:R-:W-:-:S02]  /*16f30*/  IMAD.MOV R220, RZ, RZ, -R220 ;  /* 0x000000ffffdc7224 */ /* 0x000fc400078e0adc */
[----:B------:R-:W-:Y:S02]  /*16f40*/  IMAD.MOV.U32 R9, RZ, RZ, R231 ;  /* 0x000000ffff097224 */ /* 0x000fe400078e00e7 */
[C---:B------:R-:W-:Y:S02]  /*16f50*/  IMAD R222, R0.reuse, R227, R222 ;  /* 0x000000e300de7224 */ /* 0x040fe400078e02de */
[----:B------:R-:W-:Y:S01]  /*16f60*/  IMAD R11, R0, R220, R11 ;  /* 0x000000dc000b7224 */ /* 0x000fe200078e020b */
[----:B------:R-:W-:Y:S01]  /*16f70*/  IADD3 R220, R6, 0x1da, RZ ;  /* 0x000001da06dc7810 */ /* 0x000fe20007ffe0ff */
[----:B------:R-:W-:Y:S01]  /*16f80*/  @!P5 IMAD.MOV R9, RZ, RZ, -R9 ;  /* 0x000000ffff09d224 */ /* 0x000fe200078e0a09 */
[----:B------:R-:W-:Y:S01]  /*16f90*/  ISETP.GT.U32.AND P5, PT, R0, R228, PT ;  /* 0x000000e40000720c */ /* 0x000fe20003fa4070 */
[--C-:B------:R-:W-:Y:S01]  /*16fa0*/  @!P1 IMAD.IADD R226, R226, 0x1, -R0.reuse ;  /* 0x00000001e2e29824 */ /* 0x100fe200078e0a00 */
[C---:B------:R-:W-:Y:S01]  /*16fb0*/  ISETP.GT.U32.AND P1, PT, R0.reuse, R222, PT ;  /* 0x000000de0000720c */ /* 0x040fe20003f24070 */
[----:B------:R-:W-:Y:S01]  /*16fc0*/  @!P6 IMAD.IADD R229, R229, 0x1, -R0 ;  /* 0x00000001e5e5e824 */ /* 0x000fe200078e0a00 */
[----:B------:R-:W-:Y:S01]  /*16fd0*/  ISETP.GT.U32.AND P6, PT, R0, R11, PT ;  /* 0x0000000b0000720c */ /* 0x000fe20003fc4070 */
[----:B------:R-:W-:Y:S01]  /*16fe0*/  @!P3 IMAD.MOV R7, RZ, RZ, -R7 ;  /* 0x000000ffff07b224 */ /* 0x000fe200078e0a07 */
[----:B------:R-:W-:Y:S01]  /*16ff0*/  ISETP.GE.AND P3, PT, R221, RZ, PT ;  /* 0x000000ffdd00720c */ /* 0x000fe20003f66270 */
[C---:B------:R-:W-:Y:S01]  /*17000*/  IMAD.HI.U32 R221, R3.reuse, R4, RZ ;  /* 0x0000000403dd7227 */ /* 0x040fe200078e00ff */
[----:B------:R-:W-:Y:S03]  /*17010*/  STL [R1+0xc0], R9 ;  /* 0x0000c00901007387 */ /* 0x000fe60000100800 */
[----:B------:R-:W-:Y:S01]  /*17020*/  IMAD.HI.U32 R227, R3, R5, RZ ;  /* 0x0000000503e37227 */ /* 0x000fe200078e00ff */
[----:B------:R1:W-:Y:S01]  /*17030*/  STL [R1+0xc4], R7 ;  /* 0x0000c40701007387 */ /* 0x0003e20000100800 */
[----:B------:R-:W-:-:S02]  /*17040*/  @!P5 IADD3 R228, R228, -R0, RZ ;  /* 0x80000000e4e4d210 */ /* 0x000fc40007ffe0ff */
[----:B------:R-:W-:Y:S01]  /*17050*/  ISETP.GE.AND P5, PT, R224, RZ, PT ;  /* 0x000000ffe000720c */ /* 0x000fe20003fa6270 */
[----:B------:R-:W-:Y:S01]  /*17060*/  @!P1 IMAD.IADD R222, R222, 0x1, -R0 ;  /* 0x00000001dede9824 */ /* 0x000fe200078e0a00 */
[----:B------:R-:W-:Y:S01]  /*17070*/  IABS R224, R220 ;  /* 0x000000dc00e07213 */ /* 0x000fe20000000000 */
[----:B------:R-:W-:Y:S01]  /*17080*/  IMAD.MOV R221, RZ, RZ, -R221 ;  /* 0x000000ffffdd7224 */ /* 0x000fe200078e0add */
[----:B------:R-:W-:Y:S01]  /*17090*/  @!P6 IADD3 R11, R11, -R0, RZ ;  /* 0x800000000b0be210 */ /* 0x000fe20007ffe0ff */
[----:B------:R-:W-:Y:S02]  /*170a0*/  IMAD.MOV R227, RZ, RZ, -R227 ;  /* 0x000000ffffe37224 */ /* 0x000fe400078e0ae3 */
[----:B-1----:R-:W-:Y:S01]  /*170b0*/  IMAD.MOV.U32 R7, RZ, RZ, R226 ;  /* 0x000000ffff077224 */ /* 0x002fe200078e00e2 */
[C---:B------:R-:W-:Y:S01]  /*170c0*/  ISETP.GT.U32.AND P6, PT, R0.reuse, R11, PT ;  /* 0x0000000b0000720c */ /* 0x040fe20003fc4070 */
[C---:B------:R-:W-:Y:S02]  /*170d0*/  IMAD R4, R0.reuse, R221, R4 ;  /* 0x000000dd00047224 */ /* 0x040fe400078e0204 */
[----:B------:R-:W-:Y:S01]  /*170e0*/  @!P2 IMAD.MOV R7, RZ, RZ, -R7 ;  /* 0x000000ffff07a224 */ /* 0x000fe200078e0a07 */
[----:B------:R-:W-:Y:S01]  /*170f0*/  ISETP.GT.U32.AND P2, PT, R0, R222, PT ;  /* 0x000000de0000720c */ /* 0x000fe20003f44070 */
[----:B------:R-:W-:-:S02]  /*17100*/  IMAD.MOV.U32 R9, RZ, RZ, R229 ;  /* 0x000000ffff097224 */ /* 0x000fc400078e00e5 */
[----:B------:R-:W-:Y:S01]  /*17110*/  IMAD.HI.U32 R226, R3, R224, RZ ;  /* 0x000000e003e27227 */ /* 0x000fe200078e00ff */
[----:B------:R1:W-:Y:S03]  /*17120*/  STL [R1+0x120], R7 ;  /* 0x0001200701007387 */ /* 0x0003e60000100800 */
[C---:B------:R-:W-:Y:S02]  /*17130*/  IMAD R5, R0.reuse, R227, R5 ;  /* 0x000000e300057224 */ /* 0x040fe400078e0205 */
[----:B------:R-:W-:Y:S01]  /*17140*/  @!P4 IMAD.MOV R9, RZ, RZ, -R9 ;  /* 0x000000ffff09c224 */ /* 0x000fe200078e0a09 */
[C---:B------:R-:W-:Y:S01]  /*17150*/  ISETP.GT.U32.AND P4, PT, R0.reuse, R4, PT ;  /* 0x000000040000720c */ /* 0x040fe20003f84070 */
[----:B------:R-:W-:Y:S01]  /*17160*/  IMAD.MOV R226, RZ, RZ, -R226 ;  /* 0x000000ffffe27224 */ /* 0x000fe200078e0ae2 */
[----:B------:R-:W-:Y:S01]  /*17170*/  ISETP.GT.U32.AND P1, PT, R0, R5, PT ;  /* 0x000000050000720c */ /* 0x000fe20003f24070 */
[----:B------:R-:W-:Y:S01]  /*17180*/  @!P2 IMAD.IADD R222, R222, 0x1, -R0 ;  /* 0x00000001dedea824 */ /* 0x000fe200078e0a00 */
[----:B-1----:R-:W-:Y:S01]  /*17190*/  MOV R7, R228 ;  /* 0x000000e400077202 */ /* 0x002fe20000000f00 */
[C---:B------:R-:W-:Y:S01]  /*171a0*/  IMAD R224, R0.reuse, R226, R224 ;  /* 0x000000e200e07224 */ /* 0x040fe200078e02e0 */
[----:B------:R-:W-:Y:S01]  /*171b0*/  STL [R1+0xc8], R9 ;  /* 0x0000c80901007387 */ /* 0x000fe20000100800 */
[----:B------:R-:W-:Y:S01]  /*171c0*/  @!P6 IMAD.IADD R11, R11, 0x1, -R0 ;  /* 0x000000010b0be824 */ /* 0x000fe200078e0a00 */
[----:B------:R-:W-:Y:S01]  /*171d0*/  ISETP.GE.AND P2, PT, R223, RZ, PT ;  /* 0x000000ffdf00720c */ /* 0x000fe20003f46270 */
[----:B------:R-:W-:Y:S01]  /*171e0*/  @!P0 IMAD.MOV R7, RZ, RZ, -R7 ;  /* 0x000000ffff078224 */ /* 0x000fe200078e0a07 */
[----:B------:R-:W-:Y:S01]  /*171f0*/  ISETP.GT.U32.AND P6, PT, R0, R224, PT ;  /* 0x000000e00000720c */ /* 0x000fe20003fc4070 */
[----:B------:R-:W-:-:S02]  /*17200*/  VIADD R221, R6, 0x1db ;  /* 0x000001db06dd7836 */ /* 0x000fc40000000000 */
[----:B------:R-:W-:Y:S01]  /*17210*/  @!P4 IADD3 R4, R4, -R0, RZ ;  /* 0x800000000404c210 */ /* 0x000fe20007ffe0ff */
[----:B------:R1:W-:Y:S01]  /*17220*/  STL [R1+0xf4], R7 ;  /* 0x0000f40701007387 */ /* 0x0003e20000100800 */
[--C-:B------:R-:W-:Y:S01]  /*17230*/  @!P1 IMAD.IADD R5, R5, 0x1, -R0.reuse ;  /* 0x0000000105059824 */ /* 0x100fe200078e0a00 */
[----:B------:R-:W-:Y:S01]  /*17240*/  ISETP.GE.AND P1, PT, R225, RZ, PT ;  /* 0x000000ffe100720c */ /* 0x000fe20003f26270 */
[----:B------:R-:W-:Y:S01]  /*17250*/  VIADD R230, R6, 0x1dd ;  /* 0x000001dd06e67836 */ /* 0x000fe20000000000 */
[----:B------:R-:W-:Y:S01]  /*17260*/  ISETP.GE.AND P4, PT, R220, RZ, PT ;  /* 0x000000ffdc00720c */ /* 0x000fe20003f86270 */
[----:B------:R-:W-:Y:S01]  /*17270*/  VIADD R226, R6, 0x1de ;  /* 0x000001de06e27836 */ /* 0x000fe20000000000 */
[----:B------:R-:W-:Y:S02]  /*17280*/  ISETP.GT.U32.AND P0, PT, R0, R5, PT ;  /* 0x000000050000720c */ /* 0x000fe40003f04070 */
[----:B------:R-:W-:Y:S01]  /*17290*/  IADD3 R220, R6, 0x1dc, RZ ;  /* 0x000001dc06dc7810 */ /* 0x000fe20007ffe0ff */
[----:B------:R-:W-:Y:S01]  /*172a0*/  @!P6 IMAD.IADD R224, R224, 0x1, -R0 ;  /* 0x00000001e0e0e824 */ /* 0x000fe200078e0a00 */
[----:B------:R-:W-:Y:S01]  /*172b0*/  IABS R227, R221 ;  /* 0x000000dd00e37213 */ /* 0x000fe20000000000 */
[----:B-1----:R-:W-:Y:S01]  /*172c0*/  IMAD.MOV.U32 R7, RZ, RZ, R222 ;  /* 0x000000ffff077224 */ /* 0x002fe200078e00de */
[----:B------:R-:W-:-:S02]  /*172d0*/  ISETP.GE.AND P6, PT, R220, RZ, PT ;  /* 0x000000ffdc00720c */ /* 0x000fc40003fc6270 */
[----:B------:R-:W-:Y:S01]  /*172e0*/  IABS R220, R220 ;  /* 0x000000dc00dc7213 */ /* 0x000fe20000000000 */
[----:B------:R-:W-:Y:S01]  /*172f0*/  @!P3 IMAD.MOV R7, RZ, RZ, -R7 ;  /* 0x000000ffff07b224 */ /* 0x000fe200078e0a07 */
[----:B------:R-:W-:Y:S02]  /*17300*/  ISETP.GT.U32.AND P3, PT, R0, R4, PT ;  /* 0x000000040000720c */ /* 0x000fe40003f64070 */
[----:B------:R-:W-:Y:S01]  /*17310*/  MOV R225, R227 ;  /* 0x000000e300e17202 */ /* 0x000fe20000000f00 */
[----:B------:R-:W-:Y:S01]  /*17320*/  @!P0 IMAD.IADD R5, R5, 0x1, -R0 ;  /* 0x0000000105058824 */ /* 0x000fe200078e0a00 */
[----:B------:R1:W-:Y:S01]  /*17330*/  STL [R1+0xf8], R7 ;  /* 0x0000f80701007387 */ /* 0x0003e20000100800 */
[----:B------:R-:W-:Y:S02]  /*17340*/  ISETP.GE.AND P0, PT, R221, RZ, PT ;  /* 0x000000ffdd00720c */ /* 0x000fe40003f06270 */
[----:B------:R-:W-:Y:S02]  /*17350*/  @!P1 IMAD.MOV R5, RZ, RZ, -R5 ;  /* 0x000000ffff059224 */ /* 0x000fe400078e0a05 */
[----:B------:R-:W-:-:S04]  /*17360*/  IMAD.HI.U32 R223, R3, R225, RZ ;  /* 0x000000e103df7227 */ /* 0x000fc800078e00ff */
[----:B------:R-:W-:Y:S01]  /*17370*/  @!P3 IADD3 R4, R4, -R0, RZ ;  /* 0x800000000404b210 */ /* 0x000fe20007ffe0ff */
[----:B-1----:R-:W-:Y:S01]  /*17380*/  IMAD.MOV.U32 R7, RZ, RZ, R11 ;  /* 0x000000ffff077224 */ /* 0x002fe200078e000b */
[----:B------:R-:W-:Y:S01]  /*17390*/  ISETP.GE.AND P3, PT, R230, RZ, PT ;  /* 0x000000ffe600720c */ /* 0x000fe20003f66270 */
[----:B------:R-:W-:Y:S01]  /*173a0*/  IMAD.MOV R223, RZ, RZ, -R223 ;  /* 0x000000ffffdf7224 */ /* 0x000fe200078e0adf */
[----:B------:R-:W-:Y:S01]  /*173b0*/  IABS R230, R230 ;  /* 0x000000e600e67213 */ /* 0x000fe20000000000 */
[----:B------:R-:W-:Y:S01]  /*173c0*/  @!P5 IMAD.MOV R7, RZ, RZ, -R7 ;  /* 0x000000ffff07d224 */ /* 0x000fe200078e0a07 */
[C---:B------:R-:W-:Y:S01]  /*173d0*/  ISETP.GT.U32.AND P5, PT, R0.reuse, R224, PT ;  /* 0x000000e00000720c */ /* 0x040fe20003fa4070 */
[----:B------:R-:W-:Y:S01]  /*173e0*/  IMAD R225, R0, R223, R225 ;  /* 0x000000df00e17224 */ /* 0x000fe200078e02e1 */
[----:B------:R-:W-:Y:S01]  /*173f0*/  IADD3 R11, R6, 0x1df, RZ ;  /* 0x000001df060b7810 */ /* 0x000fe20007ffe0ff */
[----:B------:R-:W-:Y:S01]  /*17400*/  IMAD.HI.U32 R227, R3, R230, RZ ;  /* 0x000000e603e37227 */ /* 0x000fe200078e00ff */
[----:B------:R1:W-:Y:S02]  /*17410*/  STL [R1+0xfc], R7 ;  /* 0x0000fc0701007387 */ /* 0x0003e40000100800 */
[----:B------:R-:W-:Y:S01]  /*17420*/  ISETP.GT.U32.AND P1, PT, R0, R225, PT ;  /* 0x000000e10000720c */ /* 0x000fe20003f24070 */
[----:B------:R-:W-:Y:S01]  /*17430*/  VIADD R223, R6, 0x1e0 ;  /* 0x000001e006df7836 */ /* 0x000fe20000000000 */
[----:B------:R2:W-:Y:S05]  /*17440*/  STL [R1+0x110], R5 ;  /* 0x0001100501007387 */ /* 0x0005ea0000100800 */
[----:B------:R-:W-:Y:S01]  /*17450*/  @!P5 IADD3 R224, R224, -R0, RZ ;  /* 0x80000000e0e0d210 */ /* 0x000fe20007ffe0ff */
[----:B-1----:R-:W-:Y:S01]  /*17460*/  IMAD.MOV.U32 R7, RZ, RZ, R4 ;  /* 0x000000ffff077224 */ /* 0x002fe200078e0004 */
[----:B------:R-:W-:Y:S01]  /*17470*/  ISETP.GE.AND P5, PT, R11, RZ, PT ;  /* 0x000000ff0b00720c */ /* 0x000fe20003fa6270 */
[----:B------:R-:W-:Y:S01]  /*17480*/  IMAD.HI.U32 R4, R3, R220, RZ ;  /* 0x000000dc03047227 */ /* 0x000fe200078e00ff */
[----:B------:R-:W-:-:S02]  /*17490*/  IABS R11, R11 ;  /* 0x0000000b000b7213 */ /* 0x000fc40000000000 */
[----:B--2---:R-:W-:Y:S01]  /*174a0*/  IABS R5, R223 ;  /* 0x000000df00057213 */ /* 0x004fe20000000000 */
[----:B------:R-:W-:Y:S01]  /*174b0*/  @!P2 IMAD.MOV R7, RZ, RZ, -R7 ;  /* 0x000000ffff07a224 */ /* 0x000fe200078e0a07 */
[----:B------:R-:W-:Y:S01]  /*174c0*/  ISETP.GE.AND P2, PT, R226, RZ, PT ;  /* 0x000000ffe200720c */ /* 0x000fe20003f46270 */
[----:B------:R-:W-:Y:S01]  /*174d0*/  IMAD.MOV R4, RZ, RZ, -R4 ;  /* 0x000000ffff047224 */ /* 0x000fe200078e0a04 */
[----:B------:R-:W-:Y:S01]  /*174e0*/  IABS R226, R226 ;  /* 0x000000e200e27213 */ /* 0x000fe20000000000 */
[----:B------:R-:W-:Y:S01]  /*174f0*/  @!P1 IMAD.IADD R225, R225, 0x1, -R0 ;  /* 0x00000001e1e19824 */ /* 0x000fe200078e0a00 */
[----:B------:R1:W-:Y:S01]  /*17500*/  STL [R1+0x114], R7 ;  /* 0x0001140701007387 */ /* 0x0003e20000100800 */
[C---:B------:R-:W-:Y:S02]  /*17510*/  IMAD R220, R0.reuse, R4, R220 ;  /* 0x0000000400dc7224 */ /* 0x040fe400078e02dc */
[----:B------:R-:W-:Y:S01]  /*17520*/  IMAD.HI.U32 R222, R3, R226, RZ ;  /* 0x000000e203de7227 */ /* 0x000fe200078e00ff */
[----:B------:R-:W-:-:S03]  /*17530*/  ISETP.GT.U32.AND P1, PT, R0, R225, PT ;  /* 0x000000e10000720c */ /* 0x000fc60003f24070 */
[----:B------:R-:W-:Y:S02]  /*17540*/  IMAD.MOV R222, RZ, RZ, -R222 ;  /* 0x000000ffffde7224 */ /* 0x000fe400078e0ade */
[----:B------:R-:W-:-:S04]  /*17550*/  IMAD.HI.U32 R221, R3, R11, RZ ;  /* 0x0000000b03dd7227 */ /* 0x000fc800078e00ff */
[----:B-1----:R-:W-:Y:S01]  /*17560*/  IMAD.MOV.U32 R7, RZ, RZ, R224 ;  /* 0x000000ffff077224 */ /* 0x002fe200078e00e0 */
[----:B------:R-:W-:Y:S01]  /*17570*/  IADD3 R224, -R227, RZ, RZ ;  /* 0x000000ffe3e07210 */ /* 0x000fe20007ffe1ff */
[C---:B------:R-:W-:Y:S01]  /*17580*/  IMAD R226, R0.reuse, R222, R226 ;  /* 0x000000de00e27224 */ /* 0x040fe200078e02e2 */
[----:B------:R-:W-:Y:S01]  /*17590*/  IABS R222, R240 ;  /* 0x000000f000de7213 */ /* 0x000fe20000000000 */
[----:B------:R-:W-:Y:S01]  /*175a0*/  @!P4 IMAD.MOV R7, RZ, RZ, -R7 ;  /* 0x000000ffff07c224 */ /* 0x000fe200078e0a07 */
[C---:B------:R-:W-:Y:S01]  /*175b0*/  ISETP.GT.U32.AND P4, PT, R0.reuse, R220, PT ;  /* 0x000000dc0000720c */ /* 0x040fe20003f84070 */
[----:B------:R-:W-:Y:S01]  /*175c0*/  IMAD R230, R0, R224, R230 ;  /* 0x000000e000e67224 */ /* 0x000fe200078e02e6 */
[----:B------:R-:W-:Y:S01]  /*175d0*/  IABS R224, R235 ;  /* 0x000000eb00e07213 */ /* 0x000fe20000000000 */
[----:B------:R-:W-:Y:S01]  /*175e0*/  @!P1 IMAD.IADD R225, R225, 0x1, -R0 ;  /* 0x00000001e1e19824 */ /* 0x000fe200078e0a00 */
[----:B------:R1:W-:Y:S01]  /*175f0*/  STL [R1+0x100], R7 ;  /* 0x0001000701007387 */ /* 0x0003e20000100800 */
[----:B------:R-:W-:Y:S01]  /*17600*/  IMAD.HI.U32 R4, R3, R5, RZ ;  /* 0x0000000503047227 */ /* 0x000fe200078e00ff */
[----:B------:R-:W-:-:S02]  /*17610*/  ISETP.GE.AND P1, PT, R223, RZ, PT ;  /* 0x000000ffdf00720c */ /* 0x000fc40003f26270 */
[----:B------:R-:W-:Y:S01]  /*17620*/  IABS R223, R237 ;  /* 0x000000ed00df7213 */ /* 0x000fe20000000000 */
[----:B------:R-:W-:Y:S01]  /*17630*/  IMAD.MOV R221, RZ, RZ, -R221 ;  /* 0x000000ffffdd7224 */ /* 0x000fe200078e0add */
[----:B------:R-:W-:Y:S01]  /*17640*/  IADD3 R4, -R4, RZ, RZ ;  /* 0x000000ff04047210 */ /* 0x000fe20007ffe1ff */
[----:B------:R-:W-:-:S04]  /*17650*/  IMAD.HI.U32 R228, R3, R224, RZ ;  /* 0x000000e003e47227 */ /* 0x000fc800078e00ff */
[----:B------:R-:W-:Y:S02]  /*17660*/  @!P4 IMAD.IADD R220, R220, 0x1, -R0 ;  /* 0x00000001dcdcc824 */ /* 0x000fe400078e0a00 */
[----:B-1----:R-:W-:Y:S01]  /*17670*/  IMAD.MOV.U32 R7, RZ, RZ, R225 ;  /* 0x000000ffff077224 */ /* 0x002fe200078e00e1 */
[----:B------:R-:W-:Y:S01]  /*17680*/  IABS R225, R238 ;  /* 0x000000ee00e17213 */ /* 0x000fe20000000000 */
[C---:B------:R-:W-:Y:S01]  /*17690*/  IMAD R11, R0.reuse, R221, R11 ;  /* 0x000000dd000b7224 */ /* 0x040fe200078e020b */
[C---:B------:R-:W-:Y:S01]  /*176a0*/  ISETP.GT.U32.AND P4, PT, R0.reuse, R220, PT ;  /* 0x000000dc0000720c */ /* 0x040fe20003f84070 */
[----:B------:R-:W-:Y:S01]  /*176b0*/  @!P0 IMAD.MOV R7, RZ, RZ, -R7 ;  /* 0x000000ffff078224 */ /* 0x000fe200078e0a07 */
[----:B------:R-:W-:Y:S01]  /*176c0*/  IABS R221, R239 ;  /* 0x000000ef00dd7213 */ /* 0x000fe20000000000 */
[----:B------:R-:W-:Y:S01]  /*176d0*/  IMAD R5, R0, R4, R5 ;  /* 0x0000000400057224 */ /* 0x000fe200078e0205 */
[----:B------:R-:W-:Y:S01]  /*176e0*/  IABS R4, R236 ;  /* 0x000000ec00047213 */ /* 0x000fe20000000000 */
[C---:B------:R-:W-:Y:S01]  /*176f0*/  IMAD.HI.U32 R229, R3.reuse, R223, RZ ;  /* 0x000000df03e57227 */ /* 0x040fe200078e00ff */
[----:B------:R1:W-:Y:S03]  /*17700*/  STL [R1+0xa0], R7 ;  /* 0x0000a00701007387 */ /* 0x0003e60000100800 */
[----:B------:R-:W-:-:S04]  /*17710*/  IMAD.HI.U32 R227, R3, R4, RZ ;  /* 0x0000000403e37227 */ /* 0x000fc800078e00ff */
[----:B------:R-:W-:Y:S01]  /*17720*/  @!P4 IADD3 R220, R220, -R0, RZ ;  /* 0x80000000dcdcc210 */ /* 0x000fe20007ffe0ff */
[----:B------:R-:W-:Y:S01]  /*17730*/  IMAD.MOV R227, RZ, RZ, -R227 ;  /* 0x000000ffffe37224 */ /* 0x000fe200078e0ae3 */
[C---:B------:R-:W-:Y:S01]  /*17740*/  ISETP.GT.U32.AND P4, PT, R0.reuse, R230, PT ;  /* 0x000000e60000720c */ /* 0x040fe20003f84070 */
[----:B------:R-:W-:Y:S01]  /*17750*/  IMAD.HI.U32 R231, R3, R222, RZ ;  /* 0x000000de03e77227 */ /* 0x000fe200078e00ff */
[----:B------:R-:W-:Y:S02]  /*17760*/  MOV R9, R220 ;  /* 0x000000dc00097202 */ /* 0x000fe40000000f00 */
[----:B------:R-:W-:Y:S01]  /*17770*/  IABS R220, R241 ;  /* 0x000000f100dc7213 */ /* 0x000fe20000000000 */
[C---:B------:R-:W-:Y:S01]  /*17780*/  IMAD R4, R0.reuse, R227, R4 ;  /* 0x000000e300047224 */ /* 0x040fe200078e0204 */
[----:B------:R-:W-:Y:S01]  /*17790*/  IADD3 R231, -R231, RZ, RZ ;  /* 0x000000ffe7e77210 */ /* 0x000fe20007ffe1ff */
[----:B------:R-:W-:Y:S01]  /*177a0*/  @!P6 IMAD.MOV R9, RZ, RZ, -R9 ;  /* 0x000000ffff09e224 */ /* 0x000fe200078e0a09 */
[----:B------:R-:W-:Y:S01]  /*177b0*/  ISETP.GT.U32.AND P6, PT, R0, R11, PT ;  /* 0x0000000b0000720c */ /* 0x000fe20003fc4070 */
[----:B------:R-:W-:-:S02]  /*177c0*/  IMAD.MOV R228, RZ, RZ, -R228 ;  /* 0x000000ffffe47224 */ /* 0x000fc400078e0ae4 */
[----:B------:R-:W-:Y:S01]  /*177d0*/  IMAD.MOV R229, RZ, RZ, -R229 ;  /* 0x000000ffffe57224 */ /* 0x000fe200078e0ae5 */
[----:B------:R2:W-:Y:S01]  /*177e0*/  STL [R1+0x9c], R9 ;  /* 0x00009c0901007387 */ /* 0x0005e20000100800 */
[----:B------:R-:W-:Y:S01]  /*177f0*/  @!P4 IADD3 R230, R230, -R0, RZ ;  /* 0x80000000e6e6c210 */ /* 0x000fe20007ffe0ff */
[C---:B------:R-:W-:Y:S01]  /*17800*/  IMAD R224, R0.reuse, R228, R224 ;  /* 0x000000e400e07224 */ /* 0x040fe200078e02e0 */
[C---:B------:R-:W-:Y:S01]  /*17810*/  ISETP.GT.U32.AND P4, PT, R0.reuse, R226, PT ;  /* 0x000000e20000720c */ /* 0x040fe20003f84070 */
[C---:B------:R-:W-:Y:S01]  /*17820*/  IMAD R223, R0.reuse, R229, R223 ;  /* 0x000000e500df7224 */ /* 0x040fe200078e02df */
[----:B------:R-:W-:Y:S01]  /*17830*/  ISETP.GT.U32.AND P0, PT, R0, R230, PT ;  /* 0x000000e60000720c */ /* 0x000fe20003f04070 */
[----:B-1----:R-:W-:Y:S02]  /*17840*/  VIADD R7, R6, 0x1e9 ;  /* 0x000001e906077836 */ /* 0x002fe40000000000 */
[----:B------:R-:W-:Y:S02]  /*17850*/  IMAD R222, R0, R231, R222 ;  /* 0x000000e700de7224 */ /* 0x000fe400078e02de */
[----:B------:R-:W-:Y:S01]  /*17860*/  @!P6 IMAD.IADD R11, R11, 0x1, -R0 ;  /* 0x000000010b0be824 */ /* 0x000fe200078e0a00 */
[----:B------:R-:W-:Y:S01]  /*17870*/  IABS R231, R7 ;  /* 0x0000000700e77213 */ /* 0x000fe20000000000 */
[----:B------:R-:W-:-:S03]  /*17880*/  IMAD.HI.U32 R228, R3, R225, RZ ;  /* 0x000000e103e47227 */ /* 0x000fc600078e00ff */
[----:B------:R-:W-:Y:S01]  /*17890*/  ISETP.GT.U32.AND P6, PT, R0, R11, PT ;  /* 0x0000000b0000720c */ /* 0x000fe20003fc4070 */
[----:B------:R-:W-:Y:S01]  /*178a0*/  IMAD.MOV R228, RZ, RZ, -R228 ;  /* 0x000000ffffe47224 */ /* 0x000fe200078e0ae4 */
[----:B------:R-:W-:Y:S01]  /*178b0*/  @!P4 IADD3 R226, R226, -R0, RZ ;  /* 0x80000000e2e2c210 */ /* 0x000fe20007ffe0ff */
[----:B------:R-:W-:Y:S01]  /*178c0*/  @!P0 IMAD.IADD R230, R230, 0x1, -R0 ;  /* 0x00000001e6e68824 */ /* 0x000fe200078e0a00 */
[C---:B------:R-:W-:Y:S01]  /*178d0*/  ISETP.GT.U32.AND P0, PT, R0.reuse, R5, PT ;  /* 0x000000050000720c */ /* 0x040fe20003f04070 */
[----:B------:R-:W-:Y:S01]  /*178e0*/  IMAD.HI.U32 R229, R3, R231, RZ ;  /* 0x000000e703e57227 */ /* 0x000fe200078e00ff */
[----:B------:R-:W-:-:S03]  /*178f0*/  ISETP.GT.U32.AND P4, PT, R0, R226, PT ;  /* 0x000000e20000720c */ /* 0x000fc60003f84070 */
[----:B------:R-:W-:-:S04]  /*17900*/  IMAD.HI.U32 R232, R3, R221, RZ ;  /* 0x000000dd03e87227 */ /* 0x000fc800078e00ff */
[--C-:B------:R-:W-:Y:S01]  /*17910*/  @!P6 IMAD.IADD R11, R11, 0x1, -R0.reuse ;  /* 0x000000010b0be824 */ /* 0x100fe200078e0a00 */
[C---:B------:R-:W-:Y:S01]  /*17920*/  ISETP.GT.U32.AND P6, PT, R0.reuse, R224, PT ;  /* 0x000000e00000720c */ /* 0x040fe20003fc4070 */
[----:B------:R-:W-:Y:S02]  /*17930*/  IMAD R225, R0, R228, R225 ;  /* 0x000000e400e17224 */ /* 0x000fe400078e02e1 */
[----:B------:R-:W-:Y:S01]  /*17940*/  @!P0 IADD3 R5, R5, -R0, RZ ;  /* 0x8000000005058210 */ /* 0x000fe20007ffe0ff */
[----:B------:R-:W-:Y:S02]  /*17950*/  IMAD.MOV R228, RZ, RZ, -R229 ;  /* 0x000000ffffe47224 */ /* 0x000fe400078e0ae5 */
[----:B------:R-:W-:Y:S01]  /*17960*/  @!P4 IMAD.IADD R226, R226, 0x1, -R0 ;  /* 0x00000001e2e2c824 */ /* 0x000fe200078e0a00 */
[----:B------:R-:W-:Y:S01]  /*17970*/  ISETP.GT.U32.AND P0, PT, R0, R5, PT ;  /* 0x000000050000720c */ /* 0x000fe20003f04070 */
[----:B------:R-:W-:Y:S01]  /*17980*/  VIADD R7, R6, 0x1ec ;  /* 0x000001ec06077836 */ /* 0x000fe20000000000 */
[----:B------:R-:W-:Y:S01]  /*17990*/  ISETP.GT.U32.AND P4, PT, R0, R4, PT ;  /* 0x000000040000720c */ /* 0x000fe20003f84070 */
[----:B------:R-:W-:-:S02]  /*179a0*/  IMAD.MOV R232, RZ, RZ, -R232 ;  /* 0x000000ffffe87224 */ /* 0x000fc400078e0ae8 */
[----:B------:R-:W-:Y:S01]  /*179b0*/  IMAD R231, R0, R228, R231 ;  /* 0x000000e400e77224 */ /* 0x000fe200078e02e7 */
[----:B------:R-:W-:Y:S01]  /*179c0*/  IABS R228, R7 ;  /* 0x0000000700e47213 */ /* 0x000fe20000000000 */
[----:B------:R-:W-:Y:S01]  /*179d0*/  @!P6 IMAD.IADD R224, R224, 0x1, -R0 ;  /* 0x00000001e0e0e824 */ /* 0x000fe200078e0a00 */
[----:B------:R-:W-:Y:S01]  /*179e0*/  MOV R7, R230 ;  /* 0x000000e600077202 */ /* 0x000fe20000000f00 */
[----:B------:R-:W-:Y:S01]  /*179f0*/  IMAD R221, R0, R232, R221 ;  /* 0x000000e800dd7224 */ /* 0x000fe200078e02dd */
[----:B------:R-:W-:Y:S01]  /*17a00*/  IABS R232, R248 ;  /* 0x000000f800e87213 */ /* 0x000fe20000000000 */
[----:B------:R-:W-:-:S04]  /*17a10*/  IMAD.HI.U32 R227, R3, R220, RZ ;  /* 0x000000dc03e37227 */ /* 0x000fc800078e00ff */
[--C-:B------:R-:W-:Y:S01]  /*17a20*/  @!P0 IMAD.IADD R5, R5, 0x1, -R0.reuse ;  /* 0x0000000105058824 */ /* 0x100fe200078e0a00 */
[----:B------:R-:W-:Y:S01]  /*17a30*/  ISETP.GT.U32.AND P0, PT, R0, R223, PT ;  /* 0x000000df0000720c */ /* 0x000fe20003f04070 */
[----:B------:R-:W-:Y:S01]  /*17a40*/  @!P4 IMAD.IADD R4, R4, 0x1, -R0 ;  /* 0x000000010404c824 */ /* 0x000fe200078e0a00 */
[C---:B------:R-:W-:Y:S01]  /*17a50*/  ISETP.GT.U32.AND P4, PT, R0.reuse, R222, PT ;  /* 0x000000de0000720c */ /* 0x040fe20003f84070 */
[----:B------:R-:W-:Y:S02]  /*17a60*/  @!P3 IMAD.MOV R7, RZ, RZ, -R7 ;  /* 0x000000ffff07b224 */ /* 0x000fe400078e0a07 */
[----:B------:R-:W-:Y:S01]  /*17a70*/  IMAD.MOV R227, RZ, RZ, -R227 ;  /* 0x000000ffffe37224 */ /* 0x000fe200078e0ae3 */
[C---:B------:R-:W-:Y:S01]  /*17a80*/  ISETP.GT.U32.AND P6, PT, R0.reuse, R4, PT ;  /* 0x000000040000720c */ /* 0x040fe20003fc4070 */
[----:B------:R-:W-:Y:S01]  /*17a90*/  IMAD.HI.U32 R234, R3, R232, RZ ;  /* 0x000000e803ea7227 */ /* 0x000fe200078e00ff */
[----:B------:R1:W-:Y:S03]  /*17aa0*/  STL [R1+0x80], R7 ;  /* 0x0000800701007387 */ /* 0x0003e60000100800 */
[----:B------:R-:W-:-:S02]  /*17ab0*/  IMAD R220, R0, R227, R220 ;  /* 0x000000e300dc7224 */ /* 0x000fc400078e02dc */
[--C-:B------:R-:W-:Y:S01]  /*17ac0*/  @!P0 IMAD.IADD R223, R223, 0x1, -R0.reuse ;  /* 0x00000001dfdf8824 */ /* 0x100fe200078e0a00 */
[----:B------:R-:W-:Y:S01]  /*17ad0*/  ISETP.GT.U32.AND P0, PT, R0, R224, PT ;  /* 0x000000e00000720c */ /* 0x000fe20003f04070 */
[----:B------:R-:W-:Y:S02]  /*17ae0*/  @!P4 IMAD.IADD R222, R222, 0x1, -R0 ;  /* 0x00000001dedec824 */ /* 0x000fe400078e0a00 */
[----:B------:R-:W-:Y:S01]  /*17af0*/  IMAD.MOV R227, RZ, RZ, -R234 ;  /* 0x000000ffffe37224 */ /* 0x000fe200078e0aea */
[----:B------:R-:W-:Y:S01]  /*17b00*/  ISETP.GT.U32.AND P4, PT, R0, R223, PT ;  /* 0x000000df0000720c */ /* 0x000fe20003f84070 */
[----:B------:R-:W-:Y:S01]  /*17b10*/  @!P6 IMAD.IADD R4, R4, 0x1, -R0 ;  /* 0x000000010404e824 */ /* 0x000fe200078e0a00 */
[C---:B------:R-:W-:Y:S01]  /*17b20*/  ISETP.GT.U32.AND P3, PT, R0.reuse, R222, PT ;  /* 0x000000de0000720c */ /* 0x040fe20003f64070 */
[C---:B------:R-:W-:Y:S01]  /*17b30*/  IMAD R232, R0.reuse, R227, R232 ;  /* 0x000000e300e87224 */ /* 0x040fe200078e02e8 */
[----:B------:R-:W-:Y:S01]  /*17b40*/  ISETP.GT.U32.AND P6, PT, R0, R221, PT ;  /* 0x000000dd0000720c */ /* 0x000fe20003fc4070 */
[C---:B--2---:R-:W-:Y:S01]  /*17b50*/  VIADD R9, R6.reuse, 0x1eb ;  /* 0x000001eb06097836 */ /* 0x044fe20000000000 */
[----:B------:R-:W-:Y:S01]  /*17b60*/  IABS R234, R13 ;  /* 0x0000000d00ea7213 */ /* 0x000fe20000000000 */
[----:B-1----:R-:W-:Y:S01]  /*17b70*/  VIADD R7, R6, 0x1ef ;  /* 0x000001ef06077836 */ /* 0x002fe20000000000 */
[----:B------:R-:W-:Y:S01]  /*17b80*/  IABS R227, R45 ;  /* 0x0000002d00e37213 */ /* 0x000fe20000000000 */
[----:B------:R-:W-:Y:S01]  /*17b90*/  @!P0 IMAD.IADD R224, R224, 0x1, -R0 ;  /* 0x00000001e0e08824 */ /* 0x000fe200078e0a00 */
[----:B------:R-:W-:Y:S01]  /*17ba0*/  ISETP.GT.U32.AND P0, PT, R0, R225, PT ;  /* 0x000000e10000720c */ /* 0x000fe20003f04070 */
[----:B------:R-:W-:Y:S01]  /*17bb0*/  IMAD.HI.U32 R242, R3, R234, RZ ;  /* 0x000000ea03f27227 */ /* 0x000fe200078e00ff */
[----:B------:R-:W-:-:S03]  /*17bc0*/  IABS R229, R9 ;  /* 0x0000000900e57213 */ /* 0x000fc60000000000 */
[--C-:B------:R-:W-:Y:S01]  /*17bd0*/  @!P4 IMAD.IADD R223, R223, 0x1, -R0.reuse ;  /* 0x00000001dfdfc824 */ /* 0x100fe200078e0a00 */
[----:B------:R-:W-:Y:S01]  /*17be0*/  ISETP.GT.U32.AND P4, PT, R0, R220, PT ;  /* 0x000000dc0000720c */ /* 0x000fe20003f84070 */
[--C-:B------:R-:W-:Y:S01]  /*17bf0*/  @!P3 IMAD.IADD R222, R222, 0x1, -R0.reuse ;  /* 0x00000001dedeb824 */ /* 0x100fe200078e0a00 */
[C---:B------:R-:W-:Y:S01]  /*17c00*/  ISETP.GT.U32.AND P3, PT, R0.reuse, R232, PT ;  /* 0x000000e80000720c */ /* 0x040fe20003f64070 */
[----:B------:R-:W-:Y:S01]  /*17c10*/  IMAD.HI.U32 R243, R3, R229, RZ ;  /* 0x000000e503f37227 */ /* 0x000fe200078e00ff */
[----:B------:R-:W-:Y:S02]  /*17c20*/  @!P6 IADD3 R221, R221, -R0, RZ ;  /* 0x80000000dddde210 */ /* 0x000fe40007ffe0ff */
[C---:B------:R-:W-:Y:S01]  /*17c30*/  ISETP.GT.U32.AND P6, PT, R0.reuse, R231, PT ;  /* 0x000000e70000720c */ /* 0x040fe20003fc4070 */
[----:B------:R-:W-:Y:S01]  /*17c40*/  @!P0 IMAD.IADD R225, R225, 0x1, -R0 ;  /* 0x00000001e1e18824 */ /* 0x000fe200078e0a00 */
[----:B------:R-:W-:Y:S01]  /*17c50*/  ISETP.GT.U32.AND P0, PT, R0, R221, PT ;  /* 0x000000dd0000720c */ /* 0x000fe20003f04070 */
[----:B------:R-:W-:Y:S01]  /*17c60*/  IMAD.MOV R243, RZ, RZ, -R243 ;  /* 0x000000fffff37224 */ /* 0x000fe200078e0af3 */
[----:B------:R-:W-:Y:S01]  /*17c70*/  IADD3 R230, -R242, RZ, RZ ;  /* 0x000000fff2e67210 */ /* 0x000fe20007ffe1ff */
[----:B------:R-:W-:-:S02]  /*17c80*/  IMAD.HI.U32 R242, R3, R228, RZ ;  /* 0x000000e403f27227 */ /* 0x000fc400078e00ff */
[----:B------:R-:W-:Y:S02]  /*17c90*/  @!P4 IADD3 R220, R220, -R0, RZ ;  /* 0x80000000dcdcc210 */ /* 0x000fe40007ffe0ff */
[----:B------:R-:W-:Y:S01]  /*17ca0*/  @!P3 IMAD.IADD R232, R232, 0x1, -R0 ;  /* 0x00000001e8e8b824 */ /* 0x000fe200078e0a00 */
[C---:B------:R-:W-:Y:S01]  /*17cb0*/  ISETP.GT.U32.AND P4, PT, R0.reuse, R225, PT ;  /* 0x000000e10000720c */ /* 0x040fe20003f84070 */
[C---:B------:R-:W-:Y:S01]  /*17cc0*/  IMAD R230, R0.reuse, R230, R234 ;  /* 0x000000e600e67224 */ /* 0x040fe200078e02ea */
[----:B------:R-:W-:Y:S01]  /*17cd0*/  ISETP.GT.U32.AND P3, PT, R0, R220, PT ;  /* 0x000000dc0000720c */ /* 0x000fe20003f64070 */
[----:B------:R-:W-:Y:S01]  /*17ce0*/  @!P6 IMAD.IADD R231, R231, 0x1, -R0 ;  /* 0x00000001e7e7e824 */ /* 0x000fe200078e0a00 */
[----:B------:R-:W-:Y:S01]  /*17cf0*/  IADD3 R242, -R242, RZ, RZ ;  /* 0x000000fff2f27210 */ /* 0x000fe20007ffe1ff */
[----:B------:R-:W-:Y:S01]  /*17d00*/  IMAD.HI.U32 R234, R3, R227, RZ ;  /* 0x000000e303ea7227 */ /* 0x000fe200078e00ff */
[----:B------:R-:W-:-:S03]  /*17d10*/  ISETP.GT.U32.AND P6, PT, R0, R232, PT ;  /* 0x000000e80000720c */ /* 0x000fc60003fc4070 */
[----:B------:R-:W-:Y:S02]  /*17d20*/  IMAD.MOV R234, RZ, RZ, -R234 ;  /* 0x000000ffffea7224 */ /* 0x000fe400078e0aea */
[C---:B------:R-:W-:Y:S02]  /*17d30*/  IMAD R229, R0.reuse, R243, R229 ;  /* 0x000000f300e57224 */ /* 0x040fe400078e02e5 */
[C---:B------:R-:W-:Y:S02]  /*17d40*/  IMAD R228, R0.reuse, R242, R228 ;  /* 0x000000f200e47224 */ /* 0x040fe400078e02e4 */
[----:B------:R-:W-:Y:S01]  /*17d50*/  @!P0 IMAD.IADD R221, R221, 0x1, -R0 ;  /* 0x00000001dddd8824 */ /* 0x000fe200078e0a00 */
[C---:B------:R-:W-:Y:S01]  /*17d60*/  ISETP.GT.U32.AND P0, PT, R0.reuse, R230, PT ;  /* 0x000000e60000720c */ /* 0x040fe20003f04070 */
[----:B------:R-:W-:Y:S01]  /*17d70*/  IMAD.MOV.U32 R9, RZ, RZ, R226 ;  /* 0x000000ffff097224 */ /* 0x000fe200078e00e2 */
[----:B------:R-:W-:Y:S01]  /*17d80*/  IABS R226, R44 ;  /* 0x0000002c00e27213 */ /* 0x000fe20000000000 */
[----:B------:R-:W-:Y:S01]  /*17d90*/  IMAD R227, R0, R234, R227 ;  /* 0x000000ea00e37224 */ /* 0x000fe200078e02e3 */
[----:B------:R-:W-:Y:S01]  /*17da0*/  @!P6 IADD3 R232, R232, -R0, RZ ;  /* 0x80000000e8e8e210 */ /* 0x000fe20007ffe0ff */
[--C-:B------:R-:W-:Y:S01]  /*17db0*/  @!P4 IMAD.IADD R225, R225, 0x1, -R0.reuse ;  /* 0x00000001e1e1c824 */ /* 0x100fe200078e0a00 */
[----:B------:R-:W-:Y:S01]  /*17dc0*/  ISETP.GT.U32.AND P4, PT, R0, R229, PT ;  /* 0x000000e50000720c */ /* 0x000fe20003f84070 */
[----:B------:R-:W-:Y:S01]  /*17dd0*/  @!P3 IMAD.IADD R220, R220, 0x1, -R0 ;  /* 0x00000001dcdcb824 */ /* 0x000fe200078e0a00 */
[----:B------:R-:W-:Y:S01]  /*17de0*/  ISETP.GT.U32.AND P3, PT, R0, R228, PT ;  /* 0x000000e40000720c */ /* 0x000fe20003f64070 */
[----:B------:R-:W-:Y:S01]  /*17df0*/  IMAD.HI.U32 R242, R3, R226, RZ ;  /* 0x000000e203f27227 */ /* 0x000fe200078e00ff */
[----:B------:R-:W-:-:S02]  /*17e00*/  @!P2 IADD3 R9, -R9, RZ, RZ ;  /* 0x000000ff0909a210 */ /* 0x000fc40007ffe1ff */
[----:B------:R-:W-:Y:S01]  /*17e10*/  ISETP.GT.U32.AND P2, PT, R0, R231, PT ;  /* 0x000000e70000720c */ /* 0x000fe20003f44070 */
[----:B------:R-:W-:Y:S01]  /*17e20*/  @!P0 IMAD.IADD R230, R230, 0x1, -R0 ;  /* 0x00000001e6e68824 */ /* 0x000fe200078e0a00 */
[----:B------:R-:W-:Y:S01]  /*17e30*/  ISETP.GT.U32.AND P6, PT, R0, R227, PT ;  /* 0x000000e30000720c */ /* 0x000fe20003fc4070 */
[----:B------:R1:W-:Y:S01]  /*17e40*/  STL [R1+0x7c], R9 ;  /* 0x00007c0901007387 */ /* 0x0003e20000100800 */
[----:B------:R-:W-:Y:S01]  /*17e50*/  IABS R234, R7 ;  /* 0x0000000700ea7213 */ /* 0x000fe20000000000 */
[----:B------:R-:W-:Y:S01]  /*17e60*/  IMAD.MOV.U32 R7, RZ, RZ, R11 ;  /* 0x000000ffff077224 */ /* 0x000fe200078e000b */
[----:B------:R-:W-:Y:S01]  /*17e70*/  ISETP.GE.AND P0, PT, R235, RZ, PT ;  /* 0x000000ffeb00720c */ /* 0x000fe20003f06270 */
[----:B------:R-:W-:Y:S01]  /*17e80*/  IMAD.MOV R235, RZ, RZ, -R242 ;  /* 0x000000ffffeb7224 */ /* 0x000fe200078e0af2 */
[----:B------:R-:W-:Y:S01]  /*17e90*/  @!P4 IADD3 R229, R229, -R0, RZ ;  /* 0x80000000e5e5c210 */ /* 0x000fe20007ffe0ff */
[----:B------:R-:W-:Y:S01]  /*17ea0*/  @!P3 IMAD.IADD R228, R228, 0x1, -R0 ;  /* 0x00000001e4e4b824 */ /* 0x000fe200078e0a00 */
[C---:B------:R-:W-:Y:S01]  /*17eb0*/  ISETP.GT.U32.AND P4, PT, R0.reuse, R230, PT ;  /* 0x000000e60000720c */ /* 0x040fe20003f84070 */
[C---:B------:R-:W-:Y:S01]  /*17ec0*/  IMAD R226, R0.reuse, R235, R226 ;  /* 0x000000eb00e27224 */ /* 0x040fe200078e02e2 */
[----:B------:R-:W-:Y:S01]  /*17ed0*/  ISETP.GT.U32.AND P3, PT, R0, R229, PT ;  /* 0x000000e50000720c */ /* 0x000fe20003f64070 */
[----:B------:R-:W-:Y:S01]  /*17ee0*/  @!P2 IMAD.IADD R231, R231, 0x1, -R0 ;  /* 0x00000001e7e7a824 */ /* 0x000fe200078e0a00 */
[----:B------:R-:W-:Y:S01]  /*17ef0*/  ISETP.GE.AND P2, PT, R236, RZ, PT ;  /* 0x000000ffec00720c */ /* 0x000fe20003f46270 */
[----:B------:R-:W-:Y:S01]  /*17f00*/  IMAD.HI.U32 R236, R3, R234, RZ ;  /* 0x000000ea03ec7227 */ /* 0x000fe200078e00ff */
[----:B------:R-:W-:-:S02]  /*17f10*/  @!P6 IADD3 R227, R227, -R0, RZ ;  /* 0x80000000e3e3e210 */ /* 0x000fc40007ffe0ff */
[C---:B------:R-:W-:Y:S01]  /*17f20*/  ISETP.GT.U32.AND P6, PT, R0.reuse, R228, PT ;  /* 0x000000e40000720c */ /* 0x040fe20003fc4070 */
[----:B------:R-:W-:Y:S01]  /*17f30*/  IMAD.MOV R236, RZ, RZ, -R236 ;  /* 0x000000ffffec7224 */ /* 0x000fe200078e0aec */
[----:B------:R-:W-:Y:S01]  /*17f40*/  IABS R242, R252 ;  /* 0x000000fc00f27213 */ /* 0x000fe20000000000 */
[----:B------:R-:W-:Y:S01]  /*17f50*/  @!P5 IMAD.MOV R7, RZ, RZ, -R7 ;  /* 0x000000ffff07d224 */ /* 0x000fe200078e0a07 */
[C---:B------:R-:W-:Y:S01]  /*17f60*/  ISETP.GT.U32.AND P5, PT, R0.reuse, R227, PT ;  /* 0x000000e30000720c */ /* 0x040fe20003fa4070 */
[----:B------:R-:W-:Y:S01]  /*17f70*/  IMAD R234, R0, R236, R234 ;  /* 0x000000ec00ea7224 */ /* 0x000fe200078e02ea */
[----:B------:R-:W-:Y:S01]  /*17f80*/  @!P4 IADD3 R230, R230, -R0, RZ ;  /* 0x80000000e6e6c210 */ /* 0x000fe20007ffe0ff */
[----:B-1----:R-:W-:Y:S01]  /*17f90*/  VIADD R9, R6, 0x1f0 ;  /* 0x000001f006097836 */ /* 0x002fe20000000000 */
[----:B------:R-:W-:Y:S01]  /*17fa0*/  ISETP.GT.U32.AND P4, PT, R0, R226, PT ;  /* 0x000000e20000720c */ /* 0x000fe20003f84070 */
[----:B------:R1:W-:Y:S01]  /*17fb0*/  STL [R1+0x78], R7 ;  /* 0x0000780701007387 */ /* 0x0003e20000100800 */
[----:B------:R-:W-:Y:S01]  /*17fc0*/  @!P3 IMAD.IADD R229, R229, 0x1, -R0 ;  /* 0x00000001e5e5b824 */ /* 0x000fe200078e0a00 */
[----:B------:R-:W-:Y:S01]  /*17fd0*/  ISETP.GE.AND P3, PT, R237, RZ, PT ;  /* 0x000000ffed00720c */ /* 0x000fe20003f66270 */
[----:B------:R-:W-:Y:S01]  /*17fe0*/  @!P0 IMAD.MOV R224, RZ, RZ, -R224 ;  /* 0x000000ffffe08224 */ /* 0x000fe200078e0ae0 */
[----:B------:R-:W-:Y:S01]  /*17ff0*/  IABS R235, R9 ;  /* 0x0000000900eb7213 */ /* 0x000fe20000000000 */
[----:B------:R-:W-:Y:S01]  /*18000*/  @!P6 IMAD.IADD R228, R228, 0x1, -R0 ;  /* 0x00000001e4e4e824 */ /* 0x000fe200078e0a00 */
[----:B------:R-:W-:Y:S01]  /*18010*/  ISETP.GT.U32.AND P6, PT, R0, R234, PT ;  /* 0x000000ea0000720c */ /* 0x000fe20003fc4070 */
[----:B------:R-:W-:-:S04]  /*18020*/  IMAD.HI.U32 R243, R3, R242, RZ ;  /* 0x000000f203f37227 */ /* 0x000fc800078e00ff */
[----:B-1----:R-:W-:Y:S02]  /*18030*/  VIADD R7, R6, 0x1f1 ;  /* 0x000001f106077836 */ /* 0x002fe40000000000 */
[--C-:B------:R-:W-:Y:S01]  /*18040*/  @!P4 IMAD.IADD R226, R226, 0x1, -R0.reuse ;  /* 0x00000001e2e2c824 */ /* 0x100fe200078e0a00 */
[----:B------:R-:W-:Y:S01]  /*18050*/  ISETP.GE.AND P4, PT, R239, RZ, PT ;  /* 0x000000ffef00720c */ /* 0x000fe20003f86270 */
[--C-:B------:R-:W-:Y:S01]  /*18060*/  @!P5 IMAD.IADD R227, R227, 0x1, -R0.reuse ;  /* 0x00000001e3e3d824 */ /* 0x100fe200078e0a00 */
[----:B------:R-:W-:Y:S01]  /*18070*/  IABS R236, R7 ;  /* 0x0000000700ec7213 */ /* 0x000fe20000000000 */
[----:B------:R-:W-:Y:S01]  /*18080*/  VIADD R13, R6, 0x1fb ;  /* 0x000001fb060d7836 */ /* 0x000fe20000000000 */
[----:B------:R-:W-:Y:S01]  /*18090*/  MOV R7, R5 ;  /* 0x0000000500077202 */ /* 0x000fe20000000f00 */
[----:B------:R-:W-:Y:S01]  /*180a0*/  IMAD.HI.U32 R5, R3, R235, RZ ;  /* 0x000000eb03057227 */ /* 0x000fe200078e00ff */
[----:B------:R-:W-:Y:S02]  /*180b0*/  ISETP.GE.AND P5, PT, R240, RZ, PT ;  /* 0x000000fff000720c */ /* 0x000fe40003fa6270 */
[----:B------:R-:W-:Y:S01]  /*180c0*/  IABS R239, R35 ;  /* 0x0000002300ef7213 */ /* 0x000fe20000000000 */
[----:B------:R-:W-:Y:S01]  /*180d0*/  @!P1 IMAD.MOV R7, RZ, RZ, -R7 ;  /* 0x000000ffff079224 */ /* 0x000fe200078e0a07 */
[----:B------:R-:W-:Y:S01]  /*180e0*/  ISETP.GT.U32.AND P1, PT, R0, R226, PT ;  /* 0x000000e20000720c */ /* 0x000fe20003f24070 */
[----:B------:R-:W-:-:S02]  /*180f0*/  @!P6 IMAD.IADD R234, R234, 0x1, -R0 ;  /* 0x00000001eaeae824 */ /* 0x000fc400078e0a00 */
[----:B------:R-:W-:Y:S01]  /*18100*/  IMAD.HI.U32 R11, R3, R236, RZ ;  /* 0x000000ec030b7227 */ /* 0x000fe200078e00ff */
[----:B------:R1:W-:Y:S02]  /*18110*/  STL [R1+0x70], R7 ;  /* 0x0000700701007387 */ /* 0x0003e40000100800 */
[----:B------:R-:W-:Y:S01]  /*18120*/  ISETP.GT.U32.AND P6, PT, R0, R234, PT ;  /* 0x000000ea0000720c */ /* 0x000fe20003fc4070 */
[C---:B------:R-:W-:Y:S02]  /*18130*/  VIADD R240, R6.reuse, 0x1f2 ;  /* 0x000001f206f07836 */ /* 0x040fe40000000000 */
[----:B------:R-:W-:-:S03]  /*18140*/  VIADD R9, R6, 0x1fc ;  /* 0x000001fc06097836 */ /* 0x000fc60000000000 */
[----:B------:R-:W-:Y:S01]  /*18150*/  IABS R237, R240 ;  /* 0x000000f000ed7213 */ /* 0x000fe20000000000 */
[----:B------:R-:W-:Y:S01]  /*18160*/  @!P1 IMAD.IADD R226, R226, 0x1, -R0 ;  /* 0x00000001e2e29824 */ /* 0x000fe200078e0a00 */
[----:B------:R-:W-:Y:S01]  /*18170*/  IABS R250, R9 ;  /* 0x0000000900fa7213 */ /* 0x000fe20000000000 */
[----:B-1----:R-:W-:Y:S01]  /*18180*/  IMAD.MOV.U32 R7, RZ, RZ, R4 ;  /* 0x000000ffff077224 */ /* 0x002fe200078e0004 */
[----:B------:R-:W-:Y:S01]  /*18190*/  IADD3 R4, -R5, RZ, RZ ;  /* 0x000000ff05047210 */ /* 0x000fe20007ffe1ff */
[----:B------:R-:W-:Y:S02]  /*181a0*/  IMAD.MOV R5, RZ, RZ, -R11 ;  /* 0x000000ffff057224 */ /* 0x000fe400078e0a0b */
[----:B------:R-:W-:Y:S02]  /*181b0*/  @!P6 IMAD.IADD R234, R234, 0x1, -R0 ;  /* 0x00000001eaeae824 */ /* 0x000fe400078e0a00 */
[C---:B------:R-:W-:Y:S02]  /*181c0*/  IMAD R235, R0.reuse, R4, R235 ;  /* 0x0000000400eb7224 */ /* 0x040fe400078e02eb */
[----:B------:R-:W-:-:S02]  /*181d0*/  IMAD R236, R0, R5, R236 ;  /* 0x0000000500ec7224 */ /* 0x000fc400078e02ec */
[----:B------:R-:W-:Y:S01]  /*181e0*/  @!P2 IMAD.MOV R7, RZ, RZ, -R7 ;  /* 0x000000ffff07a224 */ /* 0x000fe200078e0a07 */
[C---:B------:R-:W-:Y:S01]  /*181f0*/  ISETP.GT.U32.AND P1, PT, R0.reuse, R235, PT ;  /* 0x000000eb0000720c */ /* 0x040fe20003f24070 */
[C---:B------:R-:W-:Y:S01]  /*18200*/  IMAD.HI.U32 R4, R3.reuse, R237, RZ ;  /* 0x000000ed03047227 */ /* 0x040fe200078e00ff */
[----:B------:R-:W-:Y:S02]  /*18210*/  ISETP.GT.U32.AND P6, PT, R0, R236, PT ;  /* 0x000000ec0000720c */ /* 0x000fe40003fc4070 */
[----:B------:R1:W-:Y:S01]  /*18220*/  STL [R1+0x6c], R7 ;  /* 0x00006c0701007387 */ /* 0x0003e20000100800 */
[----:B------:R-:W-:Y:S01]  /*18230*/  ISETP.GE.AND P2, PT, R238, RZ, PT ;  /* 0x000000ffee00720c */ /* 0x000fe20003f46270 */
[----:B------:R-:W-:Y:S01]  /*18240*/  IMAD.HI.U32 R11, R3, R239, RZ ;  /* 0x000000ef030b7227 */ /* 0x000fe200078e00ff */
[----:B------:R-:W-:Y:S01]  /*18250*/  IADD3 R4, -R4, RZ, RZ ;  /* 0x000000ff04047210 */ /* 0x000fe20007ffe1ff */
[----:B------:R-:W-:Y:S04]  /*18260*/  STL [R1+0x2d6c], R35 ;  /* 0x002d6c2301007387 */ /* 0x000fe80000100800 */
[----:B------:R-:W-:Y:S01]  /*18270*/  IMAD R237, R0, R4, R237 ;  /* 0x0000000400ed7224 */ /* 0x000fe200078e02ed */
[----:B------:R-:W-:Y:S01]  /*18280*/  STL [R1+0x2d68], R252 ;  /* 0x002d68fc01007387 */ /* 0x000fe20000100800 */
[--C-:B------:R-:W-:Y:S01]  /*18290*/  @!P1 IMAD.IADD R235, R235, 0x1, -R0.reuse ;  /* 0x00000001ebeb9824 */ /* 0x100fe200078e0a00 */
[----:B-1----:R-:W-:Y:S01]  /*182a0*/  IADD3 R7, R6, 0x109, RZ ;  /* 0x0000010906077810 */ /* 0x002fe20007ffe0ff */
[----:B------:R-:W-:Y:S01]  /*182b0*/  @!P6 IMAD.IADD R236, R236, 0x1, -R0 ;  /* 0x00000001ecece824 */ /* 0x000fe200078e0a00 */
[----:B------:R-:W-:Y:S01]  /*182c0*/  ISETP.GE.AND P1, PT, R241, RZ, PT ;  /* 0x000000fff100720c */ /* 0x000fe20003f26270 */
[----:B------:R-:W-:Y:S01]  /*182d0*/  STL [R1+0x2d64], R251 ;  /* 0x002d64fb01007387 */ /* 0x000fe20000100800 */
[----:B------:R-:W-:-:S02]  /*182e0*/  ISETP.GT.U32.AND P6, PT, R0, R235, PT ;  /* 0x000000eb0000720c */ /* 0x000fc40003fc4070 */
[----:B------:R-:W-:Y:S01]  /*182f0*/  IABS R238, R7 ;  /* 0x0000000700ee7213 */ /* 0x000fe20000000000 */
[C---:B------:R-:W-:Y:S01]  /*18300*/  IMAD.HI.U32 R7, R3.reuse, R250, RZ ;  /* 0x000000fa03077227 */ /* 0x040fe200078e00ff */
[C---:B------:R-:W-:Y:S01]  /*18310*/  ISETP.GT.U32.AND P0, PT, R0.reuse, R236, PT ;  /* 0x000000ec0000720c */ /* 0x040fe20003f04070 */
[----:B------:R-:W-:Y:S02]  /*18320*/  STL [R1+0x2d60], R40 ;  /* 0x002d602801007387 */ /* 0x000fe40000100800 */
[----:B------:R-:W-:Y:S01]  /*18330*/  IMAD.HI.U32 R5, R3, R238, RZ ;  /* 0x000000ee03057227 */ /* 0x000fe200078e00ff */
[----:B------:R-:W-:Y:S01]  /*18340*/  @!P4 IADD3 R221, -R221, RZ, RZ ;  /* 0x000000ffddddc210 */ /* 0x000fe20007ffe1ff */
[----:B------:R-:W-:Y:S02]  /*18350*/  STL [R1+0x2d5c], R39 ;  /* 0x002d5c2701007387 */ /* 0x000fe40000100800 */
[----:B------:R-:W-:Y:S02]  /*18360*/  IMAD.MOV R241, RZ, RZ, -R5 ;  /* 0x000000fffff17224 */ /* 0x000fe400078e0a05 */
[----:B------:R-:W-:Y:S01]  /*18370*/  @!P6 IMAD.IADD R235, R235, 0x1, -R0 ;  /* 0x00000001ebebe824 */ /* 0x000fe200078e0a00 */
[C---:B------:R-:W-:Y:S01]  /*18380*/  ISETP.GT.U32.AND P6, PT, R0.reuse, R237, PT ;  /* 0x000000ed0000720c */ /* 0x040fe20003fc4070 */
[----:B------:R-:W-:Y:S01]  /*18390*/  IMAD.MOV R5, RZ, RZ, -R11 ;  /* 0x000000ffff057224 */ /* 0x000fe200078e0a0b */
[----:B------:R-:W-:Y:S01]  /*183a0*/  IADD3 R11, -R243, RZ, RZ ;  /* 0x000000fff30b7210 */ /* 0x000fe20007ffe1ff */
[C---:B------:R-:W-:Y:S01]  /*183b0*/  IMAD R238, R0.reuse, R241, R238 ;  /* 0x000000f100ee7224 */ /* 0x040fe200078e02ee */
[----:B------:R-:W-:Y:S01]  /*183c0*/  IABS R243, R251 ;  /* 0x000000fb00f37213 */ /* 0x000fe20000000000 */
[----:B------:R-:W-:Y:S01]  /*183d0*/  IMAD R239, R0, R5, R239 ;  /* 0x0000000500ef7224 */ /* 0x000fe200078e02ef */
[----:B------:R-:W-:Y:S01]  /*183e0*/  STL [R1+0x2d58], R38 ;  /* 0x002d582601007387 */ /* 0x000fe20000100800 */
[----:B------:R-:W-:Y:S01]  /*183f0*/  @!P0 IMAD.IADD R236, R236, 0x1, -R0 ;  /* 0x00000001ecec8824 */ /* 0x000fe200078e0a00 */
[C---:B------:R-:W-:Y:S01]  /*18400*/  ISETP.GT.U32.AND P0, PT, R0.reuse, R238, PT ;  /* 0x000000ee0000720c */ /* 0x040fe20003f04070 */
[----:B------:R-:W-:Y:S01]  /*18410*/  IMAD.HI.U32 R4, R3, R243, RZ ;  /* 0x000000f303047227 */ /* 0x000fe200078e00ff */
[----:B------:R-:W-:Y:S03]  /*18420*/  STL [R1+0x2d54], R37 ;  /* 0x002d542501007387 */ /* 0x000fe60000100800 */
[----:B------:R-:W-:Y:S01]  /*18430*/  @!P6 IADD3 R237, R237, -R0, RZ ;  /* 0x80000000edede210 */ /* 0x000fe20007ffe0ff */
[----:B------:R-:W-:Y:S01]  /*18440*/  IMAD.MOV R4, RZ, RZ, -R4 ;  /* 0x000000ffff047224 */ /* 0x000fe200078e0a04 */
[C---:B------:R-:W-:Y:S01]  /*18450*/  ISETP.GT.U32.AND P6, PT, R0.reuse, R239, PT ;  /* 0x000000ef0000720c */ /* 0x040fe20003fc4070 */
[C---:B------:R-:W-:Y:S01]  /*18460*/  IMAD R242, R0.reuse, R11, R242 ;  /* 0x0000000b00f27224 */ /* 0x040fe200078e02f2 */
[----:B------:R-:W-:Y:S01]  /*18470*/  STL [R1+0x2d50], R36 ;  /* 0x002d502401007387 */ /* 0x000fe20000100800 */
[----:B------:R-:W-:-:S02]  /*18480*/  IMAD R243, R0, R4, R243 ;  /* 0x0000000400f37224 */ /* 0x000fc400078e02f3 */
[----:B------:R-:W-:Y:S01]  /*18490*/  IMAD.HI.U32 R5, R3, R244, RZ ;  /* 0x000000f403057227 */ /* 0x000fe200078e00ff */
[----:B------:R-:W-:Y:S03]  /*184a0*/  STL [R1+0x2d4c], R13 ;  /* 0x002d4c0d01007387 */ /* 0x000fe60000100800 */
[--C-:B------:R-:W-:Y:S01]  /*184b0*/  @!P0 IMAD.IADD R238, R238, 0x1, -R0.reuse ;  /* 0x00000001eeee8824 */ /* 0x100fe200078e0a00 */
[C---:B------:R-:W-:Y:S01]  /*184c0*/  ISETP.GT.U32.AND P0, PT, R0.reuse, R242, PT ;  /* 0x000000f20000720c */ /* 0x040fe20003f04070 */
[----:B------:R-:W-:Y:S01]  /*184d0*/  IMAD.MOV R4, RZ, RZ, -R5 ;  /* 0x000000ffff047224 */ /* 0x000fe200078e0a05 */
[----:B------:R-:W-:Y:S01]  /*184e0*/  STL [R1+0x2d48], R9 ;  /* 0x002d480901007387 */ /* 0x000fe20000100800 */
[----:B------:R-:W-:Y:S01]  /*184f0*/  @!P6 IMAD.IADD R239, R239, 0x1, -R0 ;  /* 0x00000001efefe824 */ /* 0x000fe200078e0a00 */
[C---:B------:R-:W-:Y:S01]  /*18500*/  ISETP.GT.U32.AND P6, PT, R0.reuse, R243, PT ;  /* 0x000000f30000720c */ /* 0x040fe20003fc4070 */
[----:B------:R-:W-:Y:S01]  /*18510*/  IMAD R244, R0, R4, R244 ;  /* 0x0000000400f47224 */ /* 0x000fe200078e02f4 */
[----:B------:R-:W-:Y:S01]  /*18520*/  IABS R4, R43 ;  /* 0x0000002b00047213 */ /* 0x000fe20000000000 */
[C---:B------:R-:W-:Y:S01]  /*18530*/  IMAD.HI.U32 R11, R3.reuse, R245, RZ ;  /* 0x000000f5030b7227 */ /* 0x040fe200078e00ff */
[----:B------:R-:W-:Y:S03]  /*18540*/  STL [R1+0x2d44], R43 ;  /* 0x002d442b01007387 */ /* 0x000fe60000100800 */
[----:B------:R-:W-:Y:S01]  /*18550*/  IMAD.HI.U32 R241, R3, R246, RZ ;  /* 0x000000f603f17227 */ /* 0x000fe200078e00ff */
[----:B------:R-:W-:Y:S01]  /*18560*/  IADD3 R5, -R11, RZ, RZ ;  /* 0x000000ff0b057210 */ /* 0x000fe20007ffe1ff */
[----:B------:R-:W-:Y:S01]  /*18570*/  STL [R1+0x2d40], R42 ;  /* 0x002d402a01007387 */ /* 0x000fe20000100800 */
[----:B------:R-:W-:Y:S01]  /*18580*/  @!P0 IADD3 R242, R242, -R0, RZ ;  /* 0x80000000f2f28210 */ /* 0x000fe20007ffe0ff */
[----:B------:R-:W-:Y:S01]  /*18590*/  IMAD.MOV R11, RZ, RZ, -R241 ;  /* 0x000000ffff0b7224 */ /* 0x000fe200078e0af1 */
[----:B------:R-:W-:Y:S01]  /*185a0*/  ISETP.GE.AND P0, PT, R248, RZ, PT ;  /* 0x000000fff800720c */ /* 0x000fe20003f06270 */
[----:B------:R-:W-:Y:S01]  /*185b0*/  @!P6 IMAD.IADD R243, R243, 0x1, -R0 ;  /* 0x00000001f3f3e824 */ /* 0x000fe200078e0a00 */
[C---:B------:R-:W-:Y:S01]  /*185c0*/  ISETP.GT.U32.AND P6, PT, R0.reuse, R244, PT ;  /* 0x000000f40000720c */ /* 0x040fe20003fc4070 */
[----:B------:R-:W-:Y:S01]  /*185d0*/  IMAD.MOV R241, RZ, RZ, -R249 ;  /* 0x000000fffff17224 */ /* 0x000fe200078e0af9 */
[----:B------:R-:W-:Y:S01]  /*185e0*/  IABS R248, R36 ;  /* 0x0000002400f87213 */ /* 0x000fe20000000000 */
[C---:B------:R-:W-:Y:S01]  /*185f0*/  IMAD R246, R0.reuse, R11, R246 ;  /* 0x0000000b00f67224 */ /* 0x040fe200078e02f6 */
[----:B------:R-:W-:Y:S01]  /*18600*/  IABS R249, R13 ;  /* 0x0000000d00f97213 */ /* 0x000fe20000000000 */
[----:B------:R-:W-:-:S02]  /*18610*/  IMAD R247, R0, R241, R247 ;  /* 0x000000f100f77224 */ /* 0x000fc400078e02f7 */
[----:B------:R-:W-:-:S04]  /*18620*/  IMAD.HI.U32 R241, R3, R248, RZ ;  /* 0x000000f803f17227 */ /* 0x000fc800078e00ff */
[----:B------:R-:W-:Y:S02]  /*18630*/  IMAD.MOV R241, RZ, RZ, -R241 ;  /* 0x000000fffff17224 */ /* 0x000fe400078e0af1 */
[----:B------:R-:W-:Y:S01]  /*18640*/  @!P6 IADD3 R244, R244, -R0, RZ ;  /* 0x80000000f4f4e210 */ /* 0x000fe20007ffe0ff */
[----:B------:R-:W-:-:S04]  /*18650*/  IMAD.HI.U32 R11, R3, R249, RZ ;  /* 0x000000f9030b7227 */ /* 0x000fc800078e00ff */
[----:B------:R-:W-:Y:S01]  /*18660*/  @!P0 IMAD.MOV R232, RZ, RZ, -R232 ;  /* 0x000000ffffe88224 */ /* 0x000fe200078e0ae8 */
[C---:B------:R-:W-:Y:S01]  /*18670*/  ISETP.GT.U32.AND P0, PT, R0.reuse, R244, PT ;  /* 0x000000f40000720c */ /* 0x040fe20003f04070 */
[C---:B------:R-:W-:Y:S02]  /*18680*/  IMAD R248, R0.reuse, R241, R248 ;  /* 0x000000f100f87224 */ /* 0x040fe400078e02f8 */
[----:B------:R-:W-:Y:S01]  /*18690*/  @!P1 IMAD.MOV R220, RZ, RZ, -R220 ;  /* 0x000000ffffdc9224 */ /* 0x000fe200078e0adc */
[----:B------:R-:W-:Y:S01]  /*186a0*/  ISETP.GT.U32.AND P1, PT, R0, R243, PT ;  /* 0x000000f30000720c */ /* 0x000fe20003f24070 */
[----:B------:R-:W-:-:S04]  /*186b0*/  IMAD.HI.U32 R241, R3, R4, RZ ;  /* 0x0000000403f17227 */ /* 0x000fc800078e00ff */
[C---:B------:R-:W-:Y:S01]  /*186c0*/  IMAD R245, R0.reuse, R5, R245 ;  /* 0x0000000500f57224 */ /* 0x040fe200078e02f5 */
[----:B------:R-:W-:Y:S01]  /*186d0*/  IABS R5, R42 ;  /* 0x0000002a00057213 */ /* 0x000fe20000000000 */
[----:B------:R-:W-:Y:S02]  /*186e0*/  IMAD.MOV R11, RZ, RZ, -R11 ;  /* 0x000000ffff0b7224 */ /* 0x000fe400078e0a0b */
[----:B------:R-:W-:Y:S01]  /*186f0*/  IMAD.MOV R241, RZ, RZ, -R241 ;  /* 0x000000fffff17224 */ /* 0x000fe200078e0af1 */
[C---:B------:R-:W-:Y:S01]  /*18700*/  ISETP.GT.U32.AND P6, PT, R0.reuse, R245, PT ;  /* 0x000000f50000720c */ /* 0x040fe20003fc4070 */
[----:B------:R-:W-:Y:S02]  /*18710*/  IMAD.MOV R7, RZ, RZ, -R7 ;  /* 0x000000ffff077224 */ /* 0x000fe400078e0a07 */
[----:B------:R-:W-:Y:S02]  /*18720*/  IMAD R249, R0, R11, R249 ;  /* 0x0000000b00f97224 */ /* 0x000fe400078e02f9 */
[----:B------:R-:W-:-:S04]  /*18730*/  IMAD.HI.U32 R11, R3, R5, RZ ;  /* 0x00000005030b7227 */ /* 0x000fc800078e00ff */
[C---:B------:R-:W-:Y:S02]  /*18740*/  IMAD R3, R0.reuse, R241, R4 ;  /* 0x000000f100037224 */ /* 0x040fe400078e0204 */
[----:B------:R-:W-:Y:S01]  /*18750*/  IMAD R250, R0, R7, R250 ;  /* 0x0000000700fa7224 */ /* 0x000fe200078e02fa */
[----:B------:R-:W-:Y:S01]  /*18760*/  @!P1 IADD3 R243, R243, -R0, RZ ;  /* 0x80000000f3f39210 */ /* 0x000fe20007ffe0ff */
[--C-:B------:R-:W-:Y:S01]  /*18770*/  @!P0 IMAD.IADD R244, R244, 0x1, -R0.reuse ;  /* 0x00000001f4f48824 */ /* 0x100fe200078e0a00 */
[C---:B------:R-:W-:Y:S01]  /*18780*/  ISETP.GT.U32.AND P0, PT, R0.reuse, R3, PT ;  /* 0x000000030000720c */ /* 0x040fe20003f04070 */
[----:B------:R-:W1:Y:S01]  /*18790*/  S2R R241, SR_TID.X ;  /* 0x0000000000f17919 */ /* 0x000e620000002100 */
[C---:B------:R-:W-:Y:S02]  /*187a0*/  ISETP.GT.U32.AND P1, PT, R0.reuse, R250, PT ;  /* 0x000000fa0000720c */ /* 0x040fe40003f24070 */
[C---:B------:R-:W-:Y:S01]  /*187b0*/  ISETP.GT.U32.AND P4, PT, R0.reuse, R239, PT ;  /* 0x000000ef0000720c */ /* 0x040fe20003f84070 */
[----:B------:R-:W-:Y:S01]  /*187c0*/  @!P6 IMAD.IADD R245, R245, 0x1, -R0 ;  /* 0x00000001f5f5e824 */ /* 0x000fe200078e0a00 */
[----:B------:R-:W2:Y:S01]  /*187d0*/  LDL.LU R7, [R1+0x2f80] ;  /* 0x002f800001077983 */ /* 0x000ea20000300800 */
[----:B------:R-:W-:Y:S01]  /*187e0*/  @!P2 IMAD.MOV R225, RZ, RZ, -R225 ;  /* 0x000000ffffe1a224 */ /* 0x000fe200078e0ae1 */
[----:B------:R-:W-:Y:S01]  /*187f0*/  IADD3 R11, -R11, RZ, RZ ;  /* 0x000000ff0b0b7210 */ /* 0x000fe20007ffe1ff */
[----:B------:R-:W-:Y:S01]  /*18800*/  @!P3 IMAD.MOV R223, RZ, RZ, -R223 ;  /* 0x000000ffffdfb224 */ /* 0x000fe200078e0adf */
[C---:B------:R-:W-:Y:S01]  /*18810*/  ISETP.GT.U32.AND P2, PT, R0.reuse, R245, PT ;  /* 0x000000f50000720c */ /* 0x040fe20003f44070 */
[----:B------:R-:W-:Y:S01]  /*18820*/  @!P5 IMAD.MOV R222, RZ, RZ, -R222 ;  /* 0x000000ffffded224 */ /* 0x000fe200078e0ade */
[C---:B------:R-:W-:Y:S01]  /*18830*/  ISETP.GT.U32.AND P3, PT, R0.reuse, R237, PT ;  /* 0x000000ed0000720c */ /* 0x040fe20003f64070 */
[----:B------:R-:W-:Y:S01]  /*18840*/  IMAD R5, R0, R11, R5 ;  /* 0x0000000b00057224 */ /* 0x000fe200078e0205 */
[----:B------:R-:W-:Y:S01]  /*18850*/  @!P0 IADD3 R3, R3, -R0, RZ ;  /* 0x8000000003038210 */ /* 0x000fe20007ffe0ff */
[--C-:B------:R-:W-:Y:S01]  /*18860*/  @!P1 IMAD.IADD R250, R250, 0x1, -R0.reuse ;  /* 0x00000001fafa9824 */ /* 0x100fe200078e0a00 */
[----:B------:R-:W-:Y:S01]  /*18870*/  ISETP.GE.AND P0, PT, R44, RZ, PT ;  /* 0x000000ff2c00720c */ /* 0x000fe20003f06270 */
[----:B------:R-:W-:Y:S01]  /*18880*/  @!P4 IMAD.IADD R239, R239, 0x1, -R0 ;  /* 0x00000001efefc824 */ /* 0x000fe200078e0a00 */
[----:B------:R-:W-:Y:S01]  /*18890*/  ISETP.GE.AND P1, PT, R45, RZ, PT ;  /* 0x000000ff2d00720c */ /* 0x000fe20003f26270 */
[----:B------:R-:W3:Y:S01]  /*188a0*/  LDL.LU R44, [R1+0x118] ;  /* 0x00011800012c7983 */ /* 0x000ee20000300800 */
[----:B------:R-:W-:Y:S01]  /*188b0*/  ISETP.GT.U32.AND P4, PT, R0, R248, PT ;  /* 0x000000f80000720c */ /* 0x000fe20003f84070 */
[----:B------:R-:W-:Y:S01]  /*188c0*/  VIADD R11, R6, 0x1e9 ;  /* 0x000001e9060b7836 */ /* 0x000fe20000000000 */
[----:B------:R-:W-:Y:S01]  /*188d0*/  ISETP.GT.U32.AND P5, PT, R0, R242, PT ;  /* 0x000000f20000720c */ /* 0x000fe20003fa4070 */
[----:B------:R-:W4:Y:S01]  /*188e0*/  LDL.LU R45, [R1+0x11c] ;  /* 0x00011c00012d7983 */ /* 0x000f220000300800 */
[-C--:B------:R-:W-:Y:S01]  /*188f0*/  @!P2 IADD3 R245, R245, -R0.reuse, RZ ;  /* 0x80000000f5f5a210 */ /* 0x080fe20007ffe0ff */
[C---:B------:R-:W-:Y:S01]  /*18900*/  VIADD R4, R6.reuse, 0x1ea ;  /* 0x000001ea06047836 */ /* 0x040fe20000000000 */
[----:B------:R-:W-:Y:S01]  /*18910*/  ISETP.GE.AND P2, PT, R11, RZ, PT ;  /* 0x000000ff0b00720c */ /* 0x000fe20003f46270 */
[----:B------:R-:W-:Y:S01]  /*18920*/  VIADD R11, R6, 0x1eb ;  /* 0x000001eb060b7836 */ /* 0x000fe20000000000 */
[----:B------:R-:W-:-:S02]  /*18930*/  @!P3 IADD3 R237, R237, -R0, RZ ;  /* 0x80000000ededb210 */ /* 0x000fc40007ffe0ff */
[C---:B------:R-:W-:Y:S02]  /*18940*/  ISETP.GT.U32.AND P3, PT, R0.reuse, R246, PT ;  /* 0x000000f60000720c */ /* 0x040fe40003f64070 */
[----:B------:R-:W-:Y:S01]  /*18950*/  ISETP.GT.U32.AND P6, PT, R0, R238, PT ;  /* 0x000000ee0000720c */ /* 0x000fe20003fc4070 */
[--C-:B------:R-:W-:Y:S01]  /*18960*/  @!P4 IMAD.IADD R248, R248, 0x1, -R0.reuse ;  /* 0x00000001f8f8c824 */ /* 0x100fe200078e0a00 */
[----:B------:R-:W-:Y:S01]  /*18970*/  ISETP.GE.AND P4, PT, R11, RZ, PT ;  /* 0x000000ff0b00720c */ /* 0x000fe20003f86270 */
[----:B------:R-:W-:Y:S01]  /*18980*/  @!P5 IMAD.IADD R242, R242, 0x1, -R0 ;  /* 0x00000001f2f2d824 */ /* 0x000fe200078e0a00 */
[----:B-1----:R-:W-:Y:S02]  /*18990*/  LOP3.LUT R11, R241, 0x60, RZ, 0xc0, !PT ;  /* 0x00000060f10b7812 */ /* 0x002fe400078ec0ff */
[----:B------:R-:W3:Y:S01]  /*189a0*/  LDL.LU R241, [R1+0x10c] ;  /* 0x00010c0001f17983 */ /* 0x000ee20000300800 */
[----:B------:R-:W-:-:S04]  /*189b0*/  ISETP.GT.U32.AND P5, PT, R0, R249, PT ;  /* 0x000000f90000720c */ /* 0x000fc80003fa4070 */
[----:B------:R-:W-:Y:S01]  /*189c0*/  @!P3 IMAD.IADD R246, R246, 0x1, -R0 ;  /* 0x00000001f6f6b824 */ /* 0x000fe200078e0a00 */
[----:B------:R-:W-:Y:S01]  /*189d0*/  ISETP.GE.AND P3, PT, R4, RZ, PT ;  /* 0x000000ff0400720c */ /* 0x000fe20003f66270 */
[----:B------:R-:W-:Y:S01]  /*189e0*/  @!P0 IMAD.MOV R226, RZ, RZ, -R226 ;  /* 0x000000ffffe28224 */ /* 0x000fe200078e0ae2 */
[----:B------:R-:W-:Y:S01]  /*189f0*/  IADD3 R4, R6, 0x1ec, RZ ;  /* 0x000001ec06047810 */ /* 0x000fe20007ffe0ff */
[----:B------:R-:W-:-:S05]  /*18a00*/  @!P6 IMAD.IADD R238, R238, 0x1, -R0 ;  /* 0x00000001eeeee824 */ /* 0x000fca00078e0a00 */
[----:B------:R-:W-:Y:S01]  /*18a10*/  @!P5 IMAD.IADD R249, R249, 0x1, -R0 ;  /* 0x00000001f9f9d824 */ /* 0x000fe200078e0a00 */
[----:B------:R-:W-:Y:S02]  /*18a20*/  ISETP.GE.AND P5, PT, R4, RZ, PT ;  /* 0x000000ff0400720c */ /* 0x000fe40003fa6270 */
[----:B------:R-:W4:Y:S01]  /*18a30*/  LDC R4, c[0x0][0x234] ;  /* 0x00008d00ff047b82 */ /* 0x000f220000000800 */
[C---:B------:R-:W-:Y:S02]  /*18a40*/  ISETP.GT.U32.AND P0, PT, R0.reuse, R3, PT ;  /* 0x000000030000720c */ /* 0x040fe40003f04070 */
[----:B------:R-:W-:-:S11]  /*18a50*/  ISETP.GT.U32.AND P6, PT, R0, R247, PT ;  /* 0x000000f70000720c */ /* 0x000fd60003fc4070 */
[--C-:B------:R-:W-:Y:S02]  /*18a60*/  @!P0 IMAD.IADD R3, R3, 0x1, -R0.reuse ;  /* 0x0000000103038824 */ /* 0x100fe400078e0a00 */
[----:B------:R-:W-:Y:S01]  /*18a70*/  @!P6 IMAD.IADD R247, R247, 0x1, -R0 ;  /* 0x00000001f7f7e824 */ /* 0x000fe200078e0a00 */
[----:B------:R-:W-:Y:S01]  /*18a80*/  ISETP.GT.U32.AND P6, PT, R0, R5, PT ;  /* 0x000000050000720c */ /* 0x000fe20003fc4070 */
[----:B------:R-:W-:-:S03]  /*18a90*/  @!P3 IMAD.MOV R230, RZ, RZ, -R230 ;  /* 0x000000ffffe6b224 */ /* 0x000fc600078e0ae6 */
[C---:B------:R-:W-:Y:S01]  /*18aa0*/  ISETP.GT.U32.AND P3, PT, R0.reuse, R247, PT ;  /* 0x000000f70000720c */ /* 0x040fe20003f64070 */
[----:B------:R-:W-:Y:S01]  /*18ab0*/  @!P2 IMAD.MOV R231, RZ, RZ, -R231 ;  /* 0x000000ffffe7a224 */ /* 0x000fe200078e0ae7 */
[----:B------:R-:W-:Y:S01]  /*18ac0*/  ISETP.GT.U32.AND P2, PT, R0, R246, PT ;  /* 0x000000f60000720c */ /* 0x000fe20003f44070 */
[----:B------:R-:W-:Y:S01]  /*18ad0*/  @!P5 IMAD.MOV R228, RZ, RZ, -R228 ;  /* 0x000000ffffe4d224 */ /* 0x000fe200078e0ae4 */
[----:B------:R-:W-:Y:S01]  /*18ae0*/  @!P4 IADD3 R229, -R229, RZ, RZ ;  /* 0x000000ffe5e5c210 */ /* 0x000fe20007ffe1ff */
[----:B------:R-:W-:-:S04]  /*18af0*/  @!P1 IMAD.MOV R227, RZ, RZ, -R227 ;  /* 0x000000ffffe39224 */ /* 0x000fc800078e0ae3 */
[--C-:B------:R-:W-:Y:S01]  /*18b00*/  @!P6 IMAD.IADD R5, R5, 0x1, -R0.reuse ;  /* 0x000000010505e824 */ /* 0x100fe200078e0a00 */
[C---:B------:R-:W-:Y:S02]  /*18b10*/  ISETP.GT.U32.AND P5, PT, R0.reuse, R249, PT ;  /* 0x000000f90000720c */ /* 0x040fe40003fa4070 */
[C---:B------:R-:W-:Y:S02]  /*18b20*/  ISETP.GT.U32.AND P4, PT, R0.reuse, R248, PT ;  /* 0x000000f80000720c */ /* 0x040fe40003f84070 */
[C---:B------:R-:W-:Y:S02]  /*18b30*/  ISETP.GT.U32.AND P6, PT, R0.reuse, R250, PT ;  /* 0x000000fa0000720c */ /* 0x040fe40003fc4070 */
[----:B------:R-:W-:Y:S02]  /*18b40*/  ISETP.GT.U32.AND P1, PT, R0, R5, PT ;  /* 0x000000050000720c */ /* 0x000fe40003f24070 */
[----:B------:R-:W-:Y:S01]  /*18b50*/  @!P3 IADD3 R247, R247, -R0, RZ ;  /* 0x80000000f7f7b210 */ /* 0x000fe20007ffe0ff */
[----:B------:R-:W-:-:S04]  /*18b60*/  @!P2 IMAD.IADD R246, R246, 0x1, -R0 ;  /* 0x00000001f6f6a824 */ /* 0x000fc800078e0a00 */
[----:B------:R-:W-:Y:S02]  /*18b70*/  @!P5 IADD3 R249, R249, -R0, RZ ;  /* 0x80000000f9f9d210 */ /* 0x000fe40007ffe0ff */
[--C-:B------:R-:W-:Y:S02]  /*18b80*/  @!P4 IMAD.IADD R248, R248, 0x1, -R0.reuse ;  /* 0x00000001f8f8c824 */ /* 0x100fe400078e0a00 */
[--C-:B------:R-:W-:Y:S02]  /*18b90*/  @!P6 IMAD.IADD R250, R250, 0x1, -R0.reuse ;  /* 0x00000001fafae824 */ /* 0x100fe400078e0a00 */
[----:B------:R-:W-:Y:S01]  /*18ba0*/  @!P1 IMAD.IADD R5, R5, 0x1, -R0 ;  /* 0x0000000105059824 */ /* 0x000fe200078e0a00 */
[----:B------:R-:W-:Y:S02]  /*18bb0*/  ISETP.GE.AND P1, PT, R35, RZ, PT ;  /* 0x000000ff2300720c */ /* 0x000fe40003f26270 */
[----:B------:R-:W-:-:S11]  /*18bc0*/  ISETP.GE.AND P6, PT, R240, RZ, PT ;  /* 0x000000fff000720c */ /* 0x000fd60003fc6270 */
[----:B------:R-:W-:Y:S01]  /*18bd0*/  @!P1 IMAD.MOV R239, RZ, RZ, -R239 ;  /* 0x000000ffffef9224 */ /* 0x000fe200078e0aef */
[----:B------:R-:W-:Y:S02]  /*18be0*/  ISETP.GE.AND P1, PT, R38, RZ, PT ;  /* 0x000000ff2600720c */ /* 0x000fe40003f26270 */
[----:B------:R-:W-:-:S11]  /*18bf0*/  @!P6 IADD3 R237, -R237, RZ, RZ ;  /* 0x000000ffedede210 */ /* 0x000fd60007ffe1ff */
[----:B------:R-:W-:Y:S01]  /*18c00*/  @!P1 IMAD.MOV R246, RZ, RZ, -R246 ;  /* 0x000000fffff69224 */ /* 0x000fe200078e0af6 */
[----:B------:R-:W-:Y:S02]  /*18c10*/  ISETP.GE.AND P1, PT, R43, RZ, PT ;  /* 0x000000ff2b00720c */ /* 0x000fe40003f26270 */
[----:B--2---:R-:W-:Y:S01]  /*18c20*/  ISETP.GE.AND P0, PT, R7, R2, PT ;  /* 0x000000020700720c */ /* 0x004fe20003f06270 */
[----:B----4-:R-:W-:Y:S02]  /*18c30*/  IMAD R2, R45, R4, RZ ;  /* 0x000000042d027224 */ /* 0x010fe400078e02ff */
[----:B------:R-:W1:Y:S01]  /*18c40*/  S2R R45, SR_TID.X ;  /* 0x00000000002d7919 */ /* 0x000e620000002100 */
[----:B---3--:R-:W-:Y:S01]  /*18c50*/  LEA R11, R11, R241, 0x3 ;  /* 0x000000f10b0b7211 */ /* 0x008fe200078e18ff */
[----:B------:R-:W-:-:S04]  /*18c60*/  VIADD R241, R6, 0x1ef ;  /* 0x000001ef06f17836 */ /* 0x000fc80000000000 */
[----:B------:R2:W-:Y:S01]  /*18c70*/  STL [R1+0x2dc8], R11 ;  /* 0x002dc80b01007387 */ /* 0x0005e20000100800 */
[----:B------:R-:W-:Y:S01]  /*18c80*/  ISETP.GE.AND P3, PT, R241, RZ, PT ;  /* 0x000000fff100720c */ /* 0x000fe20003f66270 */
[C---:B------:R-:W-:Y:S02]  /*18c90*/  VIADD R241, R6.reuse, 0x1f1 ;  /* 0x000001f106f17836 */ /* 0x040fe40000000000 */
[----:B--2---:R-:W-:-:S03]  /*18ca0*/  VIADD R11, R6, 0x109 ;  /* 0x00000109060b7836 */ /* 0x004fc60000000000 */
[----:B------:R-:W-:Y:S01]  /*18cb0*/  ISETP.GE.AND P5, PT, R241, RZ, PT ;  /* 0x000000fff100720c */ /* 0x000fe20003fa6270 */
[----:B------:R-:W-:Y:S01]  /*18cc0*/  IMAD R0, R44, R4, RZ ;  /* 0x000000042c007224 */ /* 0x000fe200078e02ff */
[----:B------:R-:W-:Y:S01]  /*18cd0*/  ISETP.GE.AND P2, PT, R11, RZ, PT ;  /* 0x000000ff0b00720c */ /* 0x000fe20003f46270 */
[----:B------:R-:W-:Y:S01]  /*18ce0*/  VIADD R11, R6, 0x1f0 ;  /* 0x000001f0060b7836 */ /* 0x000fe20000000000 */
[----:B-1----:R-:W-:Y:S02]  /*18cf0*/  LOP3.LUT R241, R45, 0x7f, RZ, 0xc0, !PT ;  /* 0x0000007f2df17812 */ /* 0x002fe400078ec0ff */
[----:B------:R-:W1:Y:S02]  /*18d00*/  LDC.64 R44, c[0x0][0x218] ;  /* 0x00008600ff2c7b82 */ /* 0x000e640000000a00 */
[----:B------:R-:W-:Y:S01]  /*18d10*/  ISETP.GE.AND P4, PT, R11, RZ, PT ;  /* 0x000000ff0b00720c */ /* 0x000fe20003f86270 */
[----:B------:R-:W-:Y:S01]  /*18d20*/  @!P3 IMAD.MOV R234, RZ, RZ, -R234 ;  /* 0x000000ffffeab224 */ /* 0x000fe200078e0aea */
[----:B------:R-:W-:Y:S01]  /*18d30*/  ISETP.GE.AND P3, PT, R252, RZ, PT ;  /* 0x000000fffc00720c */ /* 0x000fe20003f66270 */
[----:B------:R-:W-:Y:S03]  /*18d40*/  STL.64 [R1+0x2d90], R6 ;  /* 0x002d900601007387 */ /* 0x000fe60000100a00 */
[----:B------:R-:W2:Y:S01]  /*18d50*/  LDC R11, c[0x0][0x23c] ;  /* 0x00008f00ff0b7b82 */ /* 0x000ea20000000800 */
[----:B------:R3:W-:Y:S01]  /*18d60*/  STL [R1+0x720], R0 ;  /* 0x0007200001007387 */ /* 0x0007e20000100800 */
[----:B------:R-:W-:Y:S01]  /*18d70*/  @!P5 IMAD.MOV R236, RZ, RZ, -R236 ;  /* 0x000000ffffecd224 */ /* 0x000fe200078e0aec */
[----:B------:R-:W-:-:S04]  /*18d80*/  ISETP.GE.AND P5, PT, R40, RZ, PT ;  /* 0x000000ff2800720c */ /* 0x000fc80003fa6270 */
[----:B------:R-:W-:Y:S01]  /*18d90*/  @!P4 IMAD.MOV R235, RZ, RZ, -R235 ;  /* 0x000000ffffebc224 */ /* 0x000fe200078e0aeb */
[----:B------:R-:W-:Y:S01]  /*18da0*/  ISETP.GE.AND P4, PT, R251, RZ, PT ;  /* 0x000000fffb00720c */ /* 0x000fe20003f86270 */
[----:B------:R-:W-:Y:S01]  /*18db0*/  @!P2 IMAD.MOV R238, RZ, RZ, -R238 ;  /* 0x000000ffffeea224 */ /* 0x000fe200078e0aee */
[----:B------:R-:W-:Y:S01]  /*18dc0*/  @!P1 IADD3 R3, -R3, RZ, RZ ;  /* 0x000000ff03039210 */ /* 0x000fe20007ffe1ff */
[----:B---3--:R-:W3:Y:S01]  /*18dd0*/  LDC R0, c[0x0][0x22c] ;  /* 0x00008b00ff007b82 */ /* 0x008ee20000000800 */
[----:B------:R-:W-:Y:S01]  /*18de0*/  ISETP.GE.AND P2, PT, R39, RZ, PT ;  /* 0x000000ff2700720c */ /* 0x000fe20003f46270 */
[----:B------:R4:W-:Y:S01]  /*18df0*/  STL [R1+0x71c], R2 ;  /* 0x00071c0201007387 */ /* 0x0009e20000100800 */
[----:B------:R-:W-:Y:S01]  /*18e00*/  @!P3 IMAD.MOV R242, RZ, RZ, -R242 ;  /* 0x000000fffff2b224 */ /* 0x000fe200078e0af2 */
[----:B------:R-:W-:Y:S02]  /*18e10*/  ISETP.GE.AND P3, PT, R37, RZ, PT ;  /* 0x000000ff2500720c */ /* 0x000fe40003f66270 */
[----:B-1----:R1:W-:Y:S02]  /*18e20*/  STL [R1+0x150], R44 ;  /* 0x0001502c01007387 */ /* 0x0023e40000100800 */
[----:B------:R-:W3:Y:S01]  /*18e30*/  LDC R6, c[0x0][0x230] ;  /* 0x00008c00ff067b82 */ /* 0x000ee20000000800 */
[----:B----4-:R-:W-:-:S02]  /*18e40*/  MOV R2, R45 ;  /* 0x0000002d00027202 */ /* 0x010fc40000000f00 */
[----:B-1----:R-:W4:Y:S01]  /*18e50*/  LDL.LU.64 R44, [R1+0x2f78] ;  /* 0x002f7800012c7983 */ /* 0x002f220000300a00 */
[----:B------:R-:W-:-:S03]  /*18e60*/  @!P4 IADD3 R243, -R243, RZ, RZ ;  /* 0x000000fff3f3c210 */ /* 0x000fc60007ffe1ff */
[----:B------:R-:W4:Y:S01]  /*18e70*/  LDL.LU R35, [R1+0x2f70] ;  /* 0x002f700001237983 */ /* 0x000f220000300800 */
[----:B------:R-:W-:-:S03]  /*18e80*/  ISETP.GE.AND P4, PT, R36, RZ, PT ;  /* 0x000000ff2400720c */ /* 0x000fc60003f86270 */
[----:B------:R-:W4:Y:S04]  /*18e90*/  LDL.LU R40, [R1+0x34] ;  /* 0x0000340001287983 */ /* 0x000f280000300800 */
[----:B------:R-:W4:Y:S01]  /*18ea0*/  LDL.LU R39, [R1+0x30] ;  /* 0x0000300001277983 */ /* 0x000f220000300800 */
[----:B------:R-:W-:-:S03]  /*18eb0*/  @!P5 IMAD.MOV R244, RZ, RZ, -R244 ;  /* 0x000000fffff4d224 */ /* 0x000fc600078e0af4 */
[----:B------:R-:W4:Y:S01]  /*18ec0*/  LDL.LU R38, [R1+0x2c] ;  /* 0x00002c0001267983 */ /* 0x000f220000300800 */
[----:B------:R-:W-:-:S03]  /*18ed0*/  ISETP.GE.AND P5, PT, R13, RZ, PT ;  /* 0x000000ff0d00720c */ /* 0x000fc60003fa6270 */
[----:B------:R-:W4:Y:S01]  /*18ee0*/  LDL.LU R37, [R1+0x28] ;  /* 0x0000280001257983 */ /* 0x000f220000300800 */
[----:B------:R-:W-:-:S03]  /*18ef0*/  @!P2 IMAD.MOV R245, RZ, RZ, -R245 ;  /* 0x000000fffff5a224 */ /* 0x000fc600078e0af5 */
[----:B------:R-:W4:Y:S01]  /*18f00*/  LDL.LU R36, [R1+0x24] ;  /* 0x0000240001247983 */ /* 0x000f220000300800 */
[----:B------:R-:W-:-:S03]  /*18f10*/  ISETP.GE.AND P2, PT, R9, RZ, PT ;  /* 0x000000ff0900720c */ /* 0x000fc60003f46270 */
[----:B------:R-:W4:Y:S01]  /*18f20*/  LDL.LU R251, [R1+0x20] ;  /* 0x0000200001fb7983 */ /* 0x000f220000300800 */
[----:B--2---:R-:W-:Y:S01]  /*18f30*/  IMAD R4, R241, R11, RZ ;  /* 0x0000000bf1047224 */ /* 0x004fe200078e02ff */
[----:B------:R-:W-:Y:S02]  /*18f40*/  @!P3 IADD3 R247, -R247, RZ, RZ ;  /* 0x000000fff7f7b210 */ /* 0x000fe40007ffe1ff */
[----:B---3--:R-:W-:Y:S01]  /*18f50*/  ISETP.NE.AND P6, PT, R0, RZ, PT ;  /* 0x000000ff0000720c */ /* 0x008fe20003fc5270 */
[----:B------:R-:W2:Y:S01]  /*18f60*/  LDL.LU R252, [R1+0x1c] ;  /* 0x00001c0001fc7983 */ /* 0x000ea20000300800 */
[----:B------:R-:W-:Y:S01]  /*18f70*/  @!P4 IMAD.MOV R248, RZ, RZ, -R248 ;  /* 0x000000fffff8c224 */ /* 0x000fe200078e0af8 */
[----:B------:R-:W1:Y:S02]  /*18f80*/  LDC.64 R240, c[0x0][0x210] ;  /* 0x00008400fff07b82 */ /* 0x000e640000000a00 */
[----:B------:R-:W3:Y:S01]  /*18f90*/  LDL.LU R13, [R1+0x18] ;  /* 0x00001800010d7983 */ /* 0x000ee20000300800 */
[----:B------:R-:W-:-:S03]  /*18fa0*/  ISETP.GE.AND P3, PT, R42, RZ, PT ;  /* 0x000000ff2a00720c */ /* 0x000fc60003f66270 */
[----:B------:R-:W3:Y:S04]  /*18fb0*/  LDL.LU R9, [R1+0x14] ;  /* 0x0000140001097983 */ /* 0x000ee80000300800 */
[----:B------:R-:W3:Y:S04]  /*18fc0*/  LDL.LU R7, [R1+0xc] ;  /* 0x00000c0001077983 */ /* 0x000ee80000300800 */
[----:B------:R-:W3:Y:S04]  /*18fd0*/  LDL.LU R11, [R1+0x8] ;  /* 0x00000800010b7983 */ /* 0x000ee80000300800 */
[----:B------:R-:W3:Y:S04]  /*18fe0*/  LDL.LU R43, [R1+0x2f6c] ;  /* 0x002f6c00012b7983 */ /* 0x000ee80000300800 */
[----:B------:R-:W3:Y:S04]  /*18ff0*/  LDL.LU R42, [R1+0x2f68] ;  /* 0x002f6800012a7983 */ /* 0x000ee80000300800 */
[----:B------:R-:W4:Y:S02]  /*19000*/  LDL.LU R0, [R1+0x150] ;  /* 0x0001500001007983 */ /* 0x000f240000300800 */
[----:B----4-:R-:W-:-:S02]  /*19010*/  LEA R4, P4, R4, R0, 0x2 ;  /* 0x0000000004047211 */ /* 0x010fc400078810ff */
[----:B------:R-:W4:Y:S03]  /*19020*/  LDC R0, c[0x0][0x22c] ;  /* 0x00008b00ff007b82 */ /* 0x000f260000000800 */
[----:B------:R1:W-:Y:S04]  /*19030*/  STL [R1+0x2ec8], R4 ;  /* 0x002ec80401007387 */ /* 0x0003e80000100800 */
[----:B-1----:R-:W3:Y:S01]  /*19040*/  LDL.LU R4, [R1+0x10] ;  /* 0x0000100001047983 */ /* 0x002ee20000300800 */
[----:B----4-:R-:W-:-:S04]  /*19050*/  LOP3.LUT R0, RZ, R0, RZ, 0x33, !PT ;  /* 0x00000000ff007212 */ /* 0x010fc800078e33ff */
[C---:B------:R-:W-:Y:S02]  /*19060*/  SEL R41, R0.reuse, R41, !P6 ;  /* 0x0000002900297207 */ /* 0x040fe40007000000 */
[C---:B------:R-:W-:Y:S02]  /*19070*/  SEL R40, R0.reuse, R40, !P6 ;  /* 0x0000002800287207 */ /* 0x040fe40007000000 */
[C---:B------:R-:W-:Y:S01]  /*19080*/  SEL R39, R0.reuse, R39, !P6 ;  /* 0x0000002700277207 */ /* 0x040fe20007000000 */
[----:B------:R1:W-:Y:S01]  /*19090*/  STL [R1+0x4b4], R41 ;  /* 0x0004b42901007387 */ /* 0x0003e20000100800 */
[C---:B------:R-:W-:Y:S02]  /*190a0*/  SEL R38, R0.reuse, R38, !P6 ;  /* 0x0000002600267207 */ /* 0x040fe40007000000 */
[C---:B------:R-:W-:Y:S02]  /*190b0*/  SEL R37, R0.reuse, R37, !P6 ;  /* 0x0000002500257207 */ /* 0x040fe40007000000 */
[C---:B------:R-:W-:Y:S01]  /*190c0*/  SEL R36, R0.reuse, R36, !P6 ;  /* 0x0000002400247207 */ /* 0x040fe20007000000 */
[----:B-1----:R-:W4:Y:S04]  /*190d0*/  LDL.LU R41, [R1+0x2f64] ;  /* 0x002f640001297983 */ /* 0x002f280000300800 */
[----:B------:R1:W-:Y:S01]  /*190e0*/  STL [R1+0x6ec], R40 ;  /* 0x0006ec2801007387 */ /* 0x0003e20000100800 */
[----:B------:R-:W-:-:S02]  /*190f0*/  SEL R251, R0, R251, !P6 ;  /* 0x000000fb00fb7207 */ /* 0x000fc40007000000 */
[C---:B--2---:R-:W-:Y:S01]  /*19100*/  SEL R252, R0.reuse, R252, !P6 ;  /* 0x000000fc00fc7207 */ /* 0x044fe20007000000 */
[----:B-1----:R-:W2:Y:S04]  /*19110*/  LDL.LU R40, [R1+0x2f60] ;  /* 0x002f600001287983 */ /* 0x002ea80000300800 */
[----:B------:R1:W-:Y:S01]  /*19120*/  STL [R1+0x6dc], R39 ;  /* 0x0006dc2701007387 */ /* 0x0003e20000100800 */
[----:B---3--:R-:W-:-:S03]  /*19130*/  SEL R13, R0, R13, !P6 ;  /* 0x0000000d000d7207 */ /* 0x008fc60007000000 */
[----:B-1----:R-:W3:Y:S04]  /*19140*/  LDL.LU R39, [R1+0x2f5c] ;  /* 0x002f5c0001277983 */ /* 0x002ee80000300800 */
[----:B------:R1:W-:Y:S01]  /*19150*/  STL [R1+0x6d8], R38 ;  /* 0x0006d82601007387 */ /* 0x0003e20000100800 */
[----:B------:R-:W-:-:S03]  /*19160*/  SEL R9, R0, R9, !P6 ;  /* 0x0000000900097207 */ /* 0x000fc60007000000 */
[----:B-1----:R-:W4:Y:S04]  /*19170*/  LDL.LU R38, [R1+0x2f58] ;  /* 0x002f580001267983 */ /* 0x002f280000300800 */
[----:B------:R1:W-:Y:S04]  /*19180*/  STL [R1+0x6d4], R37 ;  /* 0x0006d42501007387 */ /* 0x0003e80000100800 */
[----:B-1----:R-:W2:Y:S04]  /*19190*/  LDL.LU R37, [R1+0x2f54] ;  /* 0x002f540001257983 */ /* 0x002ea80000300800 */
[----:B------:R1:W-:Y:S04]  /*191a0*/  STL [R1+0x6d0], R36 ;  /* 0x0006d02401007387 */ /* 0x0003e80000100800 */
[----:B-1----:R-:W3:Y:S04]  /*191b0*/  LDL.LU R36, [R1+0x2f50] ;  /* 0x002f500001247983 */ /* 0x002ee80000300800 */
[----:B------:R1:W-:Y:S04]  /*191c0*/  STL [R1+0x6cc], R251 ;  /* 0x0006ccfb01007387 */ /* 0x0003e80000100800 */
[----:B-1----:R-:W4:Y:S04]  /*191d0*/  LDL.LU R251, [R1+0x2f4c] ;  /* 0x002f4c0001fb7983 */ /* 0x002f280000300800 */
[----:B------:R1:W-:Y:S04]  /*191e0*/  STL [R1+0x6c8], R252 ;  /* 0x0006c8fc01007387 */ /* 0x0003e80000100800 */
[----:B-1----:R-:W2:Y:S04]  /*191f0*/  LDL.LU R252, [R1+0x2f48] ;  /* 0x002f480001fc7983 */ /* 0x002ea80000300800 */
[----:B------:R1:W-:Y:S04]  /*19200*/  STL [R1+0x604], R13 ;  /* 0x0006040d01007387 */ /* 0x0003e80000100800 */
[----:B-1----:R-:W3:Y:S04]  /*19210*/  LDL.LU R13, [R1+0x2f44] ;  /* 0x002f4400010d7983 */ /* 0x002ee80000300800 */
[----:B------:R1:W-:Y:S04]  /*19220*/  STL [R1+0x6bc], R9 ;  /* 0x0006bc0901007387 */ /* 0x0003e80000100800 */
[----:B-1----:R-:W4:Y:S01]  /*19230*/  LDL.LU R9, [R1+0x2f40] ;  /* 0x002f400001097983 */ /* 0x002f220000300800 */
[----:B------:R-:W-:-:S02]  /*19240*/  SEL R7, R0, R7, !P6 ;  /* 0x0000000700077207 */ /* 0x000fc40007000000 */
[----:B------:R-:W-:-:S05]  /*19250*/  SEL R4, R0, R4, !P6 ;  /* 0x0000000400047207 */ /* 0x000fca0007000000 */
[----:B------:R1:W-:Y:S04]  /*19260*/  STL [R1+0x6b8], R4 ;  /* 0x0006b80401007387 */ /* 0x0003e80000100800 */
[----:B------:R-:W-:Y:S01]  /*19270*/  STL [R1+0x6b4], R7 ;  /* 0x0006b40701007387 */ /* 0x000fe20000100800 */
[----:B-1----:R-:W-:-:S05]  /*19280*/  SEL R4, R0, R11, !P6 ;  /* 0x0000000b00047207 */ /* 0x002fca0007000000 */
[----:B------:R2:W-:Y:S02]  /*19290*/  STL [R1+0x6b0], R4 ;  /* 0x0006b00401007387 */ /* 0x0005e40000100800 */
[C---:B--2---:R-:W-:Y:S02]  /*192a0*/  SEL R4, R0.reuse, R252, !P6 ;  /* 0x000000fc00047207 */ /* 0x044fe40007000000 */
[C---:B---3--:R-:W-:Y:S02]  /*192b0*/  SEL R7, R0.reuse, R13, !P6 ;  /* 0x0000000d00077207 */ /* 0x048fe40007000000 */
[----:B----4-:R-:W-:-:S05]  /*192c0*/  SEL R9, R0, R9, !P6 ;  /* 0x0000000900097207 */ /* 0x010fca0007000000 */
[----:B------:R1:W-:Y:S04]  /*192d0*/  STL [R1+0x6ac], R9 ;  /* 0x0006ac0901007387 */ /* 0x0003e80000100800 */
[----:B------:R2:W-:Y:S01]  /*192e0*/  STL [R1+0x6a8], R7 ;  /* 0x0006a80701007387 */ /* 0x0005e20000100800 */
[----:B-1----:R-:W-:-:S03]  /*192f0*/  SEL R9, R0, R251, !P6 ;  /* 0x000000fb00097207 */ /* 0x002fc60007000000 */
[----:B------:R1:W-:Y:S01]  /*19300*/  STL [R1+0x6a4], R4 ;  /* 0x0006a40401007387 */ /* 0x0003e20000100800 */
[----:B--2---:R-:W-:-:S03]  /*19310*/  SEL R7, R0, R36, !P6 ;  /* 0x0000002400077207 */ /* 0x004fc60007000000 */
[----:B------:R2:W-:Y:S04]  /*19320*/  STL [R1+0x4f0], R9 ;  /* 0x0004f00901007387 */ /* 0x0005e80000100800 */
[----:B------:R3:W-:Y:S01]  /*19330*/  STL [R1+0x6a0], R7 ;  /* 0x0006a00701007387 */ /* 0x0007e20000100800 */
[C---:B-1----:R-:W-:Y:S02]  /*19340*/  SEL R4, R0.reuse, R37, !P6 ;  /* 0x0000002500047207 */ /* 0x042fe40007000000 */
[----:B--2---:R-:W-:-:S03]  /*19350*/  SEL R9, R0, R38, !P6 ;  /* 0x0000002600097207 */ /* 0x004fc60007000000 */
[----:B------:R1:W-:Y:S01]  /*19360*/  STL [R1+0x69c], R4 ;  /* 0x00069c0401007387 */ /* 0x0003e20000100800 */
[----:B---3--:R-:W-:-:S03]  /*19370*/  SEL R7, R0, R39, !P6 ;  /* 0x0000002700077207 */ /* 0x008fc60007000000 */
        /* <DEDUP_REMOVED lines=12> */
[----:B------:R2:W-:Y:S01]  /*19440*/  STL [R1+0x680], R9 ;  /* 0x0006800901007387 */ /* 0x0005e20000100800 */
[----:B------:R-:W-:-:S03]  /*19450*/  SEL R13, R0, R49, !P6 ;  /* 0x00000031000d7207 */ /* 0x000fc60007000000 */
        /* <DEDUP_REMOVED lines=8> */
[C---:B--2---:R-:W-:Y:S01]  /*194e0*/  SEL R9, R0.reuse, R233, !P6 ;  /* 0x000000e900097207 */ /* 0x044fe20007000000 */
[----:B------:R-:W-:Y:S01]  /*194f0*/  STL [R1+0x2ecc], R13 ;  /* 0x002ecc0d01007387 */ /* 0x000fe20000100800 */
[----:B---3--:R-:W-:-:S03]  /*19500*/  SEL R7, R0, R34, !P6 ;  /* 0x0000002200077207 */ /* 0x008fc60007000000 */
[----:B------:R1:W-:Y:S04]  /*19510*/  STL [R1+0x660], R4 ;  /* 0x0006600401007387 */ /* 0x0003e80000100800 */
        /* <DEDUP_REMOVED lines=344> */
[----:B------:R-:W-:Y:S04]  /*1aaa0*/  STL [R1+0x1dc], R9 ;  /* 0x0001dc0901007387 */ /* 0x000fe80000100800 */
[----:B------:R-:W2:Y:S01]  /*1aab0*/  LDL.LU R39, [R1+0x84] ;  /* 0x0000840001277983 */ /* 0x000ea20000300800 */
[----:B-1----:R-:W-:-:S03]  /*1aac0*/  SEL R4, R0, R202, !P6 ;  /* 0x000000ca00047207 */ /* 0x002fc60007000000 */
[----:B------:R1:W-:Y:S04]  /*1aad0*/  STL [R1+0x1d8], R7 ;  /* 0x0001d80701007387 */ /* 0x0003e80000100800 */
[----:B------:R3:W-:Y:S04]  /*1aae0*/  STL [R1+0x1c8], R4 ;  /* 0x0001c80401007387 */ /* 0x0007e80000100800 */
[----:B------:R-:W4:Y:S01]  /*1aaf0*/  LDL.LU R38, [R1+0x74] ;  /* 0x0000740001267983 */ /* 0x000f220000300800 */
[C---:B-1----:R-:W-:Y:S02]  /*1ab00*/  SEL R7, R0.reuse, R10, !P6 ;  /* 0x0000000a00077207 */ /* 0x042fe40007000000 */
[----:B---3--:R-:W-:-:S03]  /*1ab10*/  SEL R4, R0, R204, !P6 ;  /* 0x000000cc00047207 */ /* 0x008fc60007000000 */
[----:B------:R1:W-:Y:S04]  /*1ab20*/  STL [R1+0x1b0], R7 ;  /* 0x0001b00701007387 */ /* 0x0003e80000100800 */
[----:B------:R-:W3:Y:S01]  /*1ab30*/  LDL.LU R37, [R1+0x72c] ;  /* 0x00072c0001257983 */ /* 0x000ee20000300800 */
[----:B-1----:R-:W-:-:S03]  /*1ab40*/  SEL R7, R0, R205, !P6 ;  /* 0x000000cd00077207 */ /* 0x002fc60007000000 */
[----:B------:R1:W-:Y:S04]  /*1ab50*/  STL [R1+0x1ac], R4 ;  /* 0x0001ac0401007387 */ /* 0x0003e80000100800 */
[----:B------:R1:W-:Y:S04]  /*1ab60*/  STL [R1+0x2f0c], R7 ;  /* 0x002f0c0701007387 */ /* 0x0003e80000100800 */
[----:B------:R-:W2:Y:S01]  /*1ab70*/  LDL.LU R252, [R1+0x738] ;  /* 0x0007380001fc7983 */ /* 0x000ea20000300800 */
[----:B-1----:R-:W-:-:S05]  /*1ab80*/  SEL R4, R0, R206, !P6 ;  /* 0x000000ce00047207 */ /* 0x002fca0007000000 */
[----:B------:R1:W-:Y:S04]  /*1ab90*/  STL [R1+0x1a0], R4 ;  /* 0x0001a00401007387 */ /* 0x0003e80000100800 */
[----:B------:R-:W3:Y:S01]  /*1aba0*/  LDL.LU R36, [R1+0x758] ;  /* 0x0007580001247983 */ /* 0x000ee20000300800 */
[C---:B------:R-:W-:Y:S02]  /*1abb0*/  SEL R7, R0.reuse, R207, !P6 ;  /* 0x000000cf00077207 */ /* 0x040fe40007000000 */
[----:B-1----:R-:W-:-:S03]  /*1abc0*/  SEL R4, R0, R208, !P6 ;  /* 0x000000d000047207 */ /* 0x002fc60007000000 */
[----:B------:R-:W-:Y:S04]  /*1abd0*/  STL [R1+0x188], R7 ;  /* 0x0001880701007387 */ /* 0x000fe80000100800 */
[----:B------:R-:W3:Y:S04]  /*1abe0*/  LDL.LU R44, [R1+0x7dc] ;  /* 0x0007dc00012c7983 */ /* 0x000ee80000300800 */
[----:B------:R1:W-:Y:S04]  /*1abf0*/  STL [R1+0x184], R4 ;  /* 0x0001840401007387 */ /* 0x0003e80000100800 */
[----:B-1----:R-:W3:Y:S01]  /*1ac00*/  LDL.LU R4, [R1+0x7f0] ;  /* 0x0007f00001047983 */ /* 0x002ee20000300800 */
[----:B------:R-:W-:-:S02]  /*1ac10*/  SEL R7, R0, R209, !P6 ;  /* 0x000000d100077207 */ /* 0x000fc40007000000 */
[C---:B------:R-:W-:Y:S02]  /*1ac20*/  SEL R9, R0.reuse, R213, !P6 ;  /* 0x000000d500097207 */ /* 0x040fe40007000000 */
[C---:B--2---:R-:W-:Y:S01]  /*1ac30*/  SEL R252, R0.reuse, R252, !P6 ;  /* 0x000000fc00fc7207 */ /* 0x044fe20007000000 */
[----:B------:R1:W-:Y:S01]  /*1ac40*/  STL [R1+0x17c], R7 ;  /* 0x00017c0701007387 */ /* 0x0003e20000100800 */
[C---:B------:R-:W-:Y:S01]  /*1ac50*/  SEL R251, R0.reuse, R203, !P6 ;  /* 0x000000cb00fb7207 */ /* 0x040fe20007000000 */
[----:B------:R-:W-:Y:S01]  /*1ac60*/  @!P2 IMAD.MOV R250, RZ, RZ, -R250 ;  /* 0x000000fffffaa224 */ /* 0x000fe200078e0afa */
[C---:B------:R-:W-:Y:S01]  /*1ac70*/  SEL R13, R0.reuse, R189, !P6 ;  /* 0x000000bd000d7207 */ /* 0x040fe20007000000 */
[----:B------:R-:W2:Y:S01]  /*1ac80*/  LDL.LU R35, [R1+0x7e0] ;  /* 0x0007e00001237983 */ /* 0x000ea20000300800 */
[C---:B------:R-:W-:Y:S01]  /*1ac90*/  SEL R206, R0.reuse, R210, !P6 ;  /* 0x000000d200ce7207 */ /* 0x040fe20007000000 */
[----:B------:R-:W2:Y:S01]  /*1aca0*/  LDC R209, c[0x0][0x23c] ;  /* 0x00008f00ffd17b82 */ /* 0x000ea20000000800 */
[----:B-1----:R-:W-:-:S05]  /*1acb0*/  SEL R7, R0, R8, !P6 ;  /* 0x0000000800077207 */ /* 0x002fca0007000000 */
[----:B------:R1:W-:Y:S04]  /*1acc0*/  STL [R1+0x16c], R7 ;  /* 0x00016c0701007387 */ /* 0x0003e80000100800 */
[----:B------:R-:W2:Y:S01]  /*1acd0*/  LDL.LU R11, [R1+0x7e4] ;  /* 0x0007e400010b7983 */ /* 0x000ea20000300800 */
[C---:B------:R-:W-:Y:S02]  /*1ace0*/  SEL R8, R0.reuse, R211, !P6 ;  /* 0x000000d300087207 */ /* 0x040fe40007000000 */
[----:B-1----:R-:W-:-:S03]  /*1acf0*/  SEL R7, R0, R212, !P6 ;  /* 0x000000d400077207 */ /* 0x002fc60007000000 */
[----:B------:R1:W-:Y:S04]  /*1ad00*/  STL [R1+0x150], R8 ;  /* 0x0001500801007387 */ /* 0x0003e80000100800 */
[----:B------:R-:W2:Y:S04]  /*1ad10*/  LDL.LU R43, [R1+0x7ec] ;  /* 0x0007ec00012b7983 */ /* 0x000ea80000300800 */
[----:B------:R-:W2:Y:S04]  /*1ad20*/  LDL.LU R42, [R1+0x7e8] ;  /* 0x0007e800012a7983 */ /* 0x000ea80000300800 */
[----:B------:R4:W-:Y:S01]  /*1ad30*/  STL [R1+0x144], R7 ;  /* 0x0001440701007387 */ /* 0x0009e20000100800 */
[----:B-1----:R-:W-:-:S03]  /*1ad40*/  SEL R8, R0, R215, !P6 ;  /* 0x000000d700087207 */ /* 0x002fc60007000000 */
[----:B------:R-:W-:Y:S04]  /*1ad50*/  STL [R1+0x2ef0], R9 ;  /* 0x002ef00901007387 */ /* 0x000fe80000100800 */
[----:B------:R-:W2:Y:S01]  /*1ad60*/  LDL.LU R41, [R1+0x7d8] ;  /* 0x0007d80001297983 */ /* 0x000ea20000300800 */
[----:B----4-:R-:W-:-:S05]  /*1ad70*/  SEL R7, R0, R214, !P6 ;  /* 0x000000d600077207 */ /* 0x010fca0007000000 */
[----:B------:R1:W-:Y:S04]  /*1ad80*/  STL [R1+0x12c], R7 ;  /* 0x00012c0701007387 */ /* 0x0003e80000100800 */
[----:B------:R-:W4:Y:S01]  /*1ad90*/  LDL.LU R40, [R1+0x768] ;  /* 0x0007680001287983 */ /* 0x000f220000300800 */
[----:B-1----:R-:W-:-:S03]  /*1ada0*/  SEL R7, R0, R216, !P6 ;  /* 0x000000d800077207 */ /* 0x002fc60007000000 */
[----:B------:R1:W-:Y:S04]  /*1adb0*/  STL [R1+0x128], R8 ;  /* 0x0001280801007387 */ /* 0x0003e80000100800 */
[----:B------:R3:W-:Y:S01]  /*1adc0*/  STL [R1+0x124], R7 ;  /* 0x0001240701007387 */ /* 0x0007e20000100800 */
[C---:B------:R-:W-:Y:S02]  /*1add0*/  SEL R9, R0.reuse, R218, !P6 ;  /* 0x000000da00097207 */ /* 0x040fe40007000000 */
[C---:B-1----:R-:W-:Y:S02]  /*1ade0*/  SEL R8, R0.reuse, R39, !P6 ;  /* 0x0000002700087207 */ /* 0x042fe40007000000 */
[----:B------:R-:W4:Y:S01]  /*1adf0*/  LDL.LU R39, [R1+0x79c] ;  /* 0x00079c0001277983 */ /* 0x000f220000300800 */
[----:B---3--:R-:W-:-:S03]  /*1ae00*/  SEL R7, R0, R38, !P6 ;  /* 0x0000002600077207 */ /* 0x008fc60007000000 */
[----:B------:R1:W-:Y:S04]  /*1ae10*/  STL [R1+0x11c], R8 ;  /* 0x00011c0801007387 */ /* 0x0003e80000100800 */
[----:B------:R-:W3:Y:S04]  /*1ae20*/  LDL.LU R38, [R1+0x7d0] ;  /* 0x0007d00001267983 */ /* 0x000ee80000300800 */
[----:B------:R1:W-:Y:S02]  /*1ae30*/  STL [R1+0x118], R7 ;  /* 0x0001180701007387 */ /* 0x0003e40000100800 */
[----:B-1----:R-:W-:-:S02]  /*1ae40*/  SEL R8, R0, R219, !P6 ;  /* 0x000000db00087207 */ /* 0x002fc40007000000 */
[----:B------:R-:W-:Y:S01]  /*1ae50*/  STL [R1+0x10c], R9 ;  /* 0x00010c0901007387 */ /* 0x000fe20000100800 */
[----:B------:R-:W-:-:S03]  /*1ae60*/  SEL R7, R0, R37, !P6 ;  /* 0x0000002500077207 */ /* 0x000fc60007000000 */
[----:B------:R-:W3:Y:S01]  /*1ae70*/  LDL.LU R37, [R1+0x7d4] ;  /* 0x0007d40001257983 */ /* 0x000ee20000300800 */
[----:B------:R-:W-:-:S03]  /*1ae80*/  SEL R233, R0, R36, !P6 ;  /* 0x0000002400e97207 */ /* 0x000fc60007000000 */
[----:B------:R4:W-:Y:S04]  /*1ae90*/  STL [R1+0x4], R8 ;  /* 0x0000040801007387 */ /* 0x0009e80000100800 */
[----:B------:R1:W-:Y:S04]  /*1aea0*/  STL [R1], R7 ;  /* 0x0000000701007387 */ /* 0x0003e80000100800 */
[----:B------:R-:W-:Y:S04]  /*1aeb0*/  STL [R1+0x2ed8], R252 ;  /* 0x002ed8fc01007387 */ /* 0x000fe80000100800 */
[----:B------:R-:W3:Y:S01]  /*1aec0*/  LDL.LU R36, [R1+0x7b4] ;  /* 0x0007b40001247983 */ /* 0x000ee20000300800 */
[----:B------:R-:W-:-:S03]  /*1aed0*/  SEL R219, R0, R4, !P6 ;  /* 0x0000000400db7207 */ /* 0x000fc60007000000 */
[----:B------:R-:W-:Y:S04]  /*1aee0*/  STL [R1+0x2edc], R233 ;  /* 0x002edce901007387 */ /* 0x000fe80000100800 */
[----:B------:R-:W3:Y:S04]  /*1aef0*/  LDL.LU R4, [R1+0x7b8] ;  /* 0x0007b80001047983 */ /* 0x000ee80000300800 */
[----:B------:R-:W-:Y:S01]  /*1af00*/  STL [R1+0x2ee0], R219 ;  /* 0x002ee0db01007387 */ /* 0x000fe20000100800 */
[----:B--2---:R-:W-:-:S05]  /*1af10*/  SEL R218, R0, R35, !P6 ;  /* 0x0000002300da7207 */ /* 0x004fca0007000000 */
[----:B------:R-:W-:Y:S01]  /*1af20*/  STL [R1+0x2ee4], R218 ;  /* 0x002ee4da01007387 */ /* 0x000fe20000100800 */
[----:B------:R-:W-:-:S03]  /*1af30*/  SEL R216, R0, R11, !P6 ;  /* 0x0000000b00d87207 */ /* 0x000fc60007000000 */
[----:B------:R-:W2:Y:S04]  /*1af40*/  LDL.LU R11, [R1+0x7cc] ;  /* 0x0007cc00010b7983 */ /* 0x000ea80000300800 */
[----:B------:R-:W-:Y:S01]  /*1af50*/  STL [R1+0x2ee8], R216 ;  /* 0x002ee8d801007387 */ /* 0x000fe20000100800 */
[C---:B------:R-:W-:Y:S02]  /*1af60*/  SEL R215, R0.reuse, R43, !P6 ;  /* 0x0000002b00d77207 */ /* 0x040fe40007000000 */
[----:B------:R-:W-:-:S03]  /*1af70*/  SEL R213, R0, R42, !P6 ;  /* 0x0000002a00d57207 */ /* 0x000fc60007000000 */
[----:B------:R-:W-:Y:S04]  /*1af80*/  STL [R1+0x2eec], R215 ;  /* 0x002eecd701007387 */ /* 0x000fe80000100800 */
[----:B------:R-:W-:Y:S01]  /*1af90*/  STL [R1+0x2ef4], R213 ;  /* 0x002ef4d501007387 */ /* 0x000fe20000100800 */
[----:B------:R-:W-:-:S05]  /*1afa0*/  SEL R211, R0, R41, !P6 ;  /* 0x0000002900d37207 */ /* 0x000fca0007000000 */
[----:B------:R-:W-:Y:S04]  /*1afb0*/  STL [R1+0x2ed4], R211 ;  /* 0x002ed4d301007387 */ /* 0x000fe80000100800 */
[----:B------:R-:W2:Y:S01]  /*1afc0*/  LDL.LU R50, [R1+0x7c8] ;  /* 0x0007c80001327983 */ /* 0x000ea20000300800 */
[----:B----4-:R-:W-:-:S03]  /*1afd0*/  SEL R8, R0, R40, !P6 ;  /* 0x0000002800087207 */ /* 0x010fc60007000000 */
[----:B------:R-:W4:Y:S04]  /*1afe0*/  LDL.LU R34, [R1+0x7c0] ;  /* 0x0007c00001227983 */ /* 0x000f280000300800 */
[----:B------:R-:W-:Y:S04]  /*1aff0*/  STL [R1+0x2ed0], R8 ;  /* 0x002ed00801007387 */ /* 0x000fe80000100800 */
[----:B------:R-:W4:Y:S04]  /*1b000*/  LDL.LU R49, [R1+0x7c4] ;  /* 0x0007c40001317983 */ /* 0x000f280000300800 */
[----:B------:R-:W4:Y:S04]  /*1b010*/  LDL.LU R48, [R1+0x7bc] ;  /* 0x0007bc0001307983 */ /* 0x000f280000300800 */
[----:B------:R-:W4:Y:S01]  /*1b020*/  LDL.LU R47, [R1+0x7a8] ;  /* 0x0007a800012f7983 */ /* 0x000f220000300800 */
[----:B------:R-:W-:-:S02]  /*1b030*/  SEL R202, R0, R44, !P6 ;  /* 0x0000002c00ca7207 */ /* 0x000fc40007000000 */
[----:B---3--:R-:W-:-:S05]  /*1b040*/  SEL R10, R0, R38, !P6 ;  /* 0x00000026000a7207 */ /* 0x008fca0007000000 */
[----:B------:R-:W-:Y:S04]  /*1b050*/  STL [R1+0x2ef8], R10 ;  /* 0x002ef80a01007387 */ /* 0x000fe80000100800 */
[----:B------:R-:W3:Y:S04]  /*1b060*/  LDL.LU R46, [R1+0x7b0] ;  /* 0x0007b000012e7983 */ /* 0x000ee80000300800 */
[----:B------:R-:W3:Y:S01]  /*1b070*/  LDL.LU R45, [R1+0x7ac] ;  /* 0x0007ac00012d7983 */ /* 0x000ee20000300800 */
[----:B------:R-:W-:-:S05]  /*1b080*/  SEL R12, R0, R37, !P6 ;  /* 0x00000025000c7207 */ /* 0x000fca0007000000 */
[----:B------:R-:W-:Y:S04]  /*1b090*/  STL [R1+0x2efc], R12 ;  /* 0x002efc0c01007387 */ /* 0x000fe80000100800 */
[----:B------:R-:W3:Y:S04]  /*1b0a0*/  LDL.LU R44, [R1+0x7a4] ;  /* 0x0007a400012c7983 */ /* 0x000ee80000300800 */
[----:B------:R-:W3:Y:S01]  /*1b0b0*/  LDL.LU R35, [R1+0x7a0] ;  /* 0x0007a00001237983 */ /* 0x000ee20000300800 */
[----:B------:R-:W-:-:S05]  /*1b0c0*/  SEL R14, R0, R36, !P6 ;  /* 0x00000024000e7207 */ /* 0x000fca0007000000 */
[----:B------:R-:W-:Y:S04]  /*1b0d0*/  STL [R1+0x2f00], R14 ;  /* 0x002f000e01007387 */ /* 0x000fe80000100800 */
[----:B------:R-:W3:Y:S04]  /*1b0e0*/  LDL.LU R43, [R1+0x77c] ;  /* 0x00077c00012b7983 */ /* 0x000ee80000300800 */
[----:B------:R-:W3:Y:S04]  /*1b0f0*/  LDL.LU R42, [R1+0x784] ;  /* 0x00078400012a7983 */ /* 0x000ee80000300800 */
[----:B------:R-:W3:Y:S01]  /*1b100*/  LDL.LU R41, [R1+0x788] ;  /* 0x0007880001297983 */ /* 0x000ee20000300800 */
[----:B------:R-:W-:-:S02]  /*1b110*/  SEL R15, R0, R4, !P6 ;  /* 0x00000004000f7207 */ /* 0x000fc40007000000 */
[----:B------:R-:W-:-:S03]  /*1b120*/  SEL R201, R0, R39, !P6 ;  /* 0x0000002700c97207 */ /* 0x000fc60007000000 */
[----:B------:R-:W-:Y:S04]  /*1b130*/  STL [R1+0x2f04], R15 ;  /* 0x002f040f01007387 */ /* 0x000fe80000100800 */
[----:B------:R-:W3:Y:S04]  /*1b140*/  LDL.LU R40, [R1+0x798] ;  /* 0x0007980001287983 */ /* 0x000ee80000300800 */
[----:B------:R-:W3:Y:S04]  /*1b150*/  LDL.LU R39, [R1+0x794] ;  /* 0x0007940001277983 */ /* 0x000ee80000300800 */
[----:B------:R-:W3:Y:S04]  /*1b160*/  LDL.LU R38, [R1+0x78c] ;  /* 0x00078c0001267983 */ /* 0x000ee80000300800 */
[----:B------:R-:W3:Y:S04]  /*1b170*/  LDL.LU R37, [R1+0x790] ;  /* 0x0007900001257983 */ /* 0x000ee80000300800 */
[----:B------:R-:W3:Y:S04]  /*1b180*/  LDL.LU R36, [R1+0x780] ;  /* 0x0007800001247983 */ /* 0x000ee80000300800 */
[----:B------:R-:W3:Y:S01]  /*1b190*/  LDL.LU R4, [R1+0x778] ;  /* 0x0007780001047983 */ /* 0x000ee20000300800 */
[----:B--2---:R-:W-:-:S03]  /*1b1a0*/  SEL R16, R0, R11, !P6 ;  /* 0x0000000b00107207 */ /* 0x004fc60007000000 */
[----:B------:R-:W2:Y:S04]  /*1b1b0*/  LDL.LU R11, [R1+0x774] ;  /* 0x00077400010b7983 */ /* 0x000ea80000300800 */
[----:B------:R-:W-:Y:S01]  /*1b1c0*/  STL [R1+0x2f08], R16 ;  /* 0x002f081001007387 */ /* 0x000fe20000100800 */
[C---:B------:R-:W-:Y:S02]  /*1b1d0*/  SEL R17, R0.reuse, R50, !P6 ;  /* 0x0000003200117207 */ /* 0x040fe40007000000 */
[----:B----4-:R-:W-:-:S03]  /*1b1e0*/  SEL R18, R0, R34, !P6 ;  /* 0x0000002200127207 */ /* 0x010fc60007000000 */
[----:B------:R-:W-:Y:S01]  /*1b1f0*/  STL [R1+0x2f10], R17 ;  /* 0x002f101101007387 */ /* 0x000fe20000100800 */
[----:B------:R-:W-:-:S03]  /*1b200*/  SEL R19, R0, R49, !P6 ;  /* 0x0000003100137207 */ /* 0x000fc60007000000 */
[----:B------:R-:W-:Y:S01]  /*1b210*/  STL [R1+0x2f14], R18 ;  /* 0x002f141201007387 */ /* 0x000fe20000100800 */
[----:B------:R-:W-:-:S03]  /*1b220*/  SEL R20, R0, R48, !P6 ;  /* 0x0000003000147207 */ /* 0x000fc60007000000 */
[----:B------:R-:W-:Y:S01]  /*1b230*/  STL [R1+0x2f18], R19 ;  /* 0x002f181301007387 */ /* 0x000fe20000100800 */
[----:B------:R-:W-:-:S03]  /*1b240*/  SEL R21, R0, R47, !P6 ;  /* 0x0000002f00157207 */ /* 0x000fc60007000000 */
[----:B------:R-:W-:Y:S04]  /*1b250*/  STL [R1+0x2f1c], R20 ;  /* 0x002f1c1401007387 */ /* 0x000fe80000100800 */
[----:B------:R-:W-:Y:S01]  /*1b260*/  STL [R1+0x2f20], R21 ;  /* 0x002f201501007387 */ /* 0x000fe20000100800 */
[C---:B---3--:R-:W-:Y:S02]  /*1b270*/  SEL R22, R0.reuse, R46, !P6 ;  /* 0x0000002e00167207 */ /* 0x048fe40007000000 */
[----:B------:R-:W-:-:S03]  /*1b280*/  SEL R23, R0, R45, !P6 ;  /* 0x0000002d00177207 */ /* 0x000fc60007000000 */
[----:B------:R-:W-:Y:S04]  /*1b290*/  STL [R1+0x2f24], R22 ;  /* 0x002f241601007387 */ /* 0x000fe80000100800 */
[----:B------:R-:W-:Y:S01]  /*1b2a0*/  STL [R1+0x2f28], R23 ;  /* 0x002f281701007387 */ /* 0x000fe20000100800 */
[C---:B------:R-:W-:Y:S02]  /*1b2b0*/  SEL R24, R0.reuse, R44, !P6 ;  /* 0x0000002c00187207 */ /* 0x040fe40007000000 */
[----:B------:R-:W-:-:S03]  /*1b2c0*/  SEL R25, R0, R35, !P6 ;  /* 0x0000002300197207 */ /* 0x000fc60007000000 */
[----:B------:R-:W-:Y:S04]  /*1b2d0*/  STL [R1+0x2f2c], R24 ;  /* 0x002f2c1801007387 */ /* 0x000fe80000100800 */
[----:B------:R-:W-:Y:S01]  /*1b2e0*/  STL [R1+0x2f30], R25 ;  /* 0x002f301901007387 */ /* 0x000fe20000100800 */
[C---:B------:R-:W-:Y:S02]  /*1b2f0*/  SEL R26, R0.reuse, R43, !P6 ;  /* 0x0000002b001a7207 */ /* 0x040fe40007000000 */
[----:B------:R-:W-:-:S03]  /*1b300*/  SEL R27, R0, R41, !P6 ;  /* 0x00000029001b7207 */ /* 0x000fc60007000000 */
[----:B------:R-:W-:Y:S04]  /*1b310*/  STL [R1+0x2f34], R26 ;  /* 0x002f341a01007387 */ /* 0x000fe80000100800 */
[----:B------:R-:W-:Y:S04]  /*1b320*/  STL [R1+0x2f38], R27 ;  /* 0x002f381b01007387 */ /* 0x000fe80000100800 */
[----:B------:R-:W1:Y:S04]  /*1b330*/  LDL.LU R62, [R1+0x76c] ;  /* 0x00076c00013e7983 */ /* 0x000e680000300800 */
[----:B------:R-:W3:Y:S01]  /*1b340*/  LDL.LU R34, [R1+0x770] ;  /* 0x0007700001227983 */ /* 0x000ee20000300800 */
[----:B------:R-:W-:-:S03]  /*1b350*/  SEL R29, R0, R39, !P6 ;  /* 0x00000027001d7207 */ /* 0x000fc60007000000 */
[----:B------:R-:W4:Y:S01]  /*1b360*/  LDL.LU R35, [R1+0x764] ;  /* 0x0007640001237983 */ /* 0x000f220000300800 */
[C---:B------:R-:W-:Y:S02]  /*1b370*/  SEL R30, R0.reuse, R38, !P6 ;  /* 0x00000026001e7207 */ /* 0x040fe40007000000 */
[C---:B------:R-:W-:Y:S02]  /*1b380*/  SEL R31, R0.reuse, R37, !P6 ;  /* 0x00000025001f7207 */ /* 0x040fe40007000000 */
[C---:B------:R-:W-:Y:S02]  /*1b390*/  SEL R32, R0.reuse, R36, !P6 ;  /* 0x0000002400207207 */ /* 0x040fe40007000000 */
[----:B------:R-:W4:Y:S01]  /*1b3a0*/  LDL.LU R36, [R1+0x760] ;  /* 0x0007600001247983 */ /* 0x000f220000300800 */
[----:B------:R-:W-:-:S03]  /*1b3b0*/  SEL R28, R0, R40, !P6 ;  /* 0x00000028001c7207 */ /* 0x000fc60007000000 */
[----:B------:R-:W4:Y:S01]  /*1b3c0*/  LDL.LU R37, [R1+0x75c] ;  /* 0x00075c0001257983 */ /* 0x000f220000300800 */
[----:B------:R-:W-:-:S03]  /*1b3d0*/  SEL R200, R0, R42, !P6 ;  /* 0x0000002a00c87207 */ /* 0x000fc60007000000 */
[----:B------:R-:W4:Y:S04]  /*1b3e0*/  LDL.LU R38, [R1+0x754] ;  /* 0x0007540001267983 */ /* 0x000f280000300800 */
        /* <DEDUP_REMOVED lines=18> */
[----:B------:R-:W4:Y:S01]  /*1b510*/  LDL.LU R57, [R1+0x708] ;  /* 0x0007080001397983 */ /* 0x000f220000300800 */
[----:B------:R-:W-:-:S03]  /*1b520*/  SEL R33, R0, R4, !P6 ;  /* 0x0000000400217207 */ /* 0x000fc60007000000 */
[----:B------:R-:W4:Y:S04]  /*1b530*/  LDL.LU R58, [R1+0x704] ;  /* 0x00070400013a7983 */ /* 0x000f280000300800 */
[----:B------:R-:W4:Y:S04]  /*1b540*/  LDL.LU R59, [R1+0x700] ;  /* 0x00070000013b7983 */ /* 0x000f280000300800 */
[----:B------:R-:W4:Y:S04]  /*1b550*/  LDL.LU R60, [R1+0x6c0] ;  /* 0x0006c000013c7983 */ /* 0x000f280000300800 */
[----:B------:R-:W4:Y:S04]  /*1b560*/  LDL.LU R61, [R1+0x6c4] ;  /* 0x0006c400013d7983 */ /* 0x000f280000300800 */
[----:B------:R-:W3:Y:S01]  /*1b570*/  LDL.LU R4, [R1+0x6e0] ;  /* 0x0006e00001047983 */ /* 0x000ee20000300800 */
[----:B--2---:R-:W-:-:S03]  /*1b580*/  SEL R203, R0, R11, !P6 ;  /* 0x0000000b00cb7207 */ /* 0x004fc60007000000 */
[----:B------:R-:W2:Y:S01]  /*1b590*/  LDL.LU R11, [R1+0x6e4] ;  /* 0x0006e400010b7983 */ /* 0x000ea20000300800 */
[----:B-1----:R-:W-:-:S05]  /*1b5a0*/  SEL R7, R0, R62, !P6 ;  /* 0x0000003e00077207 */ /* 0x002fca0007000000 */
[----:B------:R1:W-:Y:S04]  /*1b5b0*/  STL [R1+0x8], R7 ;  /* 0x0000080701007387 */ /* 0x0003e80000100800 */
        /* <DEDUP_REMOVED lines=11> */
[----:B------:R-:W1:Y:S04]  /*1b670*/  LDL.LU R92, [R1+0x104] ;  /* 0x00010400015c7983 */ /* 0x000e680000300800 */
        /* <DEDUP_REMOVED lines=17> */
[----:B---3--:R-:W-:-:S03]  /*1b790*/  SEL R62, R0, R4, !P6 ;  /* 0x00000004003e7207 */ /* 0x008fc60007000000 */
[----:B------:R-:W3:Y:S01]  /*1b7a0*/  LDL.LU R4, [R1+0xa4] ;  /* 0x0000a40001047983 */ /* 0x000ee20000300800 */
[----:B--2---:R-:W-:-:S03]  /*1b7b0*/  SEL R63, R0, R11, !P6 ;  /* 0x0000000b003f7207 */ /* 0x004fc60007000000 */
[----:B------:R-:W2:Y:S01]  /*1b7c0*/  LDL.LU R11, [R1+0x98] ;  /* 0x00009800010b7983 */ /* 0x000ea20000300800 */
[C---:B-1----:R-:W-:Y:S02]  /*1b7d0*/  SEL R7, R0.reuse, R92, !P6 ;  /* 0x0000005c00077207 */ /* 0x042fe40007000000 */
[----:B----4-:R-:W-:-:S03]  /*1b7e0*/  SEL R9, R0, R91, !P6 ;  /* 0x0000005b00097207 */ /* 0x010fc60007000000 */
[----:B------:R1:W-:Y:S01]  /*1b7f0*/  STL [R1+0x108], R7 ;  /* 0x0001080701007387 */ /* 0x0003e20000100800 */
[----:B------:R-:W-:-:S03]  /*1b800*/  SEL R8, R0, R90, !P6 ;  /* 0x0000005a00087207 */ /* 0x000fc60007000000 */
[----:B------:R4:W-:Y:S04]  /*1b810*/  STL [R1+0x104], R9 ;  /* 0x0001040901007387 */ /* 0x0009e80000100800 */
[----:B------:R4:W-:Y:S01]  /*1b820*/  STL [R1+0xf0], R8 ;  /* 0x0000f00801007387 */ /* 0x0009e20000100800 */
        /* <DEDUP_REMOVED lines=21> */
[----:B---3--:R-:W-:-:S03]  /*1b980*/  SEL R8, R0, R78, !P6 ;  /* 0x0000004e00087207 */ /* 0x008fc60007000000 */
[----:B------:R3:W-:Y:S04]  /*1b990*/  STL [R1+0xb8], R9 ;  /* 0x0000b80901007387 */ /* 0x0007e80000100800 */
[----:B------:R4:W-:Y:S01]  /*1b9a0*/  STL [R1+0xb4], R8 ;  /* 0x0000b40801007387 */ /* 0x0009e20000100800 */
[C---:B-1----:R-:W-:Y:S02]  /*1b9b0*/  SEL R7, R0.reuse, R77, !P6 ;  /* 0x0000004d00077207 */ /* 0x042fe40007000000 */
[----:B---3--:R-:W-:-:S03]  /*1b9c0*/  SEL R9, R0, R76, !P6 ;  /* 0x0000004c00097207 */ /* 0x008fc60007000000 */
[----:B------:R1:W-:Y:S01]  /*1b9d0*/  STL [R1+0xb0], R7 ;  /* 0x0000b00701007387 */ /* 0x0003e20000100800 */
[----:B----4-:R-:W-:-:S03]  /*1b9e0*/  SEL R8, R0, R75, !P6 ;  /* 0x0000004b00087207 */ /* 0x010fc60007000000 */
[----:B------:R-:W-:Y:S04]  /*1b9f0*/  STL [R1+0xac], R9 ;  /* 0x0000ac0901007387 */ /* 0x000fe80000100800 */
[----:B------:R-:W-:Y:S01]  /*1ba00*/  STL [R1+0xa8], R8 ;  /* 0x0000a80801007387 */ /* 0x000fe20000100800 */
[----:B-1----:R-:W-:-:S03]  /*1ba10*/  SEL R7, R0, R4, !P6 ;  /* 0x0000000400077207 */ /* 0x002fc60007000000 */
[----:B------:R-:W3:Y:S04]  /*1ba20*/  LDL.LU R103, [R1+0x94] ;  /* 0x0000940001677983 */ /* 0x000ee80000300800 */
[----:B------:R-:W-:Y:S04]  /*1ba30*/  STL [R1+0xa4], R7 ;  /* 0x0000a40701007387 */ /* 0x000fe80000100800 */
[----:B------:R-:W4:Y:S01]  /*1ba40*/  LDL.LU R102, [R1+0x90] ;  /* 0x0000900001667983 */ /* 0x000f220000300800 */
[----:B--2---:R-:W-:-:S05]  /*1ba50*/  SEL R4, R0, R11, !P6 ;  /* 0x0000000b00047207 */ /* 0x004fca0007000000 */
[----:B------:R1:W-:Y:S04]  /*1ba60*/  STL [R1+0x98], R4 ;  /* 0x0000980401007387 */ /* 0x0003e80000100800 */
[----:B------:R-:W2:Y:S04]  /*1ba70*/  LDL.LU R101, [R1+0x8c] ;  /* 0x00008c0001657983 */ /* 0x000ea80000300800 */
        /* <DEDUP_REMOVED lines=26> */
[----:B-1----:R-:W2:Y:S04]  /*1bc20*/  LDL.LU R4, [R1+0x430] ;  /* 0x0004300001047983 */ /* 0x002ea80000300800 */
[----:B------:R-:W2:Y:S01]  /*1bc30*/  LDL.LU R75, [R1+0x448] ;  /* 0x00044800014b7983 */ /* 0x000ea20000300800 */
[----:B---3--:R-:W-:-:S05]  /*1bc40*/  SEL R7, R0, R103, !P6 ;  /* 0x0000006700077207 */ /* 0x008fca0007000000 */
[----:B------:R1:W-:Y:S01]  /*1bc50*/  STL [R1+0x94], R7 ;  /* 0x0000940701007387 */ /* 0x0003e20000100800 */
[----:B----4-:R-:W-:-:S05]  /*1bc60*/  SEL R9, R0, R102, !P6 ;  /* 0x0000006600097207 */ /* 0x010fca0007000000 */
[----:B------:R3:W-:Y:S01]  /*1bc70*/  STL [R1+0x90], R9 ;  /* 0x0000900901007387 */ /* 0x0007e20000100800 */
[C---:B--2---:R-:W-:Y:S02]  /*1bc80*/  SEL R8, R0.reuse, R101, !P6 ;  /* 0x0000006500087207 */ /* 0x044fe40007000000 */
[----:B-1----:R-:W-:-:S03]  /*1bc90*/  SEL R7, R0, R100, !P6 ;  /* 0x0000006400077207 */ /* 0x002fc60007000000 */
[----:B------:R1:W-:Y:S01]  /*1bca0*/  STL [R1+0x8c], R8 ;  /* 0x00008c0801007387 */ /* 0x0003e20000100800 */
[----:B---3--:R-:W-:-:S03]  /*1bcb0*/  SEL R9, R0, R99, !P6 ;  /* 0x0000006300097207 */ /* 0x008fc60007000000 */
        /* <DEDUP_REMOVED lines=44> */
[----:B------:R-:W-:Y:S01]  /*1bf80*/  STL [R1+0x1c], R9 ;  /* 0x00001c0901007387 */ /* 0x000fe20000100800 */
[----:B---3--:R-:W-:-:S03]  /*1bf90*/  SEL R7, R0, R76, !P6 ;  /* 0x0000004c00077207 */ /* 0x008fc60007000000 */
[----:B------:R-:W-:Y:S04]  /*1bfa0*/  STL [R1+0x18], R8 ;  /* 0x0000180801007387 */ /* 0x000fe80000100800 */
[----:B------:R1:W-:Y:S04]  /*1bfb0*/  STL [R1+0x14], R7 ;  /* 0x0000140701007387 */ /* 0x0003e80000100800 */
[----:B------:R-:W2:Y:S04]  /*1bfc0*/  LDL.LU R82, [R1+0x44c] ;  /* 0x00044c0001527983 */ /* 0x000ea80000300800 */
[----:B------:R-:W3:Y:S04]  /*1bfd0*/  LDL.LU R81, [R1+0x438] ;  /* 0x0004380001517983 */ /* 0x000ee80000300800 */
[----:B------:R-:W4:Y:S04]  /*1bfe0*/  LDL.LU R80, [R1+0x43c] ;  /* 0x00043c0001507983 */ /* 0x000f280000300800 */
[----:B------:R-:W4:Y:S01]  /*1bff0*/  LDL.LU R79, [R1+0x420] ;  /* 0x00042000014f7983 */ /* 0x000f220000300800 */
[----:B------:R-:W-:-:S03]  /*1c000*/  SEL R83, R0, R75, !P6 ;  /* 0x0000004b00537207 */ /* 0x000fc60007000000 */
[----:B------:R-:W4:Y:S04]  /*1c010*/  LDL.LU R78, [R1+0x414] ;  /* 0x00041400014e7983 */ /* 0x000f280000300800 */
[----:B------:R-:W4:Y:S04]  /*1c020*/  LDL.LU R77, [R1+0x410] ;  /* 0x00041000014d7983 */ /* 0x000f280000300800 */
[----:B------:R-:W4:Y:S04]  /*1c030*/  LDL.LU R76, [R1+0x40c] ;  /* 0x00040c00014c7983 */ /* 0x000f280000300800 */
[----:B------:R-:W4:Y:S04]  /*1c040*/  LDL.LU R84, [R1+0x3c0] ;  /* 0x0003c00001547983 */ /* 0x000f280000300800 */
[----:B------:R-:W4:Y:S04]  /*1c050*/  LDL.LU R75, [R1+0x3c4] ;  /* 0x0003c400014b7983 */ /* 0x000f280000300800 */
[----:B------:R-:W2:Y:S04]  /*1c060*/  LDL.LU R106, [R1+0x3f4] ;  /* 0x0003f400016a7983 */ /* 0x000ea80000300800 */
[----:B------:R-:W3:Y:S04]  /*1c070*/  LDL.LU R105, [R1+0x3d0] ;  /* 0x0003d00001697983 */ /* 0x000ee80000300800 */
        /* <DEDUP_REMOVED lines=21> */
[----:B--2---:R-:W-:-:S02]  /*1c1d0*/  SEL R107, R0, R106, !P6 ;  /* 0x0000006a006b7207 */ /* 0x004fc40007000000 */
[C---:B---3--:R-:W-:Y:S02]  /*1c1e0*/  SEL R106, R0.reuse, R105, !P6 ;  /* 0x00000069006a7207 */ /* 0x048fe40007000000 */
[C---:B----4-:R-:W-:Y:S02]  /*1c1f0*/  SEL R105, R0.reuse, R104, !P6 ;  /* 0x0000006800697207 */ /* 0x050fe40007000000 */
[C---:B------:R-:W-:Y:S02]  /*1c200*/  SEL R104, R0.reuse, R103, !P6 ;  /* 0x0000006700687207 */ /* 0x040fe40007000000 */
[C---:B------:R-:W-:Y:S02]  /*1c210*/  SEL R103, R0.reuse, R102, !P6 ;  /* 0x0000006600677207 */ /* 0x040fe40007000000 */
[C---:B------:R-:W-:Y:S02]  /*1c220*/  SEL R102, R0.reuse, R101, !P6 ;  /* 0x0000006500667207 */ /* 0x040fe40007000000 */
[----:B------:R-:W-:-:S02]  /*1c230*/  SEL R101, R0, R100, !P6 ;  /* 0x0000006400657207 */ /* 0x000fc40007000000 */
[C---:B------:R-:W-:Y:S02]  /*1c240*/  SEL R100, R0.reuse, R99, !P6 ;  /* 0x0000006300647207 */ /* 0x040fe40007000000 */
[C---:B------:R-:W-:Y:S02]  /*1c250*/  SEL R99, R0.reuse, R98, !P6 ;  /* 0x0000006200637207 */ /* 0x040fe40007000000 */
        /* <DEDUP_REMOVED lines=56> */
[----:B--2---:R-:W-:-:S03]  /*1c5e0*/  SEL R155, R0, R137, !P6 ;  /* 0x00000089009b7207 */ /* 0x004fc60007000000 */
[----:B------:R-:W2:Y:S01]  /*1c5f0*/  LDL.LU R137, [R1+0x218] ;  /* 0x0002180001897983 */ /* 0x000ea20000300800 */
[----:B---3--:R-:W-:-:S03]  /*1c600*/  SEL R154, R0, R136, !P6 ;  /* 0x00000088009a7207 */ /* 0x008fc60007000000 */
[----:B------:R-:W3:Y:S01]  /*1c610*/  LDL.LU R136, [R1+0x21c] ;  /* 0x00021c0001887983 */ /* 0x000ee20000300800 */
[----:B----4-:R-:W-:-:S03]  /*1c620*/  SEL R153, R0, R135, !P6 ;  /* 0x0000008700997207 */ /* 0x010fc60007000000 */
[----:B------:R-:W4:Y:S01]  /*1c630*/  LDL.LU R135, [R1+0x200] ;  /* 0x0002000001877983 */ /* 0x000f220000300800 */
[----:B------:R-:W-:-:S03]  /*1c640*/  SEL R152, R0, R134, !P6 ;  /* 0x0000008600987207 */ /* 0x000fc60007000000 */
[----:B------:R-:W4:Y:S01]  /*1c650*/  LDL.LU R134, [R1+0x1fc] ;  /* 0x0001fc0001867983 */ /* 0x000f220000300800 */
[----:B------:R-:W-:-:S03]  /*1c660*/  SEL R151, R0, R133, !P6 ;  /* 0x0000008500977207 */ /* 0x000fc60007000000 */
[----:B------:R-:W4:Y:S04]  /*1c670*/  LDL.LU R156, [R1+0x1f8] ;  /* 0x0001f800019c7983 */ /* 0x000f280000300800 */
[----:B------:R-:W4:Y:S04]  /*1c680*/  LDL.LU R133, [R1+0x1e4] ;  /* 0x0001e40001857983 */ /* 0x000f280000300800 */
[----:B------:R-:W2:Y:S04]  /*1c690*/  LDL.LU R168, [R1+0x1e0] ;  /* 0x0001e00001a87983 */ /* 0x000ea80000300800 */
[----:B------:R-:W3:Y:S04]  /*1c6a0*/  LDL.LU R167, [R1+0x1d4] ;  /* 0x0001d40001a77983 */ /* 0x000ee80000300800 */
[----:B------:R-:W4:Y:S04]  /*1c6b0*/  LDL.LU R166, [R1+0x1d0] ;  /* 0x0001d00001a67983 */ /* 0x000f280000300800 */
        /* <DEDUP_REMOVED lines=8> */
[----:B------:R-:W2:Y:S01]  /*1c740*/  LDL.LU R157, [R1+0x194] ;  /* 0x00019400019d7983 */ /* 0x000ea20000300800 */
[----:B---3--:R-:W-:-:S03]  /*1c750*/  SEL R178, R0, R167, !P6 ;  /* 0x000000a700b27207 */ /* 0x008fc60007000000 */
[----:B------:R-:W3:Y:S01]  /*1c760*/  LDL.LU R167, [R1+0x198] ;  /* 0x0001980001a77983 */ /* 0x000ee20000300800 */
[----:B----4-:R-:W-:-:S03]  /*1c770*/  SEL R177, R0, R166, !P6 ;  /* 0x000000a600b17207 */ /* 0x010fc60007000000 */
[----:B------:R-:W4:Y:S01]  /*1c780*/  LDL.LU R166, [R1+0x19c] ;  /* 0x00019c0001a67983 */ /* 0x000f220000300800 */
[----:B--2---:R-:W-:-:S03]  /*1c790*/  SEL R176, R0, R165, !P6 ;  /* 0x000000a500b07207 */ /* 0x004fc60007000000 */
[----:B------:R-:W2:Y:S01]  /*1c7a0*/  LDL.LU R165, [R1+0x190] ;  /* 0x0001900001a57983 */ /* 0x000ea20000300800 */
[----:B------:R-:W-:-:S03]  /*1c7b0*/  SEL R175, R0, R164, !P6 ;  /* 0x000000a400af7207 */ /* 0x000fc60007000000 */
        /* <DEDUP_REMOVED lines=11> */
[C---:B------:R-:W-:Y:S02]  /*1c870*/  SEL R179, R0.reuse, R168, !P6 ;  /* 0x000000a800b37207 */ /* 0x040fe40007000000 */
[C---:B------:R-:W-:Y:S02]  /*1c880*/  SEL R169, R0.reuse, R158, !P6 ;  /* 0x0000009e00a97207 */ /* 0x040fe40007000000 */
[----:B------:R-:W2:Y:S01]  /*1c890*/  LDL.LU R158, [R1+0x15c] ;  /* 0x00015c00019e7983 */ /* 0x000ea20000300800 */
[----:B------:R-:W-:-:S03]  /*1c8a0*/  SEL R168, R0, R157, !P6 ;  /* 0x0000009d00a87207 */ /* 0x000fc60007000000 */
        /* <DEDUP_REMOVED lines=21> */
[----:B------:R-:W3:Y:S04]  /*1ca00*/  LDL.LU R210, [R1+0x720] ;  /* 0x0007200001d27983 */ /* 0x000ee80000300800 */
[----:B------:R-:W4:Y:S04]  /*1ca10*/  LDL.LU R208, [R1+0x71c] ;  /* 0x00071c0001d07983 */ /* 0x000f280000300800 */
[----:B-1----:R-:W2:Y:S01]  /*1ca20*/  LDL.LU R7, [R1+0x4b4] ;  /* 0x0004b40001077983 */ /* 0x002ea20000300800 */
[----:B------:R-:W-:-:S02]  /*1ca30*/  SEL R204, R0, R242, !P6 ;  /* 0x000000f200cc7207 */ /* 0x000fc40007000000 */
[C---:B------:R-:W-:Y:S01]  /*1ca40*/  SEL R205, R0.reuse, R243, !P6 ;  /* 0x000000f300cd7207 */ /* 0x040fe20007000000 */
[----:B------:R-:W1:Y:S01]  /*1ca50*/  S2R R207, SR_TID.X ;  /* 0x0000000000cf7919 */ /* 0x000e620000002100 */
[----:B------:R-:W-:Y:S02]  /*1ca60*/  @!P5 IMAD.MOV R249, RZ, RZ, -R249 ;  /* 0x000000fffff9d224 */ /* 0x000fe400078e0af9 */
[----:B------:R-:W-:Y:S01]  /*1ca70*/  @!P3 IMAD.MOV R5, RZ, RZ, -R5 ;  /* 0x000000ffff05b224 */ /* 0x000fe200078e0a05 */
        /* <DEDUP_REMOVED lines=10> */
[----:B-1----:R-:W-:-:S05]  /*1cb20*/  LOP3.LUT R207, R207, 0x7f, RZ, 0xc0, !PT ;  /* 0x0000007fcfcf7812 */ /* 0x002fca00078ec0ff */
[----:B------:R-:W-:Y:S01]  /*1cb30*/  IMAD R207, R207, R209, RZ ;  /* 0x000000d1cfcf7224 */ /* 0x000fe200078e02ff */
[C---:B------:R-:W-:Y:S02]  /*1cb40*/  SEL R43, R0.reuse, R43, !P6 ;  /* 0x0000002b002b7207 */ /* 0x040fe40007000000 */
[C---:B------:R-:W-:Y:S02]  /*1cb50*/  SEL R44, R0.reuse, R44, !P6 ;  /* 0x0000002c002c7207 */ /* 0x040fe40007000000 */
[C---:B------:R-:W-:Y:S02]  /*1cb60*/  SEL R45, R0.reuse, R45, !P6 ;  /* 0x0000002d002d7207 */ /* 0x040fe40007000000 */
[----:B------:R-:W-:Y:S02]  /*1cb70*/  SEL R46, R0, R46, !P6 ;  /* 0x0000002e002e7207 */ /* 0x000fe40007000000 */
[-C--:B---3--:R-:W-:Y:S02]  /*1cb80*/  LEA R242, P2, R210, R240.reuse, 0x2 ;  /* 0x000000f0d2f27211 */ /* 0x088fe400078410ff */
[----:B----4-:R-:W-:-:S02]  /*1cb90*/  LEA R240, P1, R208, R240, 0x2 ;  /* 0x000000f0d0f07211 */ /* 0x010fc400078210ff */
[-C--:B------:R-:W-:Y:S02]  /*1cba0*/  LEA.HI.X.SX32 R243, R210, R241.reuse, 0x2, P2 ;  /* 0x000000f1d2f37211 */ /* 0x080fe400010f16ff */
[----:B------:R-:W-:Y:S01]  /*1cbb0*/  LEA.HI.X.SX32 R241, R208, R241, 0x2, P1 ;  /* 0x000000f1d0f17211 */ /* 0x000fe200008f16ff */
[----:B------:R1:W-:Y:S04]  /*1cbc0*/  STL [R1+0x2dd0], R242 ;  /* 0x002dd0f201007387 */ /* 0x0003e80000100800 */
[----:B------:R-:W-:Y:S04]  /*1cbd0*/  STL [R1+0x2dcc], R243 ;  /* 0x002dccf301007387 */ /* 0x000fe80000100800 */
[----:B------:R-:W-:Y:S04]  /*1cbe0*/  STL [R1+0x2dd8], R240 ;  /* 0x002dd8f001007387 */ /* 0x000fe80000100800 */
[----:B------:R-:W-:Y:S04]  /*1cbf0*/  STL [R1+0x2dd4], R241 ;  /* 0x002dd4f101007387 */ /* 0x000fe80000100800 */
[----:B------:R-:W3:Y:S04]  /*1cc00*/  LDL.LU R216, [R1+0x148] ;  /* 0x0001480001d87983 */ /* 0x000ee80000300800 */
[----:B------:R-:W4:Y:S04]  /*1cc10*/  LDL.LU R218, [R1+0x1a8] ;  /* 0x0001a80001da7983 */ /* 0x000f280000300800 */
[----:B------:R-:W4:Y:S04]  /*1cc20*/  LDL.LU R219, [R1+0x1cc] ;  /* 0x0001cc0001db7983 */ /* 0x000f280000300800 */
[----:B------:R-:W3:Y:S01]  /*1cc30*/  LDL.LU R252, [R1+0x1ec] ;  /* 0x0001ec0001fc7983 */ /* 0x000ee20000300800 */
[----:B------:R-:W-:-:S02]  /*1cc40*/  SEL R47, R0, R47, !P6 ;  /* 0x0000002f002f7207 */ /* 0x000fc40007000000 */
[C---:B------:R-:W-:Y:S01]  /*1cc50*/  SEL R48, R0.reuse, R48, !P6 ;  /* 0x0000003000307207 */ /* 0x040fe20007000000 */
[----:B------:R-:W4:Y:S01]  /*1cc60*/  LDL.LU R233, [R1+0x224] ;  /* 0x0002240001e97983 */ /* 0x000f220000300800 */
        /* <DEDUP_REMOVED lines=82> */
[----:B--2---:R-:W-:-:S02]  /*1d190*/  SEL R165, R0, R165, !P6 ;  /* 0x000000a500a57207 */ /* 0x004fc40007000000 */
        /* <DEDUP_REMOVED lines=55> */
[----:B------:R-:W-:Y:S02]  /*1d510*/  SEL R214, R0, R5, !P6 ;  /* 0x0000000500d67207 */ /* 0x000fe40007000000 */
[----:B------:R-:W-:Y:S02]  /*1d520*/  LEA.HI.X.SX32 R0, R207, R2, 0x2, P4 ;  /* 0x00000002cf007211 */ /* 0x000fe400020f16ff */
[----:B------:R-:W2:Y:S02]  /*1d530*/  LDC R2, c[0x0][0x240] ;  /* 0x00009000ff027b82 */ /* 0x000ea40000000800 */
[-C--:B--2---:R-:W-:Y:S02]  /*1d540*/  IMAD R3, R7, R2.reuse, RZ ;  /* 0x0000000207037224 */ /* 0x084fe400078e02ff */
[----:B------:R-:W2:Y:S04]  /*1d550*/  LDL.LU R7, [R1+0x248] ;  /* 0x0002480001077983 */ /* 0x000ea80000300800 */
[----:B------:R-:W2:Y:S01]  /*1d560*/  LDL.LU R9, [R1+0x274] ;  /* 0x0002740001097983 */ /* 0x000ea20000300800 */
[----:B------:R-:W-:-:S02]  /*1d570*/  IMAD R208, R201, R2, RZ ;  /* 0x00000002c9d07224 */ /* 0x000fc400078e02ff */
[-C--:B------:R-:W-:Y:S01]  /*1d580*/  IMAD R201, R13, R2.reuse, RZ ;  /* 0x000000020dc97224 */ /* 0x080fe200078e02ff */
[----:B------:R3:W-:Y:S04]  /*1d590*/  STL [R1+0x13c], R3 ;  /* 0x00013c0301007387 */ /* 0x0007e80000100800 */
[----:B------:R-:W2:Y:S04]  /*1d5a0*/  LDL.LU R13, [R1+0x2f3c] ;  /* 0x002f3c00010d7983 */ /* 0x000ea80000300800 */
[----:B-1----:R-:W2:Y:S04]  /*1d5b0*/  LDL.LU R242, [R1+0x2a0] ;  /* 0x0002a00001f27983 */ /* 0x002ea80000300800 */
        /* <DEDUP_REMOVED lines=11> */
[----:B---3--:R-:W-:-:S03]  /*1d670*/  IMAD R3, R252, R2, RZ ;  /* 0x00000002fc037224 */ /* 0x008fc600078e02ff */
[----:B------:R-:W3:Y:S04]  /*1d680*/  LDL.LU R16, [R1+0x470] ;  /* 0x0004700001107983 */ /* 0x000ee80000300800 */
[----:B------:R-:W3:Y:S04]  /*1d690*/  LDL.LU R252, [R1+0x4a4] ;  /* 0x0004a40001fc7983 */ /* 0x000ee80000300800 */
[----:B------:R-:W3:Y:S04]  /*1d6a0*/  LDL.LU R15, [R1+0x4d0] ;  /* 0x0004d000010f7983 */ /* 0x000ee80000300800 */
[----:B------:R-:W3:Y:S04]  /*1d6b0*/  LDL.LU R14, [R1+0x4f0] ;  /* 0x0004f000010e7983 */ /* 0x000ee80000300800 */
[----:B------:R-:W3:Y:S01]  /*1d6c0*/  LDL.LU R12, [R1+0x604] ;  /* 0x00060400010c7983 */ /* 0x000ee20000300800 */
[----:B------:R-:W-:-:S03]  /*1d6d0*/  IMAD R210, R203, R2, RZ ;  /* 0x00000002cbd27224 */ /* 0x000fc600078e02ff */
[----:B------:R-:W3:Y:S01]  /*1d6e0*/  LDL.LU R10, [R1+0x6ec] ;  /* 0x0006ec00010a7983 */ /* 0x000ee20000300800 */
[----:B------:R-:W-:-:S03]  /*1d6f0*/  IMAD R203, R251, R2, RZ ;  /* 0x00000002fbcb7224 */ /* 0x000fc600078e02ff */
[----:B------:R-:W3:Y:S01]  /*1d700*/  LDL.LU R8, [R1+0x6dc] ;  /* 0x0006dc0001087983 */ /* 0x000ee20000300800 */
[----:B----4-:R-:W-:-:S03]  /*1d710*/  IMAD R251, R233, R2, RZ ;  /* 0x00000002e9fb7224 */ /* 0x010fc600078e02ff */
[----:B------:R-:W4:Y:S04]  /*1d720*/  LDL.LU R211, [R1+0x6d8] ;  /* 0x0006d80001d37983 */ /* 0x000f280000300800 */
[----:B------:R-:W4:Y:S01]  /*1d730*/  LDL.LU R233, [R1+0x6d4] ;  /* 0x0006d40001e97983 */ /* 0x000f220000300800 */
[-C--:B------:R-:W-:Y:S02]  /*1d740*/  IMAD R207, R202, R2.reuse, RZ ;  /* 0x00000002cacf7224 */ /* 0x080fe400078e02ff */
[-C--:B------:R-:W-:Y:S02]  /*1d750*/  IMAD R202, R216, R2.reuse, RZ ;  /* 0x00000002d8ca7224 */ /* 0x080fe400078e02ff */
[-C--:B------:R-:W-:Y:S02]  /*1d760*/  IMAD R209, R200, R2.reuse, RZ ;  /* 0x00000002c8d17224 */ /* 0x080fe400078e02ff */
[----:B------:R-:W-:-:S02]  /*1d770*/  IMAD R200, R218, R2, RZ ;  /* 0x00000002dac87224 */ /* 0x000fc400078e02ff */
[-C--:B------:R-:W-:Y:S02]  /*1d780*/  IMAD R5, R219, R2.reuse, RZ ;  /* 0x00000002db057224 */ /* 0x080fe400078e02ff */
[-C--:B--2---:R-:W-:Y:S02]  /*1d790*/  IMAD R213, R7, R2.reuse, RZ ;  /* 0x0000000207d57224 */ /* 0x084fe400078e02ff */
[----:B------:R-:W2:Y:S01]  /*1d7a0*/  LDL.LU R7, [R1+0x6d0] ;  /* 0x0006d00001077983 */ /* 0x000ea20000300800 */
[----:B------:R-:W-:-:S03]  /*1d7b0*/  IMAD R9, R9, R2, RZ ;  /* 0x0000000209097224 */ /* 0x000fc600078e02ff */
[----:B------:R1:W-:Y:S04]  /*1d7c0*/  STL [R1+0x6c], R213 ;  /* 0x00006cd501007387 */ /* 0x0003e80000100800 */
[----:B-1----:R-:W2:Y:S04]  /*1d7d0*/  LDL.LU R213, [R1+0x6cc] ;  /* 0x0006cc0001d57983 */ /* 0x002ea80000300800 */
[----:B------:R-:W2:Y:S04]  /*1d7e0*/  LDL.LU R215, [R1+0x6c8] ;  /* 0x0006c80001d77983 */ /* 0x000ea80000300800 */
[----:B------:R1:W-:Y:S04]  /*1d7f0*/  STL [R1+0x70], R9 ;  /* 0x0000700901007387 */ /* 0x0003e80000100800 */
[----:B------:R-:W2:Y:S04]  /*1d800*/  LDL.LU R216, [R1+0x6bc] ;  /* 0x0006bc0001d87983 */ /* 0x000ea80000300800 */
[----:B------:R-:W2:Y:S04]  /*1d810*/  LDL.LU R218, [R1+0x6b8] ;  /* 0x0006b80001da7983 */ /* 0x000ea80000300800 */
[----:B------:R-:W2:Y:S04]  /*1d820*/  LDL.LU R219, [R1+0x6b4] ;  /* 0x0006b40001db7983 */ /* 0x000ea80000300800 */
[----:B-1----:R-:W2:Y:S01]  /*1d830*/  LDL.LU R9, [R1+0x6b0] ;  /* 0x0006b00001097983 */ /* 0x002ea20000300800 */
[----:B------:R-:W-:-:S02]  /*1d840*/  IMAD R241, R242, R2, RZ ;  /* 0x00000002f2f17224 */ /* 0x000fc400078e02ff */
[-C--:B------:R-:W-:Y:S02]  /*1d850*/  IMAD R240, R27, R2.reuse, RZ ;  /* 0x000000021bf07224 */ /* 0x080fe400078e02ff */
[-C--:B------:R-:W-:Y:S02]  /*1d860*/  IMAD R27, R26, R2.reuse, RZ ;  /* 0x000000021a1b7224 */ /* 0x080fe400078e02ff */
[-C--:B------:R-:W-:Y:S01]  /*1d870*/  IMAD R26, R25, R2.reuse, RZ ;  /* 0x00000002191a7224 */ /* 0x080fe200078e02ff */
[----:B------:R-:W-:Y:S01]  /*1d880*/  STL [R1+0x78], R241 ;  /* 0x000078f101007387 */ /* 0x000fe20000100800 */
[-C--:B------:R-:W-:Y:S02]  /*1d890*/  IMAD R25, R24, R2.reuse, RZ ;  /* 0x0000000218197224 */ /* 0x080fe400078e02ff */
[-C--:B------:R-:W-:Y:S01]  /*1d8a0*/  IMAD R24, R23, R2.reuse, RZ ;  /* 0x0000000217187224 */ /* 0x080fe200078e02ff */
[----:B------:R-:W-:Y:S01]  /*1d8b0*/  STL [R1+0x7c], R240 ;  /* 0x00007cf001007387 */ /* 0x000fe20000100800 */
[----:B------:R-:W-:-:S02]  /*1d8c0*/  IMAD R23, R22, R2, RZ ;  /* 0x0000000216177224 */ /* 0x000fc400078e02ff */
[-C--:B------:R-:W-:Y:S01]  /*1d8d0*/  IMAD R22, R21, R2.reuse, RZ ;  /* 0x0000000215167224 */ /* 0x080fe200078e02ff */
[----:B------:R-:W-:Y:S01]  /*1d8e0*/  STL [R1+0x80], R27 ;  /* 0x0000801b01007387 */ /* 0x000fe20000100800 */
[-C--:B------:R-:W-:Y:S02]  /*1d8f0*/  IMAD R21, R20, R2.reuse, RZ ;  /* 0x0000000214157224 */ /* 0x080fe400078e02ff */
[-C--:B------:R-:W-:Y:S01]  /*1d900*/  IMAD R20, R19, R2.reuse, RZ ;  /* 0x0000000213147224 */ /* 0x080fe200078e02ff */
[----:B------:R-:W-:Y:S01]  /*1d910*/  STL [R1+0x9c], R26 ;  /* 0x00009c1a01007387 */ /* 0x000fe20000100800 */
[----:B------:R-:W-:-:S03]  /*1d920*/  IMAD R19, R18, R2, RZ ;  /* 0x0000000212137224 */ /* 0x000fc600078e02ff */
[----:B------:R-:W-:Y:S01]  /*1d930*/  STL [R1+0xa0], R25 ;  /* 0x0000a01901007387 */ /* 0x000fe20000100800 */
[----:B------:R-:W-:-:S03]  /*1d940*/  IMAD R18, R17, R2, RZ ;  /* 0x0000000211127224 */ /* 0x000fc600078e02ff */
[----:B------:R-:W-:Y:S04]  /*1d950*/  STL [R1+0xc0], R24 ;  /* 0x0000c01801007387 */ /* 0x000fe80000100800 */
[----:B------:R-:W-:Y:S04]  /*1d960*/  STL [R1+0xc4], R23 ;  /* 0x0000c41701007387 */ /* 0x000fe80000100800 */
[----:B------:R-:W-:Y:S01]  /*1d970*/  STL [R1+0xc8], R22 ;  /* 0x0000c81601007387 */ /* 0x000fe20000100800 */
[----:B---3--:R-:W-:-:S03]  /*1d980*/  IMAD R17, R252, R2, RZ ;  /* 0x00000002fc117224 */ /* 0x008fc600078e02ff */
[----:B------:R-:W-:Y:S04]  /*1d990*/  STL [R1+0xf4], R21 ;  /* 0x0000f41501007387 */ /* 0x000fe80000100800 */
[----:B------:R-:W-:Y:S04]  /*1d9a0*/  STL [R1+0xf8], R20 ;  /* 0x0000f81401007387 */ /* 0x000fe80000100800 */
[----:B------:R-:W-:Y:S04]  /*1d9b0*/  STL [R1+0xfc], R19 ;  /* 0x0000fc1301007387 */ /* 0x000fe80000100800 */
[----:B------:R-:W-:Y:S04]  /*1d9c0*/  STL [R1+0x100], R18 ;  /* 0x0001001201007387 */ /* 0x000fe80000100800 */
[----:B------:R-:W3:Y:S01]  /*1d9d0*/  LDL.LU R252, [R1+0x6ac] ;  /* 0x0006ac0001fc7983 */ /* 0x000ee20000300800 */
[----:B------:R-:W-:-:S05]  /*1d9e0*/  IMAD R16, R16, R2, RZ ;  /* 0x0000000210107224 */ /* 0x000fca00078e02ff */
[----:B------:R1:W-:Y:S01]  /*1d9f0*/  STL [R1+0x110], R16 ;  /* 0x0001101001007387 */ /* 0x0003e20000100800 */
[----:B------:R-:W-:-:S03]  /*1da00*/  IMAD R10, R10, R2, RZ ;  /* 0x000000020a0a7224 */ /* 0x000fc600078e02ff */
[----:B------:R-:W-:Y:S01]  /*1da10*/  STL [R1+0x114], R17 ;  /* 0x0001141101007387 */ /* 0x000fe20000100800 */
[-C--:B-1----:R-:W-:Y:S02]  /*1da20*/  IMAD R16, R15, R2.reuse, RZ ;  /* 0x000000020f107224 */ /* 0x082fe400078e02ff */
[-C--:B------:R-:W-:Y:S02]  /*1da30*/  IMAD R15, R14, R2.reuse, RZ ;  /* 0x000000020e0f7224 */ /* 0x080fe400078e02ff */
[-C--:B------:R-:W-:Y:S01]  /*1da40*/  IMAD R14, R12, R2.reuse, RZ ;  /* 0x000000020c0e7224 */ /* 0x080fe200078e02ff */
[----:B------:R-:W-:Y:S01]  /*1da50*/  STL [R1+0x120], R16 ;  /* 0x0001201001007387 */ /* 0x000fe20000100800 */
[----:B------:R-:W-:-:S03]  /*1da60*/  IMAD R12, R8, R2, RZ ;  /* 0x00000002080c7224 */ /* 0x000fc600078e02ff */
[----:B------:R-:W-:Y:S01]  /*1da70*/  STL [R1+0x130], R15 ;  /* 0x0001300f01007387 */ /* 0x000fe20000100800 */
[----:B----4-:R-:W-:-:S03]  /*1da80*/  IMAD R8, R211, R2, RZ ;  /* 0x00000002d3087224 */ /* 0x010fc600078e02ff */
[----:B------:R-:W-:Y:S04]  /*1da90*/  STL [R1+0x134], R14 ;  /* 0x0001340e01007387 */ /* 0x000fe80000100800 */
[----:B------:R1:W-:Y:S04]  /*1daa0*/  STL [R1+0x138], R10 ;  /* 0x0001380a01007387 */ /* 0x0003e80000100800 */
[----:B------:R-:W-:Y:S01]  /*1dab0*/  STL [R1+0x148], R12 ;  /* 0x0001480c01007387 */ /* 0x000fe20000100800 */
[----:B-1----:R-:W-:-:S03]  /*1dac0*/  IMAD R10, R233, R2, RZ ;  /* 0x00000002e90a7224 */ /* 0x002fc600078e02ff */
[----:B------:R-:W4:Y:S04]  /*1dad0*/  LDL.LU R233, [R1+0x6a8] ;  /* 0x0006a80001e97983 */ /* 0x000f280000300800 */
[----:B------:R2:W-:Y:S04]  /*1dae0*/  STL [R1+0x14c], R8 ;  /* 0x00014c0801007387 */ /* 0x0005e80000100800 */
[----:B------:R1:W-:Y:S01]  /*1daf0*/  STL [R1+0x154], R10 ;  /* 0x0001540a01007387 */ /* 0x0003e20000100800 */
[----:B--2---:R-:W-:-:S03]  /*1db00*/  IMAD R8, R7, R2, RZ ;  /* 0x0000000207087224 */ /* 0x004fc600078e02ff */
[----:B------:R-:W2:Y:S04]  /*1db10*/  LDL.LU R7, [R1+0x6a4] ;  /* 0x0006a40001077983 */ /* 0x000ea80000300800 */
[----:B------:R1:W-:Y:S01]  /*1db20*/  STL [R1+0x158], R8 ;  /* 0x0001580801007387 */ /* 0x0003e20000100800 */
[-C--:B------:R-:W-:Y:S02]  /*1db30*/  IMAD R12, R213, R2.reuse, RZ ;  /* 0x00000002d50c7224 */ /* 0x080fe400078e02ff */
[----:B-1----:R-:W-:-:S03]  /*1db40*/  IMAD R10, R215, R2, RZ ;  /* 0x00000002d70a7224 */ /* 0x002fc600078e02ff */
[----:B------:R1:W-:Y:S04]  /*1db50*/  STL [R1+0x15c], R12 ;  /* 0x00015c0c01007387 */ /* 0x0003e80000100800 */
[----:B------:R1:W-:Y:S01]  /*1db60*/  STL [R1+0x160], R10 ;  /* 0x0001600a01007387 */ /* 0x0003e20000100800 */
[-C--:B------:R-:W-:Y:S02]  /*1db70*/  IMAD R8, R216, R2.reuse, RZ ;  /* 0x00000002d8087224 */ /* 0x080fe400078e02ff */
[----:B-1----:R-:W-:-:S03]  /*1db80*/  IMAD R12, R218, R2, RZ ;  /* 0x00000002da0c7224 */ /* 0x002fc600078e02ff */
[----:B------:R1:W-:Y:S01]  /*1db90*/  STL [R1+0x164], R8 ;  /* 0x0001640801007387 */ /* 0x0003e20000100800 */
[----:B------:R-:W-:-:S03]  /*1dba0*/  IMAD R10, R219, R2, RZ ;  /* 0x00000002db0a7224 */ /* 0x000fc600078e02ff */
[----:B------:R-:W-:Y:S04]  /*1dbb0*/  STL [R1+0x168], R12 ;  /* 0x0001680c01007387 */ /* 0x000fe80000100800 */
[----:B------:R-:W2:Y:S01]  /*1dbc0*/  LDL.LU R242, [R1+0x6a0] ;  /* 0x0006a00001f27983 */ /* 0x000ea20000300800 */
[----:B-1----:R-:W-:-:S03]  /*1dbd0*/  IMAD R8, R9, R2, RZ ;  /* 0x0000000209087224 */ /* 0x002fc600078e02ff */
[----:B------:R-:W-:Y:S04]  /*1dbe0*/  STL [R1+0x170], R10 ;  /* 0x0001700a01007387 */ /* 0x000fe80000100800 */
[----:B------:R-:W2:Y:S04]  /*1dbf0*/  LDL.LU R27, [R1+0x69c] ;  /* 0x00069c00011b7983 */ /* 0x000ea80000300800 */
        /* <DEDUP_REMOVED lines=16> */
[----:B------:R1:W-:Y:S04]  /*1dd00*/  STL [R1+0x178], R8 ;  /* 0x0001780801007387 */ /* 0x0003e80000100800 */
[----:B------:R-:W3:Y:S04]  /*1dd10*/  LDL.LU R12, [R1+0x650] ;  /* 0x00065000010c7983 */ /* 0x000ee80000300800 */
[----:B------:R-:W3:Y:S04]  /*1dd20*/  LDL.LU R10, [R1+0x64c] ;  /* 0x00064c00010a7983 */ /* 0x000ee80000300800 */
[----:B-1----:R-:W3:Y:S04]  /*1dd30*/  LDL.LU R8, [R1+0x648] ;  /* 0x0006480001087983 */ /* 0x002ee80000300800 */
[----:B------:R-:W3:Y:S04]  /*1dd40*/  LDL.LU R211, [R1+0x644] ;  /* 0x0006440001d37983 */ /* 0x000ee80000300800 */
[----:B------:R-:W3:Y:S01]  /*1dd50*/  LDL.LU R252, [R1+0x640] ;  /* 0x0006400001fc7983 */ /* 0x000ee20000300800 */
[----:B----4-:R-:W-:-:S03]  /*1dd60*/  IMAD R213, R233, R2, RZ ;  /* 0x00000002e9d57224 */ /* 0x010fc600078e02ff */
[----:B------:R-:W4:Y:S04]  /*1dd70*/  LDL.LU R233, [R1+0x63c] ;  /* 0x00063c0001e97983 */ /* 0x000f280000300800 */
[----:B------:R1:W-:Y:S04]  /*1dd80*/  STL [R1+0x180], R213 ;  /* 0x000180d501007387 */ /* 0x0003e80000100800 */
[----:B-1----:R-:W4:Y:S04]  /*1dd90*/  LDL.LU R213, [R1+0x638] ;  /* 0x0006380001d57983 */ /* 0x002f280000300800 */
[----:B------:R-:W4:Y:S01]  /*1dda0*/  LDL.LU R215, [R1+0x634] ;  /* 0x0006340001d77983 */ /* 0x000f220000300800 */
[----:B--2---:R-:W-:-:S05]  /*1ddb0*/  IMAD R7, R7, R2, RZ ;  /* 0x0000000207077224 */ /* 0x004fca00078e02ff */
[----:B------:R1:W-:Y:S04]  /*1ddc0*/  STL [R1+0x18c], R7 ;  /* 0x00018c0701007387 */ /* 0x0003e80000100800 */
[----:B------:R-:W2:Y:S04]  /*1ddd0*/  LDL.LU R216, [R1+0x630] ;  /* 0x0006300001d87983 */ /* 0x000ea80000300800 */
[----:B------:R-:W2:Y:S04]  /*1dde0*/  LDL.LU R218, [R1+0x62c] ;  /* 0x00062c0001da7983 */ /* 0x000ea80000300800 */
[----:B------:R-:W2:Y:S04]  /*1ddf0*/  LDL.LU R219, [R1+0x628] ;  /* 0x0006280001db7983 */ /* 0x000ea80000300800 */
[----:B-1----:R-:W2:Y:S01]  /*1de00*/  LDL.LU R7, [R1+0x620] ;  /* 0x0006200001077983 */ /* 0x002ea20000300800 */
[----:B------:R-:W-:-:S02]  /*1de10*/  IMAD R241, R242, R2, RZ ;  /* 0x00000002f2f17224 */ /* 0x000fc400078e02ff */
[----:B------:R-:W-:-:S03]  /*1de20*/  IMAD R240, R27, R2, RZ ;  /* 0x000000021bf07224 */ /* 0x000fc600078e02ff */
[----:B------:R-:W-:Y:S01]  /*1de30*/  STL [R1+0x190], R241 ;  /* 0x000190f101007387 */ /* 0x000fe20000100800 */
        /* <DEDUP_REMOVED lines=19> */
[----:B------:R-:W-:Y:S04]  /*1df70*/  STL [R1+0x1cc], R19 ;  /* 0x0001cc1301007387 */ /* 0x000fe80000100800 */
[----:B------:R-:W-:Y:S01]  /*1df80*/  STL [R1+0x1d0], R18 ;  /* 0x0001d01201007387 */ /* 0x000fe20000100800 */
[-C--:B------:R-:W-:Y:S02]  /*1df90*/  IMAD R16, R16, R2.reuse, RZ ;  /* 0x0000000210107224 */ /* 0x080fe400078e02ff */
[-C--:B------:R-:W-:Y:S02]  /*1dfa0*/  IMAD R17, R9, R2.reuse, RZ ;  /* 0x0000000209117224 */ /* 0x080fe400078e02ff */
[----:B------:R-:W2:Y:S04]  /*1dfb0*/  LDL.LU R9, [R1+0x61c] ;  /* 0x00061c0001097983 */ /* 0x000ea80000300800 */
[----:B------:R3:W-:Y:S04]  /*1dfc0*/  STL [R1+0x1d4], R16 ;  /* 0x0001d41001007387 */ /* 0x0007e80000100800 */
[----:B------:R-:W-:Y:S01]  /*1dfd0*/  STL [R1+0x1e0], R17 ;  /* 0x0001e01101007387 */ /* 0x000fe20000100800 */
[----:B---3--:R-:W-:-:S02]  /*1dfe0*/  IMAD R16, R15, R2, RZ ;  /* 0x000000020f107224 */ /* 0x008fc400078e02ff */
[-C--:B------:R-:W-:Y:S02]  /*1dff0*/  IMAD R15, R14, R2.reuse, RZ ;  /* 0x000000020e0f7224 */ /* 0x080fe400078e02ff */
[-C--:B------:R-:W-:Y:S02]  /*1e000*/  IMAD R14, R12, R2.reuse, RZ ;  /* 0x000000020c0e7224 */ /* 0x080fe400078e02ff */
[-C--:B------:R-:W-:Y:S01]  /*1e010*/  IMAD R10, R10, R2.reuse, RZ ;  /* 0x000000020a0a7224 */ /* 0x080fe200078e02ff */
[----:B------:R-:W-:Y:S01]  /*1e020*/  STL [R1+0x1e4], R16 ;  /* 0x0001e41001007387 */ /* 0x000fe20000100800 */
[----:B------:R-:W-:-:S03]  /*1e030*/  IMAD R12, R8, R2, RZ ;  /* 0x00000002080c7224 */ /* 0x000fc600078e02ff */
[----:B------:R-:W-:Y:S04]  /*1e040*/  STL [R1+0x1ec], R15 ;  /* 0x0001ec0f01007387 */ /* 0x000fe80000100800 */
[----:B------:R-:W-:Y:S04]  /*1e050*/  STL [R1+0x1f0], R14 ;  /* 0x0001f00e01007387 */ /* 0x000fe80000100800 */
[----:B------:R1:W-:Y:S04]  /*1e060*/  STL [R1+0x1f4], R10 ;  /* 0x0001f40a01007387 */ /* 0x0003e80000100800 */
[----:B------:R-:W-:Y:S01]  /*1e070*/  STL [R1+0x1f8], R12 ;  /* 0x0001f80c01007387 */ /* 0x000fe20000100800 */
[----:B-1----:R-:W-:-:S03]  /*1e080*/  IMAD R10, R252, R2, RZ ;  /* 0x00000002fc0a7224 */ /* 0x002fc600078e02ff */
[----:B------:R-:W3:Y:S01]  /*1e090*/  LDL.LU R252, [R1+0x618] ;  /* 0x0006180001fc7983 */ /* 0x000ee20000300800 */
[----:B------:R-:W-:-:S05]  /*1e0a0*/  IMAD R8, R211, R2, RZ ;  /* 0x00000002d3087224 */ /* 0x000fca00078e02ff */
[----:B------:R4:W-:Y:S04]  /*1e0b0*/  STL [R1+0x1fc], R8 ;  /* 0x0001fc0801007387 */ /* 0x0009e80000100800 */
[----:B------:R1:W-:Y:S01]  /*1e0c0*/  STL [R1+0x200], R10 ;  /* 0x0002000a01007387 */ /* 0x0003e20000100800 */
[----:B----4-:R-:W-:-:S03]  /*1e0d0*/  IMAD R8, R233, R2, RZ ;  /* 0x00000002e9087224 */ /* 0x010fc600078e02ff */
[----:B------:R-:W4:Y:S01]  /*1e0e0*/  LDL.LU R233, [R1+0x614] ;  /* 0x0006140001e97983 */ /* 0x000f220000300800 */
[----:B-1----:R-:W-:-:S03]  /*1e0f0*/  IMAD R10, R213, R2, RZ ;  /* 0x00000002d50a7224 */ /* 0x002fc600078e02ff */
[----:B------:R1:W-:Y:S04]  /*1e100*/  STL [R1+0x210], R8 ;  /* 0x0002100801007387 */ /* 0x0003e80000100800 */
[----:B------:R2:W-:Y:S01]  /*1e110*/  STL [R1+0x214], R10 ;  /* 0x0002140a01007387 */ /* 0x0005e20000100800 */
[----:B-1----:R-:W-:-:S05]  /*1e120*/  IMAD R8, R215, R2, RZ ;  /* 0x00000002d7087224 */ /* 0x002fca00078e02ff */
[----:B------:R1:W-:Y:S01]  /*1e130*/  STL [R1+0x218], R8 ;  /* 0x0002180801007387 */ /* 0x0003e20000100800 */
[-C--:B--2---:R-:W-:Y:S02]  /*1e140*/  IMAD R12, R216, R2.reuse, RZ ;  /* 0x00000002d80c7224 */ /* 0x084fe400078e02ff */
[----:B------:R-:W-:-:S03]  /*1e150*/  IMAD R10, R218, R2, RZ ;  /* 0x00000002da0a7224 */ /* 0x000fc600078e02ff */
[----:B------:R-:W-:Y:S01]  /*1e160*/  STL [R1+0x21c], R12 ;  /* 0x00021c0c01007387 */ /* 0x000fe20000100800 */
[----:B-1----:R-:W-:-:S03]  /*1e170*/  IMAD R8, R219, R2, RZ ;  /* 0x00000002db087224 */ /* 0x002fc600078e02ff */
[----:B------:R-:W-:Y:S01]  /*1e180*/  STL [R1+0x224], R10 ;  /* 0x0002240a01007387 */ /* 0x000fe20000100800 */
[----:B------:R-:W-:-:S03]  /*1e190*/  IMAD R7, R7, R2, RZ ;  /* 0x0000000207077224 */ /* 0x000fc600078e02ff */
[----:B------:R-:W2:Y:S04]  /*1e1a0*/  LDL.LU R242, [R1+0x610] ;  /* 0x0006100001f27983 */ /* 0x000ea80000300800 */
        /* <DEDUP_REMOVED lines=15> */
[----:B------:R-:W2:Y:S04]  /*1e2a0*/  LDL.LU R15, [R1+0x5d4] ;  /* 0x0005d400010f7983 */ /* 0x000ea80000300800 */
[----:B------:R-:W2:Y:S01]  /*1e2b0*/  LDL.LU R14, [R1+0x5d0] ;  /* 0x0005d000010e7983 */ /* 0x000ea20000300800 */
[----:B------:R-:W-:-:S05]  /*1e2c0*/  IMAD R8, R9, R2, RZ ;  /* 0x0000000209087224 */ /* 0x000fca00078e02ff */
[----:B------:R1:W-:Y:S04]  /*1e2d0*/  STL [R1+0x23c], R8 ;  /* 0x00023c0801007387 */ /* 0x0003e80000100800 */
[----:B------:R-:W2:Y:S04]  /*1e2e0*/  LDL.LU R12, [R1+0x5cc] ;  /* 0x0005cc00010c7983 */ /* 0x000ea80000300800 */
[----:B------:R-:W2:Y:S04]  /*1e2f0*/  LDL.LU R10, [R1+0x5c4] ;  /* 0x0005c400010a7983 */ /* 0x000ea80000300800 */
[----:B-1----:R-:W2:Y:S04]  /*1e300*/  LDL.LU R8, [R1+0x5c0] ;  /* 0x0005c00001087983 */ /* 0x002ea80000300800 */
[----:B------:R-:W2:Y:S04]  /*1e310*/  LDL.LU R211, [R1+0x5bc] ;  /* 0x0005bc0001d37983 */ /* 0x000ea80000300800 */
[----:B------:R-:W2:Y:S01]  /*1e320*/  LDL.LU R9, [R1+0x5b8] ;  /* 0x0005b80001097983 */ /* 0x000ea20000300800 */
[----:B---3--:R-:W-:-:S03]  /*1e330*/  IMAD R213, R252, R2, RZ ;  /* 0x00000002fcd57224 */ /* 0x008fc600078e02ff */
[----:B------:R-:W3:Y:S04]  /*1e340*/  LDL.LU R252, [R1+0x5b4] ;  /* 0x0005b40001fc7983 */ /* 0x000ee80000300800 */
[----:B------:R1:W-:Y:S04]  /*1e350*/  STL [R1+0x244], R213 ;  /* 0x000244d501007387 */ /* 0x0003e80000100800 */
[----:B-1----:R-:W3:Y:S01]  /*1e360*/  LDL.LU R213, [R1+0x5b0] ;  /* 0x0005b00001d57983 */ /* 0x002ee20000300800 */
[----:B----4-:R-:W-:-:S03]  /*1e370*/  IMAD R216, R233, R2, RZ ;  /* 0x00000002e9d87224 */ /* 0x010fc600078e02ff */
[----:B------:R-:W4:Y:S04]  /*1e380*/  LDL.LU R215, [R1+0x5ac] ;  /* 0x0005ac0001d77983 */ /* 0x000f280000300800 */
[----:B------:R1:W-:Y:S04]  /*1e390*/  STL [R1+0x248], R216 ;  /* 0x000248d801007387 */ /* 0x0003e80000100800 */
[----:B-1----:R-:W4:Y:S04]  /*1e3a0*/  LDL.LU R216, [R1+0x5a8] ;  /* 0x0005a80001d87983 */ /* 0x002f280000300800 */
[----:B------:R-:W4:Y:S04]  /*1e3b0*/  LDL.LU R218, [R1+0x5a4] ;  /* 0x0005a40001da7983 */ /* 0x000f280000300800 */
[----:B------:R-:W4:Y:S04]  /*1e3c0*/  LDL.LU R219, [R1+0x5a0] ;  /* 0x0005a00001db7983 */ /* 0x000f280000300800 */
[----:B------:R-:W4:Y:S01]  /*1e3d0*/  LDL.LU R233, [R1+0x59c] ;  /* 0x00059c0001e97983 */ /* 0x000f220000300800 */
[----:B--2---:R-:W-:-:S02]  /*1e3e0*/  IMAD R241, R242, R2, RZ ;  /* 0x00000002f2f17224 */ /* 0x004fc400078e02ff */
        /* <DEDUP_REMOVED lines=23> */
[----:B------:R-:W-:-:S03]  /*1e560*/  IMAD R17, R7, R2, RZ ;  /* 0x0000000207117224 */ /* 0x000fc600078e02ff */
[----:B------:R-:W2:Y:S01]  /*1e570*/  LDL.LU R7, [R1+0x590] ;  /* 0x0005900001077983 */ /* 0x000ea20000300800 */
[----:B------:R-:W-:-:S05]  /*1e580*/  IMAD R16, R16, R2, RZ ;  /* 0x0000000210107224 */ /* 0x000fca00078e02ff */
[----:B------:R1:W-:Y:S04]  /*1e590*/  STL [R1+0x294], R16 ;  /* 0x0002941001007387 */ /* 0x0003e80000100800 */
[----:B------:R-:W-:Y:S01]  /*1e5a0*/  STL [R1+0x29c], R17 ;  /* 0x00029c1101007387 */ /* 0x000fe20000100800 */
[-C--:B-1----:R-:W-:Y:S02]  /*1e5b0*/  IMAD R16, R15, R2.reuse, RZ ;  /* 0x000000020f107224 */ /* 0x082fe400078e02ff */
[----:B------:R-:W-:-:S03]  /*1e5c0*/  IMAD R15, R14, R2, RZ ;  /* 0x000000020e0f7224 */ /* 0x000fc600078e02ff */
[----:B------:R-:W-:Y:S01]  /*1e5d0*/  STL [R1+0x2a0], R16 ;  /* 0x0002a01001007387 */ /* 0x000fe20000100800 */
[----:B------:R-:W-:-:S03]  /*1e5e0*/  IMAD R14, R12, R2, RZ ;  /* 0x000000020c0e7224 */ /* 0x000fc600078e02ff */
[----:B------:R-:W-:Y:S01]  /*1e5f0*/  STL [R1+0x2ac], R15 ;  /* 0x0002ac0f01007387 */ /* 0x000fe20000100800 */
[----:B------:R-:W-:-:S03]  /*1e600*/  IMAD R10, R10, R2, RZ ;  /* 0x000000020a0a7224 */ /* 0x000fc600078e02ff */
[----:B------:R-:W-:Y:S01]  /*1e610*/  STL [R1+0x2b0], R14 ;  /* 0x0002b00e01007387 */ /* 0x000fe20000100800 */
[----:B------:R-:W-:-:S03]  /*1e620*/  IMAD R12, R8, R2, RZ ;  /* 0x00000002080c7224 */ /* 0x000fc600078e02ff */
[----:B------:R1:W-:Y:S01]  /*1e630*/  STL [R1+0x2b8], R10 ;  /* 0x0002b80a01007387 */ /* 0x0003e20000100800 */
[----:B------:R-:W-:-:S03]  /*1e640*/  IMAD R8, R211, R2, RZ ;  /* 0x00000002d3087224 */ /* 0x000fc600078e02ff */
[----:B------:R-:W-:Y:S01]  /*1e650*/  STL [R1+0x2bc], R12 ;  /* 0x0002bc0c01007387 */ /* 0x000fe20000100800 */
[----:B-1----:R-:W-:-:S03]  /*1e660*/  IMAD R10, R9, R2, RZ ;  /* 0x00000002090a7224 */ /* 0x002fc600078e02ff */
[----:B------:R-:W2:Y:S04]  /*1e670*/  LDL.LU R9, [R1+0x58c] ;  /* 0x00058c0001097983 */ /* 0x000ea80000300800 */
[----:B------:R3:W-:Y:S04]  /*1e680*/  STL [R1+0x2c0], R8 ;  /* 0x0002c00801007387 */ /* 0x0007e80000100800 */
[----:B------:R4:W-:Y:S01]  /*1e690*/  STL [R1+0x2c4], R10 ;  /* 0x0002c40a01007387 */ /* 0x0009e20000100800 */
[----:B---3--:R-:W-:-:S03]  /*1e6a0*/  IMAD R8, R252, R2, RZ ;  /* 0x00000002fc087224 */ /* 0x008fc600078e02ff */
[----:B------:R-:W3:Y:S04]  /*1e6b0*/  LDL.LU R252, [R1+0x588] ;  /* 0x0005880001fc7983 */ /* 0x000ee80000300800 */
[----:B------:R1:W-:Y:S01]  /*1e6c0*/  STL [R1+0x2d0], R8 ;  /* 0x0002d00801007387 */ /* 0x0003e20000100800 */
[-C--:B------:R-:W-:Y:S02]  /*1e6d0*/  IMAD R12, R213, R2.reuse, RZ ;  /* 0x00000002d50c7224 */ /* 0x080fe400078e02ff */
[----:B----4-:R-:W-:-:S03]  /*1e6e0*/  IMAD R10, R215, R2, RZ ;  /* 0x00000002d70a7224 */ /* 0x010fc600078e02ff */
[----:B------:R4:W-:Y:S04]  /*1e6f0*/  STL [R1+0x2d8], R12 ;  /* 0x0002d80c01007387 */ /* 0x0009e80000100800 */
[----:B------:R4:W-:Y:S01]  /*1e700*/  STL [R1+0x2dc], R10 ;  /* 0x0002dc0a01007387 */ /* 0x0009e20000100800 */
[-C--:B-1----:R-:W-:Y:S02]  /*1e710*/  IMAD R8, R216, R2.reuse, RZ ;  /* 0x00000002d8087224 */ /* 0x082fe400078e02ff */
[----:B----4-:R-:W-:-:S03]  /*1e720*/  IMAD R12, R218, R2, RZ ;  /* 0x00000002da0c7224 */ /* 0x010fc600078e02ff */
[----:B------:R1:W-:Y:S01]  /*1e730*/  STL [R1+0x2e0], R8 ;  /* 0x0002e00801007387 */ /* 0x0003e20000100800 */
[----:B------:R-:W-:-:S03]  /*1e740*/  IMAD R10, R219, R2, RZ ;  /* 0x00000002db0a7224 */ /* 0x000fc600078e02ff */
[----:B------:R4:W-:Y:S04]  /*1e750*/  STL [R1+0x2e4], R12 ;  /* 0x0002e40c01007387 */ /* 0x0009e80000100800 */
[----:B------:R-:W3:Y:S01]  /*1e760*/  LDL.LU R242, [R1+0x584] ;  /* 0x0005840001f27983 */ /* 0x000ee20000300800 */
[----:B-1----:R-:W-:-:S03]  /*1e770*/  IMAD R8, R233, R2, RZ ;  /* 0x00000002e9087224 */ /* 0x002fc600078e02ff */
[----:B------:R1:W-:Y:S04]  /*1e780*/  STL [R1+0x2e8], R10 ;  /* 0x0002e80a01007387 */ /* 0x0003e80000100800 */
[----:B------:R-:W3:Y:S04]  /*1e790*/  LDL.LU R27, [R1+0x580] ;  /* 0x00058000011b7983 */ /* 0x000ee80000300800 */
[----:B------:R1:W-:Y:S04]  /*1e7a0*/  STL [R1+0x2f0], R8 ;  /* 0x0002f00801007387 */ /* 0x0003e80000100800 */
[----:B------:R-:W3:Y:S04]  /*1e7b0*/  LDL.LU R26, [R1+0x57c] ;  /* 0x00057c00011a7983 */ /* 0x000ee80000300800 */
        /* <DEDUP_REMOVED lines=12> */
[----:B------:R-:W3:Y:S01]  /*1e880*/  LDL.LU R14, [R1+0x540] ;  /* 0x00054000010e7983 */ /* 0x000ee20000300800 */
[----:B--2---:R-:W-:-:S05]  /*1e890*/  IMAD R7, R7, R2, RZ ;  /* 0x0000000207077224 */ /* 0x004fca00078e02ff */
[----:B------:R2:W-:Y:S04]  /*1e8a0*/  STL [R1+0x2f8], R7 ;  /* 0x0002f80701007387 */ /* 0x0005e80000100800 */
[----:B----4-:R-:W4:Y:S04]  /*1e8b0*/  LDL.LU R12, [R1+0x53c] ;  /* 0x00053c00010c7983 */ /* 0x010f280000300800 */
[----:B-1----:R-:W4:Y:S04]  /*1e8c0*/  LDL.LU R10, [R1+0x538] ;  /* 0x00053800010a7983 */ /* 0x002f280000300800 */
[----:B------:R-:W4:Y:S04]  /*1e8d0*/  LDL.LU R8, [R1+0x534] ;  /* 0x0005340001087983 */ /* 0x000f280000300800 */
[----:B------:R-:W4:Y:S04]  /*1e8e0*/  LDL.LU R211, [R1+0x530] ;  /* 0x0005300001d37983 */ /* 0x000f280000300800 */
[----:B--2---:R-:W2:Y:S01]  /*1e8f0*/  LDL.LU R7, [R1+0x52c] ;  /* 0x00052c0001077983 */ /* 0x004ea20000300800 */
[----:B------:R-:W-:-:S03]  /*1e900*/  IMAD R213, R9, R2, RZ ;  /* 0x0000000209d57224 */ /* 0x000fc600078e02ff */
[----:B------:R-:W2:Y:S04]  /*1e910*/  LDL.LU R9, [R1+0x528] ;  /* 0x0005280001097983 */ /* 0x000ea80000300800 */
[----:B------:R1:W-:Y:S04]  /*1e920*/  STL [R1+0x300], R213 ;  /* 0x000300d501007387 */ /* 0x0003e80000100800 */
[----:B-1----:R-:W2:Y:S01]  /*1e930*/  LDL.LU R213, [R1+0x524] ;  /* 0x0005240001d57983 */ /* 0x002ea20000300800 */
[----:B---3--:R-:W-:-:S03]  /*1e940*/  IMAD R216, R252, R2, RZ ;  /* 0x00000002fcd87224 */ /* 0x008fc600078e02ff */
[----:B------:R-:W3:Y:S04]  /*1e950*/  LDL.LU R215, [R1+0x520] ;  /* 0x0005200001d77983 */ /* 0x000ee80000300800 */
[----:B------:R1:W-:Y:S04]  /*1e960*/  STL [R1+0x304], R216 ;  /* 0x000304d801007387 */ /* 0x0003e80000100800 */
[----:B-1----:R-:W3:Y:S04]  /*1e970*/  LDL.LU R216, [R1+0x51c] ;  /* 0x00051c0001d87983 */ /* 0x002ee80000300800 */
[----:B------:R-:W3:Y:S04]  /*1e980*/  LDL.LU R218, [R1+0x518] ;  /* 0x0005180001da7983 */ /* 0x000ee80000300800 */
[----:B------:R-:W3:Y:S04]  /*1e990*/  LDL.LU R219, [R1+0x514] ;  /* 0x0005140001db7983 */ /* 0x000ee80000300800 */
[----:B------:R-:W3:Y:S01]  /*1e9a0*/  LDL.LU R252, [R1+0x510] ;  /* 0x0005100001fc7983 */ /* 0x000ee20000300800 */
        /* <DEDUP_REMOVED lines=26> */
[----:B------:R-:W3:Y:S04]  /*1eb50*/  LDL.LU R233, [R1+0x50c] ;  /* 0x00050c0001e97983 */ /* 0x000ee80000300800 */
[----:B------:R1:W-:Y:S04]  /*1eb60*/  STL [R1+0x354], R16 ;  /* 0x0003541001007387 */ /* 0x0003e80000100800 */
[----:B------:R-:W-:Y:S01]  /*1eb70*/  STL [R1+0x358], R17 ;  /* 0x0003581101007387 */ /* 0x000fe20000100800 */
[----:B-1----:R-:W-:-:S02]  /*1eb80*/  IMAD R16, R15, R2, RZ ;  /* 0x000000020f107224 */ /* 0x002fc400078e02ff */
[----:B------:R-:W-:-:S03]  /*1eb90*/  IMAD R15, R14, R2, RZ ;  /* 0x000000020e0f7224 */ /* 0x000fc600078e02ff */
[----:B------:R-:W-:Y:S04]  /*1eba0*/  STL [R1+0x35c], R16 ;  /* 0x00035c1001007387 */ /* 0x000fe80000100800 */
[----:B------:R-:W-:Y:S01]  /*1ebb0*/  STL [R1+0x364], R15 ;  /* 0x0003640f01007387 */ /* 0x000fe20000100800 */
[-C--:B----4-:R-:W-:Y:S02]  /*1ebc0*/  IMAD R14, R12, R2.reuse, RZ ;  /* 0x000000020c0e7224 */ /* 0x090fe400078e02ff */
[----:B------:R-:W-:-:S03]  /*1ebd0*/  IMAD R10, R10, R2, RZ ;  /* 0x000000020a0a7224 */ /* 0x000fc600078e02ff */
[----:B------:R-:W-:Y:S01]  /*1ebe0*/  STL [R1+0x36c], R14 ;  /* 0x00036c0e01007387 */ /* 0x000fe20000100800 */
[----:B------:R-:W-:-:S03]  /*1ebf0*/  IMAD R12, R8, R2, RZ ;  /* 0x00000002080c7224 */ /* 0x000fc600078e02ff */
[----:B------:R2:W-:Y:S04]  /*1ec00*/  STL [R1+0x370], R10 ;  /* 0x0003700a01007387 */ /* 0x0005e80000100800 */
[----:B------:R-:W-:Y:S01]  /*1ec10*/  STL [R1+0x384], R12 ;  /* 0x0003840c01007387 */ /* 0x000fe20000100800 */
[----:B--2---:R-:W-:-:S03]  /*1ec20*/  IMAD R10, R7, R2, RZ ;  /* 0x00000002070a7224 */ /* 0x004fc600078e02ff */
[----:B------:R-:W2:Y:S01]  /*1ec30*/  LDL.LU R7, [R1+0x508] ;  /* 0x0005080001077983 */ /* 0x000ea20000300800 */
[----:B------:R-:W-:-:S05]  /*1ec40*/  IMAD R8, R211, R2, RZ ;  /* 0x00000002d3087224 */ /* 0x000fca00078e02ff */
[----:B------:R1:W-:Y:S04]  /*1ec50*/  STL [R1+0x388], R8 ;  /* 0x0003880801007387 */ /* 0x0003e80000100800 */
[----:B------:R3:W-:Y:S01]  /*1ec60*/  STL [R1+0x38c], R10 ;  /* 0x00038c0a01007387 */ /* 0x0007e20000100800 */
[----:B-1----:R-:W-:-:S03]  /*1ec70*/  IMAD R8, R9, R2, RZ ;  /* 0x0000000209087224 */ /* 0x002fc600078e02ff */
[----:B------:R-:W4:Y:S04]  /*1ec80*/  LDL.LU R9, [R1+0x504] ;  /* 0x0005040001097983 */ /* 0x000f280000300800 */
[----:B------:R1:W-:Y:S01]  /*1ec90*/  STL [R1+0x390], R8 ;  /* 0x0003900801007387 */ /* 0x0003e20000100800 */
[-C--:B------:R-:W-:Y:S02]  /*1eca0*/  IMAD R12, R213, R2.reuse, RZ ;  /* 0x00000002d50c7224 */ /* 0x080fe400078e02ff */
[----:B---3--:R-:W-:-:S03]  /*1ecb0*/  IMAD R10, R215, R2, RZ ;  /* 0x00000002d70a7224 */ /* 0x008fc600078e02ff */
[----:B------:R3:W-:Y:S04]  /*1ecc0*/  STL [R1+0x398], R12 ;  /* 0x0003980c01007387 */ /* 0x0007e80000100800 */
[----:B------:R3:W-:Y:S01]  /*1ecd0*/  STL [R1+0x39c], R10 ;  /* 0x00039c0a01007387 */ /* 0x0007e20000100800 */
[-C--:B-1----:R-:W-:Y:S02]  /*1ece0*/  IMAD R8, R216, R2.reuse, RZ ;  /* 0x00000002d8087224 */ /* 0x082fe400078e02ff */
[----:B---3--:R-:W-:-:S03]  /*1ecf0*/  IMAD R12, R218, R2, RZ ;  /* 0x00000002da0c7224 */ /* 0x008fc600078e02ff */
[----:B------:R1:W-:Y:S01]  /*1ed00*/  STL [R1+0x3a8], R8 ;  /* 0x0003a80801007387 */ /* 0x0003e20000100800 */
[----:B------:R-:W-:-:S03]  /*1ed10*/  IMAD R10, R219, R2, RZ ;  /* 0x00000002db0a7224 */ /* 0x000fc600078e02ff */
[----:B------:R-:W-:Y:S04]  /*1ed20*/  STL [R1+0x3ac], R12 ;  /* 0x0003ac0c01007387 */ /* 0x000fe80000100800 */
[----:B------:R-:W3:Y:S01]  /*1ed30*/  LDL.LU R242, [R1+0x500] ;  /* 0x0005000001f27983 */ /* 0x000ee20000300800 */
[----:B-1----:R-:W-:-:S03]  /*1ed40*/  IMAD R8, R252, R2, RZ ;  /* 0x00000002fc087224 */ /* 0x002fc600078e02ff */
[----:B------:R-:W-:Y:S04]  /*1ed50*/  STL [R1+0x3b0], R10 ;  /* 0x0003b00a01007387 */ /* 0x000fe80000100800 */
        /* <DEDUP_REMOVED lines=16> */
[----:B-1----:R-:W-:-:S05]  /*1ee60*/  IMAD R8, R233, R2, RZ ;  /* 0x00000002e9087224 */ /* 0x002fca00078e02ff */
[----:B------:R1:W-:Y:S04]  /*1ee70*/  STL [R1+0x3bc], R8 ;  /* 0x0003bc0801007387 */ /* 0x0003e80000100800 */
[----:B------:R-:W3:Y:S04]  /*1ee80*/  LDL.LU R12, [R1+0x45c] ;  /* 0x00045c00010c7983 */ /* 0x000ee80000300800 */
[----:B------:R-:W3:Y:S04]  /*1ee90*/  LDL.LU R10, [R1+0x454] ;  /* 0x00045400010a7983 */ /* 0x000ee80000300800 */
[----:B-1----:R-:W3:Y:S04]  /*1eea0*/  LDL.LU R8, [R1+0x450] ;  /* 0x0004500001087983 */ /* 0x002ee80000300800 */
[----:B------:R-:W3:Y:S04]  /*1eeb0*/  LDL.LU R211, [R1+0x444] ;  /* 0x0004440001d37983 */ /* 0x000ee80000300800 */
[----:B------:R-:W3:Y:S01]  /*1eec0*/  LDL.LU R233, [R1+0x440] ;  /* 0x0004400001e97983 */ /* 0x000ee20000300800 */
[----:B--2---:R-:W-:-:S03]  /*1eed0*/  IMAD R213, R7, R2, RZ ;  /* 0x0000000207d57224 */ /* 0x004fc600078e02ff */
[----:B------:R-:W2:Y:S04]  /*1eee0*/  LDL.LU R7, [R1+0x418] ;  /* 0x0004180001077983 */ /* 0x000ea80000300800 */
[----:B------:R1:W-:Y:S04]  /*1eef0*/  STL [R1+0x3c0], R213 ;  /* 0x0003c0d501007387 */ /* 0x0003e80000100800 */
[----:B-1----:R-:W2:Y:S01]  /*1ef00*/  LDL.LU R213, [R1+0x408] ;  /* 0x0004080001d57983 */ /* 0x002ea20000300800 */
[----:B----4-:R-:W-:-:S03]  /*1ef10*/  IMAD R9, R9, R2, RZ ;  /* 0x0000000209097224 */ /* 0x010fc600078e02ff */
[----:B------:R-:W4:Y:S04]  /*1ef20*/  LDL.LU R215, [R1+0x3fc] ;  /* 0x0003fc0001d77983 */ /* 0x000f280000300800 */
[----:B------:R1:W-:Y:S04]  /*1ef30*/  STL [R1+0x3c4], R9 ;  /* 0x0003c40901007387 */ /* 0x0003e80000100800 */
[----:B------:R-:W4:Y:S04]  /*1ef40*/  LDL.LU R216, [R1+0x3f8] ;  /* 0x0003f80001d87983 */ /* 0x000f280000300800 */
[----:B------:R-:W4:Y:S04]  /*1ef50*/  LDL.LU R218, [R1+0x3ec] ;  /* 0x0003ec0001da7983 */ /* 0x000f280000300800 */
[----:B------:R-:W4:Y:S04]  /*1ef60*/  LDL.LU R219, [R1+0x3e8] ;  /* 0x0003e80001db7983 */ /* 0x000f280000300800 */
[----:B-1----:R-:W4:Y:S01]  /*1ef70*/  LDL.LU R9, [R1+0x3dc] ;  /* 0x0003dc0001097983 */ /* 0x002f220000300800 */
[----:B---3--:R-:W-:-:S02]  /*1ef80*/  IMAD R241, R242, R2, RZ ;  /* 0x00000002f2f17224 */ /* 0x008fc400078e02ff */
        /* <DEDUP_REMOVED lines=24> */
[----:B------:R-:W3:Y:S01]  /*1f110*/  LDL.LU R252, [R1+0x3c8] ;  /* 0x0003c80001fc7983 */ /* 0x000ee20000300800 */
        /* <DEDUP_REMOVED lines=15> */
[----:B------:R-:W3:Y:S04]  /*1f210*/  LDL.LU R233, [R1+0x3b8] ;  /* 0x0003b80001e97983 */ /* 0x000ee80000300800 */
[----:B------:R2:W-:Y:S04]  /*1f220*/  STL [R1+0x434], R8 ;  /* 0x0004340801007387 */ /* 0x0005e80000100800 */
[----:B------:R4:W-:Y:S01]  /*1f230*/  STL [R1+0x438], R10 ;  /* 0x0004380a01007387 */ /* 0x0009e20000100800 */
[----:B--2---:R-:W-:-:S03]  /*1f240*/  IMAD R8, R7, R2, RZ ;  /* 0x0000000207087224 */ /* 0x004fc600078e02ff */
[----:B------:R-:W2:Y:S04]  /*1f250*/  LDL.LU R7, [R1+0x3a4] ;  /* 0x0003a40001077983 */ /* 0x000ea80000300800 */
        /* <DEDUP_REMOVED lines=9> */
[----:B------:R-:W-:Y:S04]  /*1f2f0*/  STL [R1+0x3ec], R12 ;  /* 0x0003ec0c01007387 */ /* 0x000fe80000100800 */
[----:B------:R-:W4:Y:S01]  /*1f300*/  LDL.LU R242, [R1+0x3a0] ;  /* 0x0003a00001f27983 */ /* 0x000f220000300800 */
[----:B-1----:R-:W-:-:S03]  /*1f310*/  IMAD R8, R9, R2, RZ ;  /* 0x0000000209087224 */ /* 0x002fc600078e02ff */
[----:B------:R-:W-:Y:S04]  /*1f320*/  STL [R1+0x3e8], R10 ;  /* 0x0003e80a01007387 */ /* 0x000fe80000100800 */
[----:B------:R-:W4:Y:S04]  /*1f330*/  LDL.LU R27, [R1+0x394] ;  /* 0x00039400011b7983 */ /* 0x000f280000300800 */
        /* <DEDUP_REMOVED lines=15> */
[----:B---3--:R-:W-:-:S05]  /*1f430*/  IMAD R8, R252, R2, RZ ;  /* 0x00000002fc087224 */ /* 0x008fca00078e02ff */
[----:B------:R1:W-:Y:S04]  /*1f440*/  STL [R1+0x3c8], R8 ;  /* 0x0003c80801007387 */ /* 0x0003e80000100800 */
[----:B------:R-:W3:Y:S04]  /*1f450*/  LDL.LU R12, [R1+0x2f4] ;  /* 0x0002f400010c7983 */ /* 0x000ee80000300800 */
[----:B------:R-:W3:Y:S04]  /*1f460*/  LDL.LU R10, [R1+0x2ec] ;  /* 0x0002ec00010a7983 */ /* 0x000ee80000300800 */
[----:B-1----:R-:W3:Y:S04]  /*1f470*/  LDL.LU R8, [R1+0x2d4] ;  /* 0x0002d40001087983 */ /* 0x002ee80000300800 */
[----:B------:R-:W3:Y:S04]  /*1f480*/  LDL.LU R211, [R1+0x2cc] ;  /* 0x0002cc0001d37983 */ /* 0x000ee80000300800 */
[----:B------:R-:W3:Y:S04]  /*1f490*/  LDL.LU R252, [R1+0x2c8] ;  /* 0x0002c80001fc7983 */ /* 0x000ee80000300800 */
[----:B------:R-:W3:Y:S01]  /*1f4a0*/  LDL.LU R213, [R1+0x2b4] ;  /* 0x0002b40001d57983 */ /* 0x000ee20000300800 */
[----:B------:R-:W-:-:S05]  /*1f4b0*/  IMAD R215, R233, R2, RZ ;  /* 0x00000002e9d77224 */ /* 0x000fca00078e02ff */
[----:B------:R1:W-:Y:S04]  /*1f4c0*/  STL [R1+0x3b8], R215 ;  /* 0x0003b8d701007387 */ /* 0x0003e80000100800 */
[----:B-1----:R-:W3:Y:S04]  /*1f4d0*/  LDL.LU R215, [R1+0x2a4] ;  /* 0x0002a40001d77983 */ /* 0x002ee80000300800 */
[----:B------:R-:W3:Y:S01]  /*1f4e0*/  LDL.LU R216, [R1+0x298] ;  /* 0x0002980001d87983 */ /* 0x000ee20000300800 */
[----:B--2---:R-:W-:-:S05]  /*1f4f0*/  IMAD R7, R7, R2, RZ ;  /* 0x0000000207077224 */ /* 0x004fca00078e02ff */
[----:B------:R1:W-:Y:S04]  /*1f500*/  STL [R1+0x3a4], R7 ;  /* 0x0003a40701007387 */ /* 0x0003e80000100800 */
[----:B------:R-:W2:Y:S04]  /*1f510*/  LDL.LU R218, [R1+0x288] ;  /* 0x0002880001da7983 */ /* 0x000ea80000300800 */
[----:B------:R-:W2:Y:S04]  /*1f520*/  LDL.LU R219, [R1+0x284] ;  /* 0x0002840001db7983 */ /* 0x000ea80000300800 */
[----:B------:R-:W2:Y:S04]  /*1f530*/  LDL.LU R233, [R1+0x278] ;  /* 0x0002780001e97983 */ /* 0x000ea80000300800 */
[----:B-1----:R-:W2:Y:S01]  /*1f540*/  LDL.LU R7, [R1+0x270] ;  /* 0x0002700001077983 */ /* 0x002ea20000300800 */
[----:B----4-:R-:W-:-:S02]  /*1f550*/  IMAD R241, R242, R2, RZ ;  /* 0x00000002f2f17224 */ /* 0x010fc400078e02ff */
        /* <DEDUP_REMOVED lines=25> */
[----:B------:R-:W4:Y:S04]  /*1f6f0*/  LDL.LU R9, [R1+0x258] ;  /* 0x0002580001097983 */ /* 0x000f280000300800 */
[----:B------:R1:W-:Y:S04]  /*1f700*/  STL [R1+0x31c], R16 ;  /* 0x00031c1001007387 */ /* 0x0003e80000100800 */
[----:B------:R-:W-:Y:S01]  /*1f710*/  STL [R1+0x318], R17 ;  /* 0x0003181101007387 */ /* 0x000fe20000100800 */
[-C--:B-1----:R-:W-:Y:S02]  /*1f720*/  IMAD R16, R15, R2.reuse, RZ ;  /* 0x000000020f107224 */ /* 0x082fe400078e02ff */
[----:B------:R-:W-:-:S03]  /*1f730*/  IMAD R15, R14, R2, RZ ;  /* 0x000000020e0f7224 */ /* 0x000fc600078e02ff */
[----:B------:R-:W-:Y:S04]  /*1f740*/  STL [R1+0x30c], R16 ;  /* 0x00030c1001007387 */ /* 0x000fe80000100800 */
[----:B------:R-:W-:Y:S01]  /*1f750*/  STL [R1+0x2fc], R15 ;  /* 0x0002fc0f01007387 */ /* 0x000fe20000100800 */
[-C--:B---3--:R-:W-:Y:S02]  /*1f760*/  IMAD R14, R12, R2.reuse, RZ ;  /* 0x000000020c0e7224 */ /* 0x088fe400078e02ff */
[----:B------:R-:W-:-:S03]  /*1f770*/  IMAD R10, R10, R2, RZ ;  /* 0x000000020a0a7224 */ /* 0x000fc600078e02ff */
[----:B------:R-:W-:Y:S01]  /*1f780*/  STL [R1+0x2f4], R14 ;  /* 0x0002f40e01007387 */ /* 0x000fe20000100800 */
[----:B------:R-:W-:-:S03]  /*1f790*/  IMAD R12, R8, R2, RZ ;  /* 0x00000002080c7224 */ /* 0x000fc600078e02ff */
[----:B------:R1:W-:Y:S04]  /*1f7a0*/  STL [R1+0x2ec], R10 ;  /* 0x0002ec0a01007387 */ /* 0x0003e80000100800 */
[----:B------:R-:W-:Y:S01]  /*1f7b0*/  STL [R1+0x2d4], R12 ;  /* 0x0002d40c01007387 */ /* 0x000fe20000100800 */
[----:B-1----:R-:W-:-:S03]  /*1f7c0*/  IMAD R10, R252, R2, RZ ;  /* 0x00000002fc0a7224 */ /* 0x002fc600078e02ff */
[----:B------:R-:W3:Y:S01]  /*1f7d0*/  LDL.LU R252, [R1+0x250] ;  /* 0x0002500001fc7983 */ /* 0x000ee20000300800 */
[----:B------:R-:W-:-:S05]  /*1f7e0*/  IMAD R8, R211, R2, RZ ;  /* 0x00000002d3087224 */ /* 0x000fca00078e02ff */
[----:B------:R1:W-:Y:S04]  /*1f7f0*/  STL [R1+0x2cc], R8 ;  /* 0x0002cc0801007387 */ /* 0x0003e80000100800 */
[----:B------:R1:W-:Y:S02]  /*1f800*/  STL [R1+0x2c8], R10 ;  /* 0x0002c80a01007387 */ /* 0x0003e40000100800 */
[----:B-1----:R-:W-:-:S05]  /*1f810*/  IMAD R8, R213, R2, RZ ;  /* 0x00000002d5087224 */ /* 0x002fca00078e02ff */
[----:B------:R1:W-:Y:S01]  /*1f820*/  STL [R1+0x2b4], R8 ;  /* 0x0002b40801007387 */ /* 0x0003e20000100800 */
[-C--:B------:R-:W-:Y:S02]  /*1f830*/  IMAD R10, R215, R2.reuse, RZ ;  /* 0x00000002d70a7224 */ /* 0x080fe400078e02ff */
[----:B-1----:R-:W-:-:S03]  /*1f840*/  IMAD R8, R216, R2, RZ ;  /* 0x00000002d8087224 */ /* 0x002fc600078e02ff */
[----:B------:R1:W-:Y:S04]  /*1f850*/  STL [R1+0x2a4], R10 ;  /* 0x0002a40a01007387 */ /* 0x0003e80000100800 */
[----:B------:R1:W-:Y:S01]  /*1f860*/  STL [R1+0x298], R8 ;  /* 0x0002980801007387 */ /* 0x0003e20000100800 */
[-C--:B--2---:R-:W-:Y:S02]  /*1f870*/  IMAD R12, R218, R2.reuse, RZ ;  /* 0x00000002da0c7224 */ /* 0x084fe400078e02ff */
[----:B-1----:R-:W-:-:S03]  /*1f880*/  IMAD R10, R219, R2, RZ ;  /* 0x00000002db0a7224 */ /* 0x002fc600078e02ff */
[----:B------:R-:W-:Y:S01]  /*1f890*/  STL [R1+0x288], R12 ;  /* 0x0002880c01007387 */ /* 0x000fe20000100800 */
[----:B------:R-:W-:-:S03]  /*1f8a0*/  IMAD R8, R233, R2, RZ ;  /* 0x00000002e9087224 */ /* 0x000fc600078e02ff */
        /* <DEDUP_REMOVED lines=18> */
[----:B------:R-:W2:Y:S04]  /*1f9d0*/  LDL.LU R16, [R1+0x1a0] ;  /* 0x0001a00001107983 */ /* 0x000ea80000300800 */
[----:B------:R-:W2:Y:S04]  /*1f9e0*/  LDL.LU R15, [R1+0x188] ;  /* 0x00018800010f7983 */ /* 0x000ea80000300800 */
[----:B------:R-:W2:Y:S04]  /*1f9f0*/  LDL.LU R14, [R1+0x184] ;  /* 0x00018400010e7983 */ /* 0x000ea80000300800 */
[----:B------:R-:W2:Y:S01]  /*1fa00*/  LDL.LU R12, [R1+0x17c] ;  /* 0x00017c00010c7983 */ /* 0x000ea20000300800 */
[----:B----4-:R-:W-:-:S03]  /*1fa10*/  IMAD R8, R9, R2, RZ ;  /* 0x0000000209087224 */ /* 0x010fc600078e02ff */
        /* <DEDUP_REMOVED lines=8> */
[----:B---3--:R-:W-:-:S03]  /*1faa0*/  IMAD R211, R252, R2, RZ ;  /* 0x00000002fcd37224 */ /* 0x008fc600078e02ff */
[----:B------:R-:W3:Y:S04]  /*1fab0*/  LDL.LU R252, [R1+0x10c] ;  /* 0x00010c0001fc7983 */ /* 0x000ee80000300800 */
[----:B------:R-:W3:Y:S04]  /*1fac0*/  LDL.LU R242, [R1+0x4] ;  /* 0x0000040001f27983 */ /* 0x000ee80000300800 */
[----:B------:R-:W3:Y:S01]  /*1fad0*/  LDL.LU R241, [R1] ;  /* 0x0000000001f17983 */ /* 0x000ee20000300800 */
[----:B--2---:R-:W-:-:S05]  /*1fae0*/  IMAD R27, R27, R2, RZ ;  /* 0x000000021b1b7224 */ /* 0x004fca00078e02ff */
[----:B------:R1:W-:Y:S01]  /*1faf0*/  STL [R1+0x240], R27 ;  /* 0x0002401b01007387 */ /* 0x0003e20000100800 */
[----:B------:R-:W-:-:S03]  /*1fb00*/  IMAD R26, R26, R2, RZ ;  /* 0x000000021a1a7224 */ /* 0x000fc600078e02ff */
[----:B-1----:R-:W2:Y:S01]  /*1fb10*/  LDL.LU R27, [R1+0x2f38] ;  /* 0x002f3800011b7983 */ /* 0x002ea20000300800 */
[----:B------:R-:W-:-:S03]  /*1fb20*/  IMAD R25, R25, R2, RZ ;  /* 0x0000000219197224 */ /* 0x000fc600078e02ff */
[----:B------:R1:W-:Y:S01]  /*1fb30*/  STL [R1+0x238], R26 ;  /* 0x0002381a01007387 */ /* 0x0003e20000100800 */
[-C--:B------:R-:W-:Y:S02]  /*1fb40*/  IMAD R24, R24, R2.reuse, RZ ;  /* 0x0000000218187224 */ /* 0x080fe400078e02ff */
[-C--:B------:R-:W-:Y:S01]  /*1fb50*/  IMAD R23, R23, R2.reuse, RZ ;  /* 0x0000000217177224 */ /* 0x080fe200078e02ff */
[----:B-1----:R-:W2:Y:S01]  /*1fb60*/  LDL.LU R26, [R1+0x2f34] ;  /* 0x002f3400011a7983 */ /* 0x002ea20000300800 */
[----:B------:R-:W-:-:S03]  /*1fb70*/  IMAD R22, R22, R2, RZ ;  /* 0x0000000216167224 */ /* 0x000fc600078e02ff */
[----:B------:R1:W-:Y:S01]  /*1fb80*/  STL [R1+0x234], R25 ;  /* 0x0002341901007387 */ /* 0x0003e20000100800 */
[----:B------:R-:W-:-:S03]  /*1fb90*/  IMAD R21, R21, R2, RZ ;  /* 0x0000000215157224 */ /* 0x000fc600078e02ff */
[----:B-1----:R-:W2:Y:S01]  /*1fba0*/  LDL.LU R25, [R1+0x2f30] ;  /* 0x002f300001197983 */ /* 0x002ea20000300800 */
[----:B------:R-:W-:-:S03]  /*1fbb0*/  IMAD R20, R20, R2, RZ ;  /* 0x0000000214147224 */ /* 0x000fc600078e02ff */
[----:B------:R1:W-:Y:S01]  /*1fbc0*/  STL [R1+0x228], R24 ;  /* 0x0002281801007387 */ /* 0x0003e20000100800 */
[-C--:B------:R-:W-:Y:S02]  /*1fbd0*/  IMAD R19, R19, R2.reuse, RZ ;  /* 0x0000000213137224 */ /* 0x080fe400078e02ff */
[-C--:B------:R-:W-:Y:S01]  /*1fbe0*/  IMAD R18, R18, R2.reuse, RZ ;  /* 0x0000000212127224 */ /* 0x080fe200078e02ff */
[----:B-1----:R-:W2:Y:S04]  /*1fbf0*/  LDL.LU R24, [R1+0x2f2c] ;  /* 0x002f2c0001187983 */ /* 0x002ea80000300800 */
[----:B------:R1:W-:Y:S01]  /*1fc00*/  STL [R1+0x220], R23 ;  /* 0x0002201701007387 */ /* 0x0003e20000100800 */
[----:B------:R-:W-:-:S03]  /*1fc10*/  IMAD R17, R17, R2, RZ ;  /* 0x0000000211117224 */ /* 0x000fc600078e02ff */
        /* <DEDUP_REMOVED lines=17> */
[----:B----4-:R-:W-:-:S03]  /*1fd30*/  IMAD R10, R10, R2, RZ ;  /* 0x000000020a0a7224 */ /* 0x010fc600078e02ff */
[----:B-1----:R-:W4:Y:S04]  /*1fd40*/  LDL.LU R17, [R1+0x2f10] ;  /* 0x002f100001117983 */ /* 0x002f280000300800 */
[----:B------:R1:W-:Y:S01]  /*1fd50*/  STL [R1+0x1b0], R7 ;  /* 0x0001b00701007387 */ /* 0x0003e20000100800 */
[----:B------:R-:W-:-:S03]  /*1fd60*/  IMAD R213, R213, R2, RZ ;  /* 0x00000002d5d57224 */ /* 0x000fc600078e02ff */
[----:B-1----:R-:W2:Y:S04]  /*1fd70*/  LDL.LU R7, [R1+0x2f0c] ;  /* 0x002f0c0001077983 */ /* 0x002ea80000300800 */
[----:B------:R1:W-:Y:S01]  /*1fd80*/  STL [R1+0x1a0], R16 ;  /* 0x0001a01001007387 */ /* 0x0003e20000100800 */
[----:B------:R-:W-:-:S03]  /*1fd90*/  IMAD R9, R9, R2, RZ ;  /* 0x0000000209097224 */ /* 0x000fc600078e02ff */
        /* <DEDUP_REMOVED lines=17> */
[----:B---3--:R-:W-:-:S03]  /*1feb0*/  IMAD R252, R252, R2, RZ ;  /* 0x00000002fcfc7224 */ /* 0x008fc600078e02ff */
        /* <DEDUP_REMOVED lines=12> */
[----:B-1----:R-:W4:Y:S01]  /*1ff80*/  LDL.LU R252, [R1+0x2ed8] ;  /* 0x002ed80001fc7983 */ /* 0x002f220000300800 */
[----:B------:R-:W-:-:S02]  /*1ff90*/  IMAD R240, R240, R2, RZ ;  /* 0x00000002f0f07224 */ /* 0x000fc400078e02ff */
[-C--:B---3--:R-:W-:Y:S02]  /*1ffa0*/  IMAD R218, R218, R2.reuse, RZ ;  /* 0x00000002dada7224 */ /* 0x088fe400078e02ff */
[----:B----4-:R-:W-:-:S05]  /*1ffb0*/  IMAD R252, R252, R2, RZ ;  /* 0x00000002fcfc7224 */ /* 0x010fca00078e02ff */
[----:B------:R1:W-:Y:S02]  /*1ffc0*/  STL [R1+0x2e78], R252 ;  /* 0x002e78fc01007387 */ /* 0x0003e40000100800 */
[----:B-1----:R-:W-:Y:S02]  /*1ffd0*/  IMAD.MOV.U32 R252, RZ, RZ, R240 ;  /* 0x000000fffffc7224 */ /* 0x002fe400078e00f0 */
[-C--:B--2---:R-:W-:Y:S02]  /*1ffe0*/  IMAD R240, R233, R2.reuse, RZ ;  /* 0x00000002e9f07224 */ /* 0x084fe400078e02ff */
[----:B------:R-:W-:Y:S02]  /*1fff0*/  IMAD.MOV.U32 R233, RZ, RZ, R252 ;  /* 0x000000ffffe97224 */ /* 0x000fe400078e00fc */
[----:B------:R-:W-:Y:S01]  /*20000*/  IMAD R252, R219, R2, RZ ;  /* 0x00000002dbfc7224 */ /* 0x000fe200078e02ff */
[----:B------:R-:W-:Y:S02]  /*20010*/  MOV R219, R211 ;  /* 0x000000d300db7202 */ /* 0x000fe40000000f00 */
[----:B------:R-:W2:Y:S04]  /*20020*/  LDL.LU R211, [R1+0x2ed4] ;  /* 0x002ed40001d37983 */ /* 0x000ea80000300800 */
[----:B------:R1:W-:Y:S02]  /*20030*/  STL [R1+0x444], R218 ;  /* 0x000444da01007387 */ /* 0x0003e40000100800 */
[----:B-1----:R-:W-:-:S02]  /*20040*/  IMAD.MOV.U32 R218, RZ, RZ, R8 ;  /* 0x000000ffffda7224 */ /* 0x002fc400078e0008 */
[----:B------:R-:W3:Y:S01]  /*20050*/  LDL.LU R8, [R1+0x2ed0] ;  /* 0x002ed00001087983 */ /* 0x000ee20000300800 */
[-C--:B------:R-:W-:Y:S02]  /*20060*/  IMAD R216, R216, R2.reuse, RZ ;  /* 0x00000002d8d87224 */ /* 0x080fe400078e02ff */
[-C--:B------:R-:W-:Y:S02]  /*20070*/  IMAD R13, R13, R2.reuse, RZ ;  /* 0x000000020d0d7224 */ /* 0x080fe400078e02ff */
[-C--:B------:R-:W-:Y:S01]  /*20080*/  IMAD R215, R215, R2.reuse, RZ ;  /* 0x00000002d7d77224 */ /* 0x080fe200078e02ff */
[----:B------:R1:W-:Y:S01]  /*20090*/  STL [R1+0x448], R216 ;  /* 0x000448d801007387 */ /* 0x0003e20000100800 */
[-C--:B------:R-:W-:Y:S02]  /*200a0*/  IMAD R213, R213, R2.reuse, RZ ;  /* 0x00000002d5d57224 */ /* 0x080fe400078e02ff */
[-C--:B------:R-:W-:Y:S02]  /*200b0*/  IMAD R10, R10, R2.reuse, RZ ;  /* 0x000000020a0a7224 */ /* 0x080fe400078e02ff */
[----:B------:R-:W-:-:S02]  /*200c0*/  IMAD R12, R12, R2, RZ ;  /* 0x000000020c0c7224 */ /* 0x000fc400078e02ff */
[-C--:B------:R-:W-:Y:S02]  /*200d0*/  IMAD R14, R14, R2.reuse, RZ ;  /* 0x000000020e0e7224 */ /* 0x080fe400078e02ff */
[----:B-1----:R-:W-:Y:S02]  /*200e0*/  IMAD.MOV.U32 R216, RZ, RZ, R13 ;  /* 0x000000ffffd87224 */ /* 0x002fe400078e000d */
[----:B------:R-:W4:Y:S01]  /*200f0*/  LDL.LU R13, [R1+0x2ecc] ;  /* 0x002ecc00010d7983 */ /* 0x000f220000300800 */
[----:B------:R-:W-:-:S03]  /*20100*/  IMAD R15, R15, R2, RZ ;  /* 0x000000020f0f7224 */ /* 0x000fc600078e02ff */
[----:B------:R-:W-:Y:S01]  /*20110*/  STL [R1+0x44c], R215 ;  /* 0x00044cd701007387 */ /* 0x000fe20000100800 */
[-C--:B------:R-:W-:Y:S02]  /*20120*/  IMAD R16, R16, R2.reuse, RZ ;  /* 0x0000000210107224 */ /* 0x080fe400078e02ff */
[-C--:B------:R-:W-:Y:S01]  /*20130*/  IMAD R17, R17, R2.reuse, RZ ;  /* 0x0000000211117224 */ /* 0x080fe200078e02ff */
[----:B------:R-:W-:Y:S01]  /*20140*/  STL [R1+0x450], R213 ;  /* 0x000450d501007387 */ /* 0x000fe20000100800 */
[-C--:B------:R-:W-:Y:S02]  /*20150*/  IMAD R18, R18, R2.reuse, RZ ;  /* 0x0000000212127224 */ /* 0x080fe400078e02ff */
[-C--:B------:R-:W-:Y:S02]  /*20160*/  IMAD R19, R19, R2.reuse, RZ ;  /* 0x0000000213137224 */ /* 0x080fe400078e02ff */
[-C--:B------:R-:W-:Y:S02]  /*20170*/  IMAD R20, R20, R2.reuse, RZ ;  /* 0x0000000214147224 */ /* 0x080fe400078e02ff */
[----:B------:R-:W-:-:S02]  /*20180*/  IMAD R21, R21, R2, RZ ;  /* 0x0000000215157224 */ /* 0x000fc400078e02ff */
[-C--:B------:R-:W-:Y:S02]  /*20190*/  IMAD R22, R22, R2.reuse, RZ ;  /* 0x0000000216167224 */ /* 0x080fe400078e02ff */
[-C--:B------:R-:W-:Y:S02]  /*201a0*/  IMAD R23, R23, R2.reuse, RZ ;  /* 0x0000000217177224 */ /* 0x080fe400078e02ff */
        /* <DEDUP_REMOVED lines=10> */
[----:B--2---:R-:W-:-:S05]  /*20250*/  IMAD R211, R211, R2, RZ ;  /* 0x00000002d3d37224 */ /* 0x004fca00078e02ff */
[----:B------:R-:W-:Y:S01]  /*20260*/  STL [R1+0x454], R211 ;  /* 0x000454d301007387 */ /* 0x000fe20000100800 */
[----:B---3--:R-:W-:-:S05]  /*20270*/  IMAD R8, R8, R2, RZ ;  /* 0x0000000208087224 */ /* 0x008fca00078e02ff */
[----:B------:R1:W-:Y:S04]  /*20280*/  STL [R1+0x2e68], R8 ;  /* 0x002e680801007387 */ /* 0x0003e80000100800 */
[----:B------:R-:W-:Y:S04]  /*20290*/  STL [R1+0x2e6c], R10 ;  /* 0x002e6c0a01007387 */ /* 0x000fe80000100800 */
[----:B------:R-:W-:Y:S04]  /*202a0*/  STL [R1+0x2e7c], R12 ;  /* 0x002e7c0c01007387 */ /* 0x000fe80000100800 */
[----:B------:R-:W-:Y:S04]  /*202b0*/  STL.64 [R1+0x2e70], R14 ;  /* 0x002e700e01007387 */ /* 0x000fe80000100a00 */
[----:B------:R-:W-:Y:S04]  /*202c0*/  STL.64 [R1+0x2e80], R16 ;  /* 0x002e801001007387 */ /* 0x000fe80000100a00 */
[----:B------:R-:W-:Y:S01]  /*202d0*/  STL.64 [R1+0x2e60], R18 ;  /* 0x002e601201007387 */ /* 0x000fe20000100a00 */
[----:B-1----:R-:W-:-:S02]  /*202e0*/  IMAD R8, R238, R2, RZ ;  /* 0x00000002ee087224 */ /* 0x002fc400078e02ff */
[-C--:B------:R-:W-:Y:S01]  /*202f0*/  IMAD R34, R34, R2.reuse, RZ ;  /* 0x0000000222227224 */ /* 0x080fe200078e02ff */
[----:B------:R1:W-:Y:S01]  /*20300*/  STL.64 [R1+0x2e50], R20 ;  /* 0x002e501401007387 */ /* 0x0003e20000100a00 */
[-C--:B------:R-:W-:Y:S01]  /*20310*/  IMAD R35, R35, R2.reuse, RZ ;  /* 0x0000000223237224 */ /* 0x080fe200078e02ff */
[----:B------:R-:W2:Y:S02]  /*20320*/  LDC R238, c[0x0][0x240] ;  /* 0x00009000ffee7b82 */ /* 0x000ea40000000800 */
[----:B------:R3:W-:Y:S04]  /*20330*/  STL.64 [R1+0x2e48], R22 ;  /* 0x002e481601007387 */ /* 0x0007e80000100a00 */
[----:B------:R-:W-:Y:S04]  /*20340*/  STL.64 [R1+0x2e58], R24 ;  /* 0x002e581801007387 */ /* 0x000fe80000100a00 */
[----:B------:R-:W-:Y:S04]  /*20350*/  STL [R1+0x2e88], R26 ;  /* 0x002e881a01007387 */ /* 0x000fe80000100800 */
[----:B------:R-:W-:Y:S04]  /*20360*/  STL [R1+0x2e8c], R27 ;  /* 0x002e8c1b01007387 */ /* 0x000fe80000100800 */
[----:B------:R-:W-:Y:S01]  /*20370*/  STL.64 [R1+0x2e90], R28 ;  /* 0x002e901c01007387 */ /* 0x000fe20000100a00 */
[----:B------:R-:W-:-:S02]  /*20380*/  IMAD R36, R36, R2, RZ ;  /* 0x0000000224247224 */ /* 0x000fc400078e02ff */
[-C--:B------:R-:W-:Y:S01]  /*20390*/  IMAD R37, R37, R2.reuse, RZ ;  /* 0x0000000225257224 */ /* 0x080fe200078e02ff */
[----:B------:R-:W-:Y:S01]  /*203a0*/  STL.64 [R1+0x2e98], R30 ;  /* 0x002e981e01007387 */ /* 0x000fe20000100a00 */
[-C--:B------:R-:W-:Y:S02]  /*203b0*/  IMAD R38, R38, R2.reuse, RZ ;  /* 0x0000000226267224 */ /* 0x080fe400078e02ff */
[-C--:B------:R-:W-:Y:S01]  /*203c0*/  IMAD R39, R39, R2.reuse, RZ ;  /* 0x0000000227277224 */ /* 0x080fe200078e02ff */
[----:B------:R-:W-:Y:S01]  /*203d0*/  STL.64 [R1+0x2ea0], R32 ;  /* 0x002ea02001007387 */ /* 0x000fe20000100a00 */
[-C--:B------:R-:W-:Y:S02]  /*203e0*/  IMAD R40, R40, R2.reuse, RZ ;  /* 0x0000000228287224 */ /* 0x080fe400078e02ff */
[-C--:B------:R-:W-:Y:S01]  /*203f0*/  IMAD R41, R41, R2.reuse, RZ ;  /* 0x0000000229297224 */ /* 0x080fe200078e02ff */
[----:B------:R4:W-:Y:S01]  /*20400*/  STL [R1+0x458], R8 ;  /* 0x0004580801007387 */ /* 0x0009e20000100800 */
[----:B-1----:R-:W-:-:S02]  /*20410*/  IMAD R20, R73, R2, RZ ;  /* 0x0000000249147224 */ /* 0x002fc400078e02ff */
[-C--:B------:R-:W-:Y:S01]  /*20420*/  IMAD R18, R74, R2.reuse, RZ ;  /* 0x000000024a127224 */ /* 0x080fe200078e02ff */
[----:B------:R-:W2:Y:S01]  /*20430*/  LDL.LU R14, [R1+0x8] ;  /* 0x00000800010e7983 */ /* 0x000ea20000300800 */
[-C--:B------:R-:W-:Y:S02]  /*20440*/  IMAD R217, R217, R2.reuse, RZ ;  /* 0x00000002d9d97224 */ /* 0x080fe400078e02ff */
[-C--:B------:R-:W-:Y:S01]  /*20450*/  IMAD R206, R206, R2.reuse, RZ ;  /* 0x00000002cece7224 */ /* 0x080fe200078e02ff */
[----:B---3--:R-:W3:Y:S01]  /*20460*/  LDL.LU R23, [R1+0x108] ;  /* 0x0001080001177983 */ /* 0x008ee20000300800 */
[-C--:B------:R-:W-:Y:S02]  /*20470*/  IMAD R243, R243, R2.reuse, RZ ;  /* 0x00000002f3f37224 */ /* 0x080fe400078e02ff */
[-C--:B------:R-:W-:Y:S01]  /*20480*/  IMAD R7, R7, R2.reuse, RZ ;  /* 0x0000000207077224 */ /* 0x080fe200078e02ff */
[----:B------:R-:W3:Y:S01]  /*20490*/  LDL.LU R21, [R1+0x104] ;  /* 0x0001040001157983 */ /* 0x000ee20000300800 */
[----:B------:R-:W-:-:S02]  /*204a0*/  IMAD R9, R9, R2, RZ ;  /* 0x0000000209097224 */ /* 0x000fc400078e02ff */
[-C--:B------:R-:W-:Y:S01]  /*204b0*/  IMAD R242, R242, R2.reuse, RZ ;  /* 0x00000002f2f27224 */ /* 0x080fe200078e02ff */
[----:B------:R-:W3:Y:S01]  /*204c0*/  LDL.LU R16, [R1+0xf0] ;  /* 0x0000f00001107983 */ /* 0x000ee20000300800 */
[-C--:B------:R-:W-:Y:S02]  /*204d0*/  IMAD R241, R241, R2.reuse, RZ ;  /* 0x00000002f1f17224 */ /* 0x080fe400078e02ff */
[-C--:B------:R-:W-:Y:S01]  /*204e0*/  IMAD R42, R42, R2.reuse, RZ ;  /* 0x000000022a2a7224 */ /* 0x080fe200078e02ff */
[----:B----4-:R-:W4:Y:S01]  /*204f0*/  LDL.LU R8, [R1+0xec] ;  /* 0x0000ec0001087983 */ /* 0x010f220000300800 */
[-C--:B------:R-:W-:Y:S02]  /*20500*/  IMAD R43, R43, R2.reuse, RZ ;  /* 0x000000022b2b7224 */ /* 0x080fe400078e02ff */
[-C--:B------:R-:W-:Y:S01]  /*20510*/  IMAD R44, R44, R2.reuse, RZ ;  /* 0x000000022c2c7224 */ /* 0x080fe200078e02ff */
[----:B------:R-:W4:Y:S01]  /*20520*/  LDL.LU R19, [R1+0xe8] ;  /* 0x0000e80001137983 */ /* 0x000f220000300800 */
[----:B------:R-:W-:-:S02]  /*20530*/  IMAD R45, R45, R2, RZ ;  /* 0x000000022d2d7224 */ /* 0x000fc400078e02ff */
[-C--:B------:R-:W-:Y:S01]  /*20540*/  IMAD R46, R46, R2.reuse, RZ ;  /* 0x000000022e2e7224 */ /* 0x080fe200078e02ff */
[----:B------:R-:W4:Y:S01]  /*20550*/  LDL.LU R17, [R1+0xe4] ;  /* 0x0000e40001117983 */ /* 0x000f220000300800 */
[-C--:B------:R-:W-:Y:S02]  /*20560*/  IMAD R47, R47, R2.reuse, RZ ;  /* 0x000000022f2f7224 */ /* 0x080fe400078e02ff */
[-C--:B------:R-:W-:Y:S01]  /*20570*/  IMAD R48, R48, R2.reuse, RZ ;  /* 0x0000000230307224 */ /* 0x080fe200078e02ff */
[----:B------:R-:W4:Y:S01]  /*20580*/  LDL.LU R12, [R1+0xe0] ;  /* 0x0000e000010c7983 */ /* 0x000f220000300800 */
        /* <DEDUP_REMOVED lines=17> */
[----:B------:R-:W-:Y:S01]  /*206a0*/  STL.64 [R1+0x2ea8], R34 ;  /* 0x002ea82201007387 */ /* 0x000fe20000100a00 */
[-C--:B------:R-:W-:Y:S02]  /*206b0*/  IMAD R61, R61, R2.reuse, RZ ;  /* 0x000000023d3d7224 */ /* 0x080fe400078e02ff */
[-C--:B------:R-:W-:Y:S01]  /*206c0*/  IMAD R62, R62, R2.reuse, RZ ;  /* 0x000000023e3e7224 */ /* 0x080fe200078e02ff */
[----:B------:R-:W-:Y:S01]  /*206d0*/  STL.64 [R1+0x2eb0], R36 ;  /* 0x002eb02401007387 */ /* 0x000fe20000100a00 */
[----:B------:R-:W-:-:S02]  /*206e0*/  IMAD R63, R63, R2, RZ ;  /* 0x000000023f3f7224 */ /* 0x000fc400078e02ff */
[-C--:B------:R-:W-:Y:S01]  /*206f0*/  IMAD R64, R64, R2.reuse, RZ ;  /* 0x0000000240407224 */ /* 0x080fe200078e02ff */
[----:B------:R-:W-:Y:S01]  /*20700*/  STL.64 [R1+0x2eb8], R38 ;  /* 0x002eb82601007387 */ /* 0x000fe20000100a00 */
[-C--:B------:R-:W-:Y:S02]  /*20710*/  IMAD R65, R65, R2.reuse, RZ ;  /* 0x0000000241417224 */ /* 0x080fe400078e02ff */
[-C--:B------:R-:W-:Y:S01]  /*20720*/  IMAD R66, R66, R2.reuse, RZ ;  /* 0x0000000242427224 */ /* 0x080fe200078e02ff */
[----:B------:R1:W-:Y:S01]  /*20730*/  STL.64 [R1+0x2ec0], R40 ;  /* 0x002ec02801007387 */ /* 0x0003e20000100a00 */
[-C--:B------:R-:W-:Y:S02]  /*20740*/  IMAD R67, R67, R2.reuse, RZ ;  /* 0x0000000243437224 */ /* 0x080fe400078e02ff */
[-C--:B------:R-:W-:Y:S01]  /*20750*/  IMAD R68, R68, R2.reuse, RZ ;  /* 0x0000000244447224 */ /* 0x080fe200078e02ff */
[----:B------:R-:W-:Y:S01]  /*20760*/  STL [R1+0xb90], R20 ;  /* 0x000b901401007387 */ /* 0x000fe20000100800 */
[----:B------:R-:W-:-:S02]  /*20770*/  IMAD R69, R69, R2, RZ ;  /* 0x0000000245457224 */ /* 0x000fc400078e02ff */
[-C--:B------:R-:W-:Y:S01]  /*20780*/  IMAD R70, R70, R2.reuse, RZ ;  /* 0x0000000246467224 */ /* 0x080fe200078e02ff */
[----:B------:R1:W-:Y:S01]  /*20790*/  STL [R1+0xb94], R18 ;  /* 0x000b941201007387 */ /* 0x0003e20000100800 */
[-C--:B------:R-:W-:Y:S02]  /*207a0*/  IMAD R71, R71, R2.reuse, RZ ;  /* 0x0000000247477224 */ /* 0x080fe400078e02ff */
[-C--:B------:R-:W-:Y:S02]  /*207b0*/  IMAD R72, R72, R2.reuse, RZ ;  /* 0x0000000248487224 */ /* 0x080fe400078e02ff */
[----:B------:R-:W-:Y:S01]  /*207c0*/  IMAD R13, R13, R2, RZ ;  /* 0x000000020d0d7224 */ /* 0x000fe200078e02ff */
[C---:B------:R-:W-:Y:S01]  /*207d0*/  IADD3 R22, R6.reuse, -0x7f, RZ ;  /* 0xffffff8106167810 */ /* 0x040fe20007ffe0ff */
[----:B-1----:R-:W1:Y:S08]  /*207e0*/  LDC R40, c[0x0][0x240] ;  /* 0x00009000ff287b82 */ /* 0x002e700000000800 */
[----:B------:R-:W1:Y:S01]  /*207f0*/  LDC R18, c[0x0][0x230] ;  /* 0x00008c00ff127b82 */ /* 0x000e620000000800 */
[----:B------:R-:W-:-:S05]  /*20800*/  VIADD R20, R6, 0xffffffd6 ;  /* 0xffffffd606147836 */ /* 0x000fca0000000000 */
[----:B------:R-:W-:Y:S02]  /*20810*/  ISETP.GE.U32.AND P2, PT, R20, 0x7fffff57, PT ;  /* 0x7fffff571400780c */ /* 0x000fe40003f46070 */
[----:B------:R-:W4:Y:S08]  /*20820*/  LDC R38, c[0x0][0x240] ;  /* 0x00009000ff267b82 */ /* 0x000f300000000800 */
[----:B------:R-:W4:Y:S01]  /*20830*/  LDC R36, c[0x0][0x240] ;  /* 0x00009000ff247b82 */ /* 0x000f220000000800 */
[----:B-1----:R-:W-:-:S07]  /*20840*/  VIADD R20, R18, 0xffffffff ;  /* 0xffffffff12147836 */ /* 0x002fce0000000000 */
[----:B------:R-:W1:Y:S08]  /*20850*/  LDC R34, c[0x0][0x240] ;  /* 0x00009000ff227b82 */ /* 0x000e700000000800 */
[----:B------:R-:W2:Y:S01]  /*20860*/  LDC R18, c[0x0][0x240] ;  /* 0x00009000ff127b82 */ /* 0x000ea20000000800 */
[----:B------:R3:W-:Y:S04]  /*20870*/  STL [R1+0x2ddc], R13 ;  /* 0x002ddc0d01007387 */ /* 0x0007e80000100800 */
[----:B------:R4:W-:Y:S03]  /*20880*/  STL [R1+0x2de0], R6 ;  /* 0x002de00601007387 */ /* 0x0009e60000100800 */
[----:B------:R-:W1:Y:S08]  /*20890*/  LDC R32, c[0x0][0x240] ;  /* 0x00009000ff207b82 */ /* 0x000e700000000800 */
[----:B------:R-:W1:Y:S08]  /*208a0*/  LDC R30, c[0x0][0x240] ;  /* 0x00009000ff1e7b82 */ /* 0x000e700000000800 */
[----:B------:R-:W1:Y:S08]  /*208b0*/  LDC R28, c[0x0][0x240] ;  /* 0x00009000ff1c7b82 */ /* 0x000e700000000800 */
[----:B------:R-:W1:Y:S08]  /*208c0*/  LDC R26, c[0x0][0x240] ;  /* 0x00009000ff1a7b82 */ /* 0x000e700000000800 */
[----:B------:R-:W1:Y:S01]  /*208d0*/  LDC R24, c[0x0][0x240] ;  /* 0x00009000ff187b82 */ /* 0x000e620000000800 */
[----:B--2---:R-:W-:-:S07]  /*208e0*/  IMAD R2, R14, R18, RZ ;  /* 0x000000120e027224 */ /* 0x004fce00078e02ff */
[----:B------:R-:W3:Y:S08]  /*208f0*/  LDC R18, c[0x0][0x240] ;  /* 0x00009000ff127b82 */ /* 0x000ef00000000800 */
[----:B------:R-:W4:Y:S01]  /*20900*/  LDC R14, c[0x0][0x240] ;  /* 0x00009000ff0e7b82 */ /* 0x000f220000000800 */
[----:B---3--:R-:W-:-:S07]  /*20910*/  IMAD R13, R16, R18, RZ ;  /* 0x00000012100d7224 */ /* 0x008fce00078e02ff */
[----:B------:R-:W2:Y:S01]  /*20920*/  LDC R18, c[0x0][0x240] ;  /* 0x00009000ff127b82 */ /* 0x000ea20000000800 */
[----:B----4-:R-:W-:-:S07]  /*20930*/  IMAD R6, R8, R14, RZ ;  /* 0x0000000e08067224 */ /* 0x010fce00078e02ff */
[----:B------:R-:W3:Y:S08]  /*20940*/  LDC R16, c[0x0][0x240] ;  /* 0x00009000ff107b82 */ /* 0x000ef00000000800 */
[----:B------:R-:W4:Y:S08]  /*20950*/  LDC R14, c[0x0][0x240] ;  /* 0x00009000ff0e7b82 */ /* 0x000f300000000800 */
[----:B------:R-:W1:Y:S01]  /*20960*/  LDC R8, c[0x0][0x240] ;  /* 0x00009000ff087b82 */ /* 0x000e620000000800 */
[----:B------:R3:W-:Y:S04]  /*20970*/  STL [R1+0x8], R13 ;  /* 0x0000080d01007387 */ /* 0x0007e80000100800 */
[----:B------:R2:W-:Y:S01]  /*20980*/  STL [R1+0xec], R6 ;  /* 0x0000ec0601007387 */ /* 0x0005e20000100800 */
[----:B---3--:R-:W-:-:S02]  /*20990*/  IMAD R13, R17, R16, RZ ;  /* 0x00000010110d7224 */ /* 0x008fc400078e02ff */
[----:B--2---:R-:W-:Y:S02]  /*209a0*/  IMAD R6, R19, R18, RZ ;  /* 0x0000001213067224 */ /* 0x004fe400078e02ff */
[----:B----4-:R-:W-:Y:S01]  /*209b0*/  IMAD R12, R12, R14, RZ ;  /* 0x0000000e0c0c7224 */ /* 0x010fe200078e02ff */
[----:B------:R-:W-:Y:S01]  /*209c0*/  ISETP.GE.U32.AND P1, PT, R22, 0x7fffff02, PT ;  /* 0x7fffff021600780c */ /* 0x000fe20003f26070 */
[----:B------:R-:W2:Y:S01]  /*209d0*/  LDC R14, c[0x0][0x240] ;  /* 0x00009000ff0e7b82 */ /* 0x000ea20000000800 */
[----:B------:R1:W-:Y:S04]  /*209e0*/  STL [R1+0xe8], R6 ;  /* 0x0000e80601007387 */ /* 0x0003e80000100800 */
[----:B------:R-:W-:Y:S01]  /*209f0*/  STL [R1+0xe4], R13 ;  /* 0x0000e40d01007387 */ /* 0x000fe20000100800 */
[----:B------:R-:W-:-:S02]  /*20a00*/  ISETP.GE.U32.AND P3, PT, R20, 0x7fffff80, PT ;  /* 0x7fffff801400780c */ /* 0x000fc40003f66070 */
[----:B------:R-:W3:Y:S01]  /*20a10*/  LDC R22, c[0x0][0x240] ;  /* 0x00009000ff167b82 */ /* 0x000ee20000000800 */
[----:B------:R4:W-:Y:S01]  /*20a20*/  STL [R1+0xe0], R12 ;  /* 0x0000e00c01007387 */ /* 0x0009e20000100800 */
[----:B-1----:R-:W-:-:S06]  /*20a30*/  IMAD R6, R213, R8, RZ ;  /* 0x00000008d5067224 */ /* 0x002fcc00078e02ff */
[----:B------:R-:W1:Y:S08]  /*20a40*/  LDC R8, c[0x0][0x240] ;  /* 0x00009000ff087b82 */ /* 0x000e700000000800 */
[----:B----4-:R-:W4:Y:S08]  /*20a50*/  LDC R12, c[0x0][0x240] ;  /* 0x00009000ff0c7b82 */ /* 0x010f300000000800 */
[----:B------:R-:W3:Y:S01]  /*20a60*/  LDC R213, c[0x0][0x240] ;  /* 0x00009000ffd57b82 */ /* 0x000ee20000000800 */
[----:B------:R2:W-:Y:S07]  /*20a70*/  STL [R1+0xdc], R6 ;  /* 0x0000dc0601007387 */ /* 0x0005ee0000100800 */
[----:B------:R-:W3:Y:S01]  /*20a80*/  LDC R20, c[0x0][0x240] ;  /* 0x00009000ff147b82 */ /* 0x000ee20000000800 */
[----:B--2---:R-:W-:-:S02]  /*20a90*/  IMAD R6, R15, R14, RZ ;  /* 0x0000000e0f067224 */ /* 0x004fc400078e02ff */
[----:B----4-:R-:W-:-:S03]  /*20aa0*/  IMAD R12, R10, R12, RZ ;  /* 0x0000000c0a0c7224 */ /* 0x010fc600078e02ff */
[----:B------:R3:W-:Y:S01]  /*20ab0*/  STL [R1+0xd8], R6 ;  /* 0x0000d80601007387 */ /* 0x0007e20000100800 */
[----:B-1----:R-:W-:Y:S01]  /*20ac0*/  IMAD R10, R211, R8, RZ ;  /* 0x00000008d30a7224 */ /* 0x002fe200078e02ff */
[----:B------:R-:W1:Y:S02]  /*20ad0*/  LDC R18, c[0x0][0x240] ;  /* 0x00009000ff127b82 */ /* 0x000e640000000800 */
[----:B------:R-:W-:Y:S01]  /*20ae0*/  STL [R1+0xd4], R12 ;  /* 0x0000d40c01007387 */ /* 0x000fe20000100800 */
[----:B---3--:R-:W-:-:S03]  /*20af0*/  IMAD R6, R215, R213, RZ ;  /* 0x000000d5d7067224 */ /* 0x008fc600078e02ff */
[----:B------:R2:W-:Y:S02]  /*20b00*/  STL [R1+0xd0], R10 ;  /* 0x0000d00a01007387 */ /* 0x0005e40000100800 */
[----:B------:R-:W3:Y:S02]  /*20b10*/  LDC R211, c[0x0][0x240] ;  /* 0x00009000ffd37b82 */ /* 0x000ee40000000800 */
[----:B------:R4:W-:Y:S04]  /*20b20*/  STL [R1+0xcc], R6 ;  /* 0x0000cc0601007387 */ /* 0x0009e80000100800 */
[----:B------:R-:W3:Y:S02]  /*20b30*/  LDL.LU R213, [R1+0xbc] ;  /* 0x0000bc0001d57983 */ /* 0x000ee40000300800 */
[----:B------:R-:W1:Y:S02]  /*20b40*/  LDC R13, c[0x0][0x240] ;  /* 0x00009000ff0d7b82 */ /* 0x000e640000000800 */
[----:B------:R-:W3:Y:S01]  /*20b50*/  LDL.LU R215, [R1+0xb8] ;  /* 0x0000b80001d77983 */ /* 0x000ee20000300800 */
[----:B------:R-:W-:-:S03]  /*20b60*/  IMAD.MOV.U32 R8, RZ, RZ, R216 ;  /* 0x000000ffff087224 */ /* 0x000fc600078e00d8 */
[----:B------:R-:W3:Y:S01]  /*20b70*/  LDL.LU R216, [R1+0xb4] ;  /* 0x0000b40001d87983 */ /* 0x000ee20000300800 */
[----:B--2---:R-:W-:Y:S02]  /*20b80*/  IMAD.MOV.U32 R10, RZ, RZ, R218 ;  /* 0x000000ffff0a7224 */ /* 0x004fe400078e00da */
[----:B------:R-:W-:Y:S01]  /*20b90*/  IMAD R73, R23, R22, RZ ;  /* 0x0000001617497224 */ /* 0x000fe200078e02ff */
[----:B------:R-:W2:Y:S01]  /*20ba0*/  LDL.LU R218, [R1+0xb0] ;  /* 0x0000b00001da7983 */ /* 0x000ea20000300800 */
[----:B------:R-:W-:Y:S01]  /*20bb0*/  IMAD R74, R21, R20, RZ ;  /* 0x00000014154a7224 */ /* 0x000fe200078e02ff */
[----:B------:R-:W-:Y:S01]  /*20bc0*/  MOV R15, R219 ;  /* 0x000000db000f7202 */ /* 0x000fe20000000f00 */
[----:B------:R-:W-:Y:S01]  /*20bd0*/  IMAD.MOV.U32 R12, RZ, RZ, R233 ;  /* 0x000000ffff0c7224 */ /* 0x000fe200078e00e9 */
[----:B------:R-:W2:Y:S01]  /*20be0*/  LDL.LU R41, [R1+0x90] ;  /* 0x0000900001297983 */ /* 0x000ea20000300800 */
[----:B------:R-:W1:Y:S03]  /*20bf0*/  LDC R219, c[0x0][0x240] ;  /* 0x00009000ffdb7b82 */ /* 0x000e660000000800 */
[----:B------:R-:W2:Y:S04]  /*20c00*/  LDL.LU R39, [R1+0x8c] ;  /* 0x00008c0001277983 */ /* 0x000ea80000300800 */
        /* <DEDUP_REMOVED lines=10> */
[----:B----4-:R-:W4:Y:S03]  /*20cb0*/  LDC R6, c[0x0][0x240] ;  /* 0x00009000ff067b82 */ /* 0x010f260000000800 */
[----:B------:R-:W4:Y:S04]  /*20cc0*/  LDL.LU R23, [R1+0x58] ;  /* 0x0000580001177983 */ /* 0x000f280000300800 */
[----:B------:R-:W4:Y:S04]  /*20cd0*/  LDL.LU R21, [R1+0x54] ;  /* 0x0000540001157983 */ /* 0x000f280000300800 */
[----:B------:R-:W4:Y:S04]  /*20ce0*/  LDL.LU R19, [R1+0x50] ;  /* 0x0000500001137983 */ /* 0x000f280000300800 */
[----:B------:R-:W4:Y:S04]  /*20cf0*/  LDL.LU R16, [R1+0x4c] ;  /* 0x00004c0001107983 */ /* 0x000f280000300800 */
[----:B------:R-:W4:Y:S04]  /*20d00*/  LDL.LU R17, [R1+0x48] ;  /* 0x0000480001117983 */ /* 0x000f280000300800 */
[----:B------:R-:W4:Y:S01]  /*20d10*/  LDL.LU R14, [R1+0x44] ;  /* 0x00004400010e7983 */ /* 0x000f220000300800 */
[----:B---3--:R-:W-:-:S02]  /*20d20*/  IMAD R211, R213, R211, RZ ;  /* 0x000000d3d5d37224 */ /* 0x008fc400078e02ff */
[----:B------:R-:W3:Y:S02]  /*20d30*/  LDC R213, c[0x0][0x240] ;  /* 0x00009000ffd57b82 */ /* 0x000ee40000000800 */
[----:B---3--:R-:W-:-:S06]  /*20d40*/  IMAD R213, R215, R213, RZ ;  /* 0x000000d5d7d57224 */ /* 0x008fcc00078e02ff */
[----:B------:R-:W3:Y:S01]  /*20d50*/  LDC R215, c[0x0][0x240] ;  /* 0x00009000ffd77b82 */ /* 0x000ee20000000800 */
[----:B------:R1:W-:Y:S04]  /*20d60*/  STL [R1+0xbc], R211 ;  /* 0x0000bcd301007387 */ /* 0x0003e80000100800 */
[----:B-1----:R-:W4:Y:S04]  /*20d70*/  LDL.LU R211, [R1+0xa8] ;  /* 0x0000a80001d37983 */ /* 0x002f280000300800 */
[----:B------:R1:W-:Y:S01]  /*20d80*/  STL [R1+0xb8], R213 ;  /* 0x0000b8d501007387 */ /* 0x0003e20000100800 */
[----:B---3--:R-:W-:-:S03]  /*20d90*/  IMAD R215, R216, R215, RZ ;  /* 0x000000d7d8d77224 */ /* 0x008fc600078e02ff */
[----:B-1----:R-:W3:Y:S01]  /*20da0*/  LDL.LU R213, [R1+0x94] ;  /* 0x0000940001d57983 */ /* 0x002ee20000300800 */
[----:B------:R-:W2:Y:S03]  /*20db0*/  LDC R216, c[0x0][0x240] ;  /* 0x00009000ffd87b82 */ /* 0x000ea60000000800 */
[----:B------:R1:W-:Y:S04]  /*20dc0*/  STL [R1+0xb4], R215 ;  /* 0x0000b4d701007387 */ /* 0x0003e80000100800 */
[----:B-1----:R-:W4:Y:S01]  /*20dd0*/  LDL.LU R215, [R1+0xac] ;  /* 0x0000ac0001d77983 */ /* 0x002f220000300800 */
[----:B--2---:R-:W-:Y:S02]  /*20de0*/  IMAD R216, R218, R216, RZ ;  /* 0x000000d8dad87224 */ /* 0x004fe400078e02ff */
[----:B------:R-:W4:Y:S03]  /*20df0*/  LDC R218, c[0x0][0x240] ;  /* 0x00009000ffda7b82 */ /* 0x000f260000000800 */
[----:B------:R1:W-:Y:S04]  /*20e00*/  STL [R1+0xb0], R216 ;  /* 0x0000b0d801007387 */ /* 0x0003e80000100800 */
[----:B-1----:R-:W2:Y:S01]  /*20e10*/  LDL.LU R216, [R1+0x98] ;  /* 0x0000980001d87983 */ /* 0x002ea20000300800 */
[----:B----4-:R-:W-:-:S03]  /*20e20*/  IMAD R215, R215, R218, RZ ;  /* 0x000000dad7d77224 */ /* 0x010fc600078e02ff */
[----:B------:R-:W4:Y:S01]  /*20e30*/  LDL.LU R218, [R1+0xa4] ;  /* 0x0000a40001da7983 */ /* 0x000f220000300800 */
[----:B------:R-:W-:Y:S02]  /*20e40*/  IMAD R219, R211, R219, RZ ;  /* 0x000000dbd3db7224 */ /* 0x000fe400078e02ff */
[----:B------:R-:W1:Y:S01]  /*20e50*/  LDC R211, c[0x0][0x240] ;  /* 0x00009000ffd37b82 */ /* 0x000e620000000800 */
[----:B------:R3:W-:Y:S07]  /*20e60*/  STL [R1+0xac], R215 ;  /* 0x0000acd701007387 */ /* 0x0007ee0000100800 */
[----:B---3--:R-:W3:Y:S01]  /*20e70*/  LDC R215, c[0x0][0x240] ;  /* 0x00009000ffd77b82 */ /* 0x008ee20000000800 */
[----:B------:R2:W-:Y:S01]  /*20e80*/  STL [R1+0xa8], R219 ;  /* 0x0000a8db01007387 */ /* 0x0005e20000100800 */
[----:B------:R-:W-:-:S02]  /*20e90*/  IMAD R39, R39, R40, RZ ;  /* 0x0000002827277224 */ /* 0x000fc400078e02ff */
[----:B------:R-:W-:Y:S02]  /*20ea0*/  IMAD R37, R37, R38, RZ ;  /* 0x0000002625257224 */ /* 0x000fe400078e02ff */
[----:B--2---:R-:W-:Y:S02]  /*20eb0*/  IMAD R216, R216, R238, RZ ;  /* 0x000000eed8d87224 */ /* 0x004fe400078e02ff */
[----:B------:R-:W2:Y:S01]  /*20ec0*/  LDC R219, c[0x0][0x240] ;  /* 0x00009000ffdb7b82 */ /* 0x000ea20000000800 */
[----:B-1----:R-:W-:Y:S02]  /*20ed0*/  IMAD R41, R41, R211, RZ ;  /* 0x000000d329297224 */ /* 0x002fe400078e02ff */
[----:B------:R-:W-:Y:S02]  /*20ee0*/  IMAD R35, R35, R36, RZ ;  /* 0x0000002423237224 */ /* 0x000fe400078e02ff */
[----:B------:R-:W-:Y:S02]  /*20ef0*/  IMAD R33, R33, R34, RZ ;  /* 0x0000002221217224 */ /* 0x000fe400078e02ff */
[----:B------:R-:W-:Y:S01]  /*20f00*/  IMAD R31, R31, R32, RZ ;  /* 0x000000201f1f7224 */ /* 0x000fe200078e02ff */
[----:B------:R-:W1:Y:S01]  /*20f10*/  LDC R238, c[0x0][0x240] ;  /* 0x00009000ffee7b82 */ /* 0x000e620000000800 */
[----:B---3--:R-:W-:-:S02]  /*20f20*/  IMAD R213, R213, R215, RZ ;  /* 0x000000d7d5d57224 */ /* 0x008fc400078e02ff */
[----:B------:R-:W-:Y:S02]  /*20f30*/  IMAD R29, R29, R30, RZ ;  /* 0x0000001e1d1d7224 */ /* 0x000fe400078e02ff */
[----:B------:R-:W-:-:S03]  /*20f40*/  IMAD R27, R27, R28, RZ ;  /* 0x0000001c1b1b7224 */ /* 0x000fc600078e02ff */
[----:B------:R-:W3:Y:S01]  /*20f50*/  LDC R32, c[0x0][0x240] ;  /* 0x00009000ff207b82 */ /* 0x000ee20000000800 */
[----:B------:R-:W-:Y:S02]  /*20f60*/  IMAD R25, R25, R26, RZ ;  /* 0x0000001a19197224 */ /* 0x000fe400078e02ff */
[----:B------:R-:W-:Y:S02]  /*20f70*/  IMAD R23, R23, R24, RZ ;  /* 0x0000001817177224 */ /* 0x000fe400078e02ff */
[----:B------:R-:W-:Y:S02]  /*20f80*/  IMAD R21, R21, R22, RZ ;  /* 0x0000001615157224 */ /* 0x000fe400078e02ff */
[----:B------:R-:W-:Y:S01]  /*20f90*/  IMAD R19, R19, R20, RZ ;  /* 0x0000001413137224 */ /* 0x000fe200078e02ff */
[----:B------:R-:W2:Y:S01]  /*20fa0*/  LDC R22, c[0x0][0x240] ;  /* 0x00009000ff167b82 */ /* 0x000ea20000000800 */
[----:B------:R-:W-:Y:S02]  /*20fb0*/  IMAD R16, R16, R18, RZ ;  /* 0x0000001210107224 */ /* 0x000fe400078e02ff */
[----:B------:R-:W-:-:S02]  /*20fc0*/  IMAD R13, R17, R13, RZ ;  /* 0x0000000d110d7224 */ /* 0x000fc400078e02ff */
[----:B------:R-:W-:-:S03]  /*20fd0*/  IMAD R6, R14, R6, RZ ;  /* 0x000000060e067224 */ /* 0x000fc600078e02ff */
[----:B------:R-:W1:Y:S08]  /*20fe0*/  LDC R20, c[0x0][0x240] ;  /* 0x00009000ff147b82 */ /* 0x000e700000000800 */
[----:B------:R-:W3:Y:S08]  /*20ff0*/  LDC R24, c[0x0][0x240] ;  /* 0x00009000ff187b82 */ /* 0x000ef00000000800 */
[----:B------:R-:W3:Y:S08]  /*21000*/  LDC R26, c[0x0][0x240] ;  /* 0x00009000ff1a7b82 */ /* 0x000ef00000000800 */
[----:B------:R-:W3:Y:S01]  /*21010*/  LDC R30, c[0x0][0x240] ;  /* 0x00009000ff1e7b82 */ /* 0x000ee20000000800 */
[----:B----4-:R-:W-:-:S07]  /*21020*/  IMAD R218, R218, R233, RZ ;  /* 0x000000e9dada7224 */ /* 0x010fce00078e02ff */
[----:B------:R-:W4:Y:S01]  /*21030*/  LDC R211, c[0x0][0x240] ;  /* 0x00009000ffd37b82 */ /* 0x000f220000000800 */
[----:B------:R2:W-:Y:S04]  /*21040*/  STL [R1+0xa4], R218 ;  /* 0x0000a4da01007387 */ /* 0x0005e80000100800 */
[----:B------:R-:W-:Y:S03]  /*21050*/  STL [R1+0x98], R216 ;  /* 0x000098d801007387 */ /* 0x000fe60000100800 */
[----:B------:R-:W4:Y:S01]  /*21060*/  LDC R233, c[0x0][0x240] ;  /* 0x00009000ffe97b82 */ /* 0x000f220000000800 */
[----:B------:R1:W-:Y:S04]  /*21070*/  STL [R1+0x94], R213 ;  /* 0x000094d501007387 */ /* 0x0003e80000100800 */
[----:B------:R-:W-:Y:S03]  /*21080*/  STL [R1+0x90], R41 ;  /* 0x0000902901007387 */ /* 0x000fe60000100800 */
[----:B--2---:R-:W2:Y:S01]  /*21090*/  LDC R218, c[0x0][0x240] ;  /* 0x00009000ffda7b82 */ /* 0x004ea20000000800 */
[----:B------:R-:W-:Y:S04]  /*210a0*/  STL [R1+0x8c], R39 ;  /* 0x00008c2701007387 */ /* 0x000fe80000100800 */
[----:B------:R3:W-:Y:S03]  /*210b0*/  STL [R1+0x88], R37 ;  /* 0x0000882501007387 */ /* 0x0007e60000100800 */
[----:B-1----:R-:W1:Y:S01]  /*210c0*/  LDC R213, c[0x0][0x240] ;  /* 0x00009000ffd57b82 */ /* 0x002e620000000800 */
[----:B------:R-:W-:Y:S04]  /*210d0*/  STL [R1+0x84], R35 ;  /* 0x0000842301007387 */ /* 0x000fe80000100800 */
[----:B------:R-:W-:Y:S03]  /*210e0*/  STL [R1+0x74], R33 ;  /* 0x0000742101007387 */ /* 0x000fe60000100800 */
[----:B------:R-:W2:Y:S01]  /*210f0*/  LDC R216, c[0x0][0x240] ;  /* 0x00009000ffd87b82 */ /* 0x000ea20000000800 */
[----:B------:R-:W-:Y:S04]  /*21100*/  STL [R1+0x68], R31 ;  /* 0x0000681f01007387 */ /* 0x000fe80000100800 */
[----:B------:R-:W-:Y:S03]  /*21110*/  STL [R1+0x64], R29 ;  /* 0x0000641d01007387 */ /* 0x000fe60000100800 */
[----:B---3--:R-:W3:Y:S01]  /*21120*/  LDC R37, c[0x0][0x240] ;  /* 0x00009000ff257b82 */ /* 0x008ee20000000800 */
[----:B------:R-:W-:Y:S04]  /*21130*/  STL [R1+0x60], R27 ;  /* 0x0000601b01007387 */ /* 0x000fe80000100800 */
[----:B------:R4:W-:Y:S03]  /*21140*/  STL [R1+0x5c], R25 ;  /* 0x00005c1901007387 */ /* 0x0009e60000100800 */
[----:B------:R-:W1:Y:S01]  /*21150*/  LDC R18, c[0x0][0x240] ;  /* 0x00009000ff127b82 */ /* 0x000e620000000800 */
[----:B------:R-:W-:Y:S04]  /*21160*/  STL [R1+0x58], R23 ;  /* 0x0000581701007387 */ /* 0x000fe80000100800 */
[----:B------:R4:W-:Y:S01]  /*21170*/  STL [R1+0x54], R21 ;  /* 0x0000541501007387 */ /* 0x0009e20000100800 */
[----:B------:R-:W-:-:S02]  /*21180*/  IMAD R78, R78, R22, RZ ;  /* 0x000000164e4e7224 */ /* 0x000fc400078e02ff */
[----:B----4-:R-:W4:Y:S01]  /*21190*/  LDC R25, c[0x0][0x240] ;  /* 0x00009000ff197b82 */ /* 0x010f220000000800 */
[----:B------:R2:W-:Y:S04]  /*211a0*/  STL [R1+0x50], R19 ;  /* 0x0000501301007387 */ /* 0x0005e80000100800 */
[----:B------:R2:W-:Y:S03]  /*211b0*/  STL [R1+0x4c], R16 ;  /* 0x00004c1001007387 */ /* 0x0005e60000100800 */
[----:B------:R-:W3:Y:S01]  /*211c0*/  LDC R21, c[0x0][0x240] ;  /* 0x00009000ff157b82 */ /* 0x000ee20000000800 */
[----:B------:R-:W-:Y:S04]  /*211d0*/  STL [R1+0x48], R13 ;  /* 0x0000480d01007387 */ /* 0x000fe80000100800 */
[----:B------:R2:W-:Y:S03]  /*211e0*/  STL [R1+0x44], R6 ;  /* 0x0000440601007387 */ /* 0x0005e60000100800 */
[----:B------:R-:W1:Y:S01]  /*211f0*/  LDC R23, c[0x0][0x240] ;  /* 0x00009000ff177b82 */ /* 0x000e620000000800 */
[----:B------:R-:W4:Y:S04]  /*21200*/  LDL.LU R41, [R1+0x40] ;  /* 0x0000400001297983 */ /* 0x000f280000300800 */
[----:B------:R-:W4:Y:S01]  /*21210*/  LDL.LU R38, [R1+0x3c] ;  /* 0x00003c0001267983 */ /* 0x000f220000300800 */
[----:B--2---:R-:W-:Y:S01]  /*21220*/  MOV R19, R8 ;  /* 0x0000000800137202 */ /* 0x004fe20000000f00 */
[----:B------:R-:W-:Y:S01]  /*21230*/  IMAD.MOV.U32 R16, RZ, RZ, R10 ;  /* 0x000000ffff107224 */ /* 0x000fe200078e000a */
[----:B------:R-:W2:Y:S01]  /*21240*/  LDC R6, c[0x0][0x240] ;  /* 0x00009000ff067b82 */ /* 0x000ea20000000800 */
[----:B------:R-:W2:Y:S04]  /*21250*/  LDL.LU R33, [R1+0x38] ;  /* 0x0000380001217983 */ /* 0x000ea80000300800 */
[----:B------:R-:W2:Y:S01]  /*21260*/  LDL.LU R34, [R1+0x34] ;  /* 0x0000340001227983 */ /* 0x000ea20000300800 */
[----:B---3--:R-:W-:-:S02]  /*21270*/  IMAD R77, R77, R21, RZ ;  /* 0x000000154d4d7224 */ /* 0x008fc400078e02ff */
[----:B------:R-:W3:Y:S01]  /*21280*/  LDC R13, c[0x0][0x240] ;  /* 0x00009000ff0d7b82 */ /* 0x000ee20000000800 */
[----:B------:R-:W3:Y:S04]  /*21290*/  LDL.LU R27, [R1+0x30] ;  /* 0x00003000011b7983 */ /* 0x000ee80000300800 */
[----:B------:R-:W3:Y:S03]  /*212a0*/  LDL.LU R39, [R1+0x2c] ;  /* 0x00002c0001277983 */ /* 0x000ee60000300800 */
[----:B------:R-:W2:Y:S01]  /*212b0*/  LDC R21, c[0x0][0x240] ;  /* 0x00009000ff157b82 */ /* 0x000ea20000000800 */
[----:B------:R-:W3:Y:S04]  /*212c0*/  LDL.LU R8, [R1+0x28] ;  /* 0x0000280001087983 */ /* 0x000ee80000300800 */
[----:B------:R-:W3:Y:S01]  /*212d0*/  LDL.LU R29, [R1+0x24] ;  /* 0x00002400011d7983 */ /* 0x000ee20000300800 */
[----:B------:R-:W-:-:S02]  /*212e0*/  IMAD R76, R76, R20, RZ ;  /* 0x000000144c4c7224 */ /* 0x000fc400078e02ff */
[----:B----4-:R-:W-:Y:S01]  /*212f0*/  IMAD R81, R81, R25, RZ ;  /* 0x0000001951517224 */ /* 0x010fe200078e02ff */
[----:B------:R-:W4:Y:S01]  /*21300*/  LDL.LU R10, [R1+0x20] ;  /* 0x00002000010a7983 */ /* 0x000f220000300800 */
[----:B------:R-:W2:Y:S03]  /*21310*/  LDC R22, c[0x0][0x240] ;  /* 0x00009000ff167b82 */ /* 0x000ea60000000800 */
[----:B------:R-:W4:Y:S04]  /*21320*/  LDL.LU R28, [R1+0x1c] ;  /* 0x00001c00011c7983 */ /* 0x000f280000300800 */
[----:B------:R-:W4:Y:S01]  /*21330*/  LDL.LU R35, [R1+0x18] ;  /* 0x0000180001237983 */ /* 0x000f220000300800 */
[----:B------:R-:W-:Y:S01]  /*21340*/  IMAD R80, R80, R24, RZ ;  /* 0x0000001850507224 */ /* 0x000fe200078e02ff */
[----:B------:R-:W2:Y:S02]  /*21350*/  LDC R25, c[0x0][0x240] ;  /* 0x00009000ff197b82 */ /* 0x000ea40000000800 */
[----:B------:R-:W4:Y:S01]  /*21360*/  LDL.LU R14, [R1+0x14] ;  /* 0x00001400010e7983 */ /* 0x000f220000300800 */
[----:B-1----:R-:W-:-:S05]  /*21370*/  IMAD R79, R79, R23, RZ ;  /* 0x000000174f4f7224 */ /* 0x002fca00078e02ff */
[----:B------:R-:W1:Y:S08]  /*21380*/  LDC R20, c[0x0][0x240] ;  /* 0x00009000ff147b82 */ /* 0x000e700000000800 */
[----:B------:R-:W1:Y:S08]  /*21390*/  LDC R24, c[0x0][0x240] ;  /* 0x00009000ff187b82 */ /* 0x000e700000000800 */
[----:B------:R-:W1:Y:S01]  /*213a0*/  LDC R23, c[0x0][0x240] ;  /* 0x00009000ff177b82 */ /* 0x000e620000000800 */
[----:B--2---:R-:W-:-:S02]  /*213b0*/  IMAD R75, R75, R6, RZ ;  /* 0x000000064b4b7224 */ /* 0x004fc400078e02ff */
[----:B------:R-:W-:Y:S02]  /*213c0*/  IMAD R82, R82, R26, RZ ;  /* 0x0000001a52527224 */ /* 0x000fe400078e02ff */
[----:B------:R-:W-:-:S03]  /*213d0*/  IMAD R83, R83, R30, RZ ;  /* 0x0000001e53537224 */ /* 0x000fc600078e02ff */
[----:B------:R-:W2:Y:S01]  /*213e0*/  LDC R6, c[0x0][0x240] ;  /* 0x00009000ff067b82 */ /* 0x000ea20000000800 */
[----:B------:R-:W-:-:S07]  /*213f0*/  IMAD R87, R87, R21, RZ ;  /* 0x0000001557577224 */ /* 0x000fce00078e02ff */
[----:B------:R-:W2:Y:S01]  /*21400*/  LDC R26, c[0x0][0x240] ;  /* 0x00009000ff1a7b82 */ /* 0x000ea20000000800 */
[----:B------:R-:W-:-:S07]  /*21410*/  IMAD R84, R84, R18, RZ ;  /* 0x0000001254547224 */ /* 0x000fce00078e02ff */
[----:B------:R-:W2:Y:S01]  /*21420*/  LDC R30, c[0x0][0x240] ;  /* 0x00009000ff1e7b82 */ /* 0x000ea20000000800 */
[----:B------:R-:W-:-:S07]  /*21430*/  IMAD R88, R88, R22, RZ ;  /* 0x0000001658587224 */ /* 0x000fce00078e02ff */
[----:B------:R-:W2:Y:S01]  /*21440*/  LDC R21, c[0x0][0x240] ;  /* 0x00009000ff157b82 */ /* 0x000ea20000000800 */
[----:B------:R-:W-:Y:S02]  /*21450*/  IMAD R91, R91, R25, RZ ;  /* 0x000000195b5b7224 */ /* 0x000fe400078e02ff */
[----:B-1----:R-:W-:-:S05]  /*21460*/  IMAD R86, R86, R20, RZ ;  /* 0x0000001456567224 */ /* 0x002fca00078e02ff */
[----:B------:R-:W1:Y:S01]  /*21470*/  LDC R18, c[0x0][0x240] ;  /* 0x00009000ff127b82 */ /* 0x000e620000000800 */
[----:B------:R-:W-:Y:S02]  /*21480*/  IMAD.MOV.U32 R17, RZ, RZ, R15 ;  /* 0x000000ffff117224 */ /* 0x000fe400078e000f */
[----:B------:R-:W-:-:S05]  /*21490*/  IMAD R90, R90, R24, RZ ;  /* 0x000000185a5a7224 */ /* 0x000fca00078e02ff */
[----:B------:R-:W4:Y:S01]  /*214a0*/  LDC R36, c[0x0][0x240] ;  /* 0x00009000ff247b82 */ /* 0x000f220000000800 */
[----:B------:R-:W-:-:S07]  /*214b0*/  IMAD R89, R89, R23, RZ ;  /* 0x0000001759597224 */ /* 0x000fce00078e02ff */
[----:B------:R-:W1:Y:S08]  /*214c0*/  LDC R22, c[0x0][0x240] ;  /* 0x00009000ff167b82 */ /* 0x000e700000000800 */
[----:B------:R-:W1:Y:S08]  /*214d0*/  LDC R25, c[0x0][0x240] ;  /* 0x00009000ff197b82 */ /* 0x000e700000000800 */
[----:B------:R-:W1:Y:S08]  /*214e0*/  LDC R20, c[0x0][0x240] ;  /* 0x00009000ff147b82 */ /* 0x000e700000000800 */
        /* <DEDUP_REMOVED lines=9> */
[----:B-1----:R-:W-:-:S07]  /*21580*/  IMAD R108, R108, R18, RZ ;  /* 0x000000126c6c7224 */ /* 0x002fce00078e02ff */
[----:B------:R-:W1:Y:S01]  /*21590*/  LDC R30, c[0x0][0x240] ;  /* 0x00009000ff1e7b82 */ /* 0x000e620000000800 */
[----:B------:R-:W-:-:S07]  /*215a0*/  IMAD R112, R112, R22, RZ ;  /* 0x0000001670707224 */ /* 0x000fce00078e02ff */
[----:B------:R-:W4:Y:S01]  /*215b0*/  LDC R21, c[0x0][0x240] ;  /* 0x00009000ff157b82 */ /* 0x000f220000000800 */
[----:B------:R-:W-:Y:S02]  /*215c0*/  IMAD R115, R115, R25, RZ ;  /* 0x0000001973737224 */ /* 0x000fe400078e02ff */
[----:B------:R-:W-:-:S05]  /*215d0*/  IMAD R110, R110, R20, RZ ;  /* 0x000000146e6e7224 */ /* 0x000fca00078e02ff */
[----:B------:R-:W4:Y:S01]  /*215e0*/  LDC R18, c[0x0][0x240] ;  /* 0x00009000ff127b82 */ /* 0x000f220000000800 */
[----:B------:R-:W-:Y:S02]  /*215f0*/  IMAD R15, R4, R15, RZ ;  /* 0x0000000f040f7224 */ /* 0x000fe400078e02ff */
[----:B------:R-:W-:Y:S02]  /*21600*/  IMAD R114, R114, R24, RZ ;  /* 0x0000001872727224 */ /* 0x000fe400078e02ff */
[----:B------:R-:W-:-:S03]  /*21610*/  IMAD R113, R113, R23, RZ ;  /* 0x0000001771717224 */ /* 0x000fc600078e02ff */
[----:B------:R-:W4:Y:S08]  /*21620*/  LDC R22, c[0x0][0x240] ;  /* 0x00009000ff167b82 */ /* 0x000f300000000800 */
[----:B------:R-:W4:Y:S08]  /*21630*/  LDC R25, c[0x0][0x240] ;  /* 0x00009000ff197b82 */ /* 0x000f300000000800 */
[----:B------:R-:W4:Y:S08]  /*21640*/  LDC R20, c[0x0][0x240] ;  /* 0x00009000ff147b82 */ /* 0x000f300000000800 */
[----:B------:R-:W4:Y:S08]  /*21650*/  LDC R24, c[0x0][0x240] ;  /* 0x00009000ff187b82 */ /* 0x000f300000000800 */
[----:B------:R-:W4:Y:S01]  /*21660*/  LDC R23, c[0x0][0x240] ;  /* 0x00009000ff177b82 */ /* 0x000f220000000800 */
[----:B--2---:R-:W-:-:S02]  /*21670*/  IMAD R109, R109, R6, RZ ;  /* 0x000000066d6d7224 */ /* 0x004fc400078e02ff */
[----:B------:R-:W-:Y:S02]  /*21680*/  IMAD R116, R116, R26, RZ ;  /* 0x0000001a74747224 */ /* 0x000fe400078e02ff */
[----:B-1----:R-:W-:-:S03]  /*21690*/  IMAD R117, R117, R30, RZ ;  /* 0x0000001e75757224 */ /* 0x002fc600078e02ff */
[----:B------:R-:W1:Y:S08]  /*216a0*/  LDC R6, c[0x0][0x240] ;  /* 0x00009000ff067b82 */ /* 0x000e700000000800 */
[----:B------:R-:W2:Y:S08]  /*216b0*/  LDC R215, c[0x0][0x240] ;  /* 0x00009000ffd77b82 */ /* 0x000eb00000000800 */
[----:B------:R-:W2:Y:S01]  /*216c0*/  LDC R31, c[0x0][0x240] ;  /* 0x00009000ff1f7b82 */ /* 0x000ea20000000800 */
[----:B---3--:R-:W-:-:S07]  /*216d0*/  IMAD R8, R8, R233, RZ ;  /* 0x000000e908087224 */ /* 0x008fce00078e02ff */
[----:B------:R-:W3:Y:S01]  /*216e0*/  LDC R26, c[0x0][0x240] ;  /* 0x00009000ff1a7b82 */ /* 0x000ee20000000800 */
[----:B----4-:R-:W-:-:S07]  /*216f0*/  IMAD R10, R10, R37, RZ ;  /* 0x000000250a0a7224 */ /* 0x010fce00078e02ff */
[----:B------:R-:W4:Y:S08]  /*21700*/  LDC R233, c[0x0][0x240] ;  /* 0x00009000ffe97b82 */ /* 0x000f300000000800 */
[----:B------:R-:W1:Y:S01]  /*21710*/  LDC R37, c[0x0][0x240] ;  /* 0x00009000ff257b82 */ /* 0x000e620000000800 */
[----:B------:R-:W-:Y:S02]  /*21720*/  IMAD R29, R29, R238, RZ ;  /* 0x000000ee1d1d7224 */ /* 0x000fe400078e02ff */
[----:B------:R-:W-:-:S05]  /*21730*/  IMAD R38, R38, R213, RZ ;  /* 0x000000d526267224 */ /* 0x000fca00078e02ff */
[----:B------:R-:W2:Y:S01]  /*21740*/  LDC R238, c[0x0][0x240] ;  /* 0x00009000ffee7b82 */ /* 0x000ea20000000800 */
[----:B------:R-:W-:Y:S02]  /*21750*/  IMAD R27, R27, R218, RZ ;  /* 0x000000da1b1b7224 */ /* 0x000fe400078e02ff */
[----:B------:R-:W-:Y:S02]  /*21760*/  IMAD R34, R34, R216, RZ ;  /* 0x000000d822227224 */ /* 0x000fe400078e02ff */
[----:B------:R-:W-:-:S03]  /*21770*/  IMAD R14, R14, R32, RZ ;  /* 0x000000200e0e7224 */ /* 0x000fc600078e02ff */
[----:B------:R-:W3:Y:S01]  /*21780*/  LDC R213, c[0x0][0x240] ;  /* 0x00009000ffd57b82 */ /* 0x000ee20000000800 */
[----:B----4-:R-:W-:Y:S02]  /*21790*/  IMAD R101, R101, R233, RZ ;  /* 0x000000e965657224 */ /* 0x010fe400078e02ff */
[----:B-1----:R-:W-:-:S05]  /*217a0*/  IMAD R98, R98, R37, RZ ;  /* 0x0000002562627224 */ /* 0x002fca00078e02ff */
[----:B------:R-:W1:Y:S01]  /*217b0*/  LDC R218, c[0x0][0x240] ;  /* 0x00009000ffda7b82 */ /* 0x000e620000000800 */
[----:B------:R-:W-:-:S07]  /*217c0*/  IMAD R40, R41, R211, RZ ;  /* 0x000000d329287224 */ /* 0x000fce00078e02ff */
[----:B------:R-:W4:Y:S01]  /*217d0*/  LDC R37, c[0x0][0x240] ;  /* 0x00009000ff257b82 */ /* 0x000f220000000800 */
[----:B------:R-:W-:-:S07]  /*217e0*/  IMAD R13, R35, R13, RZ ;  /* 0x0000000d230d7224 */ /* 0x000fce00078e02ff */
[----:B------:R-:W1:Y:S08]  /*217f0*/  LDC R216, c[0x0][0x240] ;  /* 0x00009000ffd87b82 */ /* 0x000e700000000800 */
[----:B------:R-:W1:Y:S08]  /*21800*/  LDC R32, c[0x0][0x240] ;  /* 0x00009000ff207b82 */ /* 0x000e700000000800 */
[----:B------:R-:W1:Y:S08]  /*21810*/  LDC R233, c[0x0][0x240] ;  /* 0x00009000ffe97b82 */ /* 0x000e700000000800 */
[----:B------:R-:W1:Y:S08]  /*21820*/  LDC R211, c[0x0][0x240] ;  /* 0x00009000ffd37b82 */ /* 0x000e700000000800 */
[----:B------:R-:W1:Y:S01]  /*21830*/  LDC R35, c[0x0][0x240] ;  /* 0x00009000ff237b82 */ /* 0x000e620000000800 */
[----:B--2---:R-:W-:-:S02]  /*21840*/  IMAD R100, R100, R238, RZ ;  /* 0x000000ee64647224 */ /* 0x004fc400078e02ff */
[----:B----4-:R-:W-:-:S05]  /*21850*/  IMAD R122, R122, R37, RZ ;  /* 0x000000257a7a7224 */ /* 0x010fca00078e02ff */
[----:B------:R-:W2:Y:S01]  /*21860*/  LDC R238, c[0x0][0x240] ;  /* 0x00009000ffee7b82 */ /* 0x000ea20000000800 */
[----:B---3--:R-:W-:Y:S01]  /*21870*/  IMAD R106, R106, R213, RZ ;  /* 0x000000d56a6a7224 */ /* 0x008fe200078e02ff */
[----:B------:R3:W-:Y:S01]  /*21880*/  STL [R1+0x40], R40 ;  /* 0x0000402801007387 */ /* 0x0007e20000100800 */
[----:B-1----:R-:W-:Y:S02]  /*21890*/  IMAD R103, R103, R218, RZ ;  /* 0x000000da67677224 */ /* 0x002fe400078e02ff */
[----:B------:R-:W-:Y:S01]  /*218a0*/  IMAD R104, R104, R216, RZ ;  /* 0x000000d868687224 */ /* 0x000fe200078e02ff */
[----:B------:R-:W4:Y:S02]  /*218b0*/  LDL.LU R4, [R1+0x2ec8] ;  /* 0x002ec80001047983 */ /* 0x000f240000300800 */
[----:B------:R-:W1:Y:S01]  /*218c0*/  LDC R37, c[0x0][0x240] ;  /* 0x00009000ff257b82 */ /* 0x000e620000000800 */
[----:B------:R-:W-:Y:S02]  /*218d0*/  IMAD R95, R95, R32, RZ ;  /* 0x000000205f5f7224 */ /* 0x000fe400078e02ff */
[----:B------:R-:W-:-:S05]  /*218e0*/  IMAD R125, R125, R233, RZ ;  /* 0x000000e97d7d7224 */ /* 0x000fca00078e02ff */
[----:B------:R-:W1:Y:S01]  /*218f0*/  LDC R213, c[0x0][0x240] ;  /* 0x00009000ffd57b82 */ /* 0x000e620000000800 */
[----:B------:R-:W-:-:S07]  /*21900*/  IMAD R107, R107, R211, RZ ;  /* 0x000000d36b6b7224 */ /* 0x000fce00078e02ff */
[----:B------:R-:W1:Y:S01]  /*21910*/  LDC R218, c[0x0][0x240] ;  /* 0x00009000ffda7b82 */ /* 0x000e620000000800 */
[----:B------:R-:W-:-:S07]  /*21920*/  IMAD R96, R96, R35, RZ ;  /* 0x0000002360607224 */ /* 0x000fce00078e02ff */
[----:B---3--:R-:W3:Y:S01]  /*21930*/  LDC R40, c[0x0][0x240] ;  /* 0x00009000ff287b82 */ /* 0x008ee20000000800 */
[----:B------:R-:W-:-:S07]  /*21940*/  IMAD R28, R28, R36, RZ ;  /* 0x000000241c1c7224 */ /* 0x000fce00078e02ff */
[----:B------:R-:W3:Y:S08]  /*21950*/  LDC R216, c[0x0][0x240] ;  /* 0x00009000ffd87b82 */ /* 0x000ef00000000800 */
[----:B------:R-:W3:Y:S08]  /*21960*/  LDC R32, c[0x0][0x240] ;  /* 0x00009000ff207b82 */ /* 0x000ef00000000800 */
[----:B------:R-:W3:Y:S08]  /*21970*/  LDC R233, c[0x0][0x240] ;  /* 0x00009000ffe97b82 */ /* 0x000ef00000000800 */
[----:B------:R-:W3:Y:S08]  /*21980*/  LDC R211, c[0x0][0x240] ;  /* 0x00009000ffd37b82 */ /* 0x000ef00000000800 */
[----:B------:R-:W3:Y:S01]  /*21990*/  LDC R35, c[0x0][0x240] ;  /* 0x00009000ff237b82 */ /* 0x000ee20000000800 */
[----:B------:R-:W-:Y:S07]  /*219a0*/  STL [R1+0x2e18], R83 ;  /* 0x002e185301007387 */ /* 0x000fee0000100800 */
[----:B------:R-:W3:Y:S01]  /*219b0*/  LDC R36, c[0x0][0x240] ;  /* 0x00009000ff247b82 */ /* 0x000ee20000000800 */
[----:B------:R-:W-:Y:S01]  /*219c0*/  STL [R1+0x2e1c], R82 ;  /* 0x002e1c5201007387 */ /* 0x000fe20000100800 */
[----:B--2---:R-:W-:-:S03]  /*219d0*/  IMAD R124, R124, R238, RZ ;  /* 0x000000ee7c7c7224 */ /* 0x004fc600078e02ff */
[----:B------:R-:W-:Y:S03]  /*219e0*/  STL [R1+0x2e20], R81 ;  /* 0x002e205101007387 */ /* 0x000fe60000100800 */
[----:B------:R-:W2:Y:S01]  /*219f0*/  LDC R238, c[0x0][0x240] ;  /* 0x00009000ffee7b82 */ /* 0x000ea20000000800 */
[----:B------:R-:W-:Y:S04]  /*21a00*/  STL [R1+0x2e24], R80 ;  /* 0x002e245001007387 */ /* 0x000fe80000100800 */
[----:B------:R-:W-:Y:S01]  /*21a10*/  STL [R1+0x2e28], R79 ;  /* 0x002e284f01007387 */ /* 0x000fe20000100800 */
[----:B-1----:R-:W-:Y:S02]  /*21a20*/  IMAD R146, R146, R37, RZ ;  /* 0x0000002592927224 */ /* 0x002fe400078e02ff */
[----:B------:R-:W-:Y:S01]  /*21a30*/  IMAD R130, R130, R213, RZ ;  /* 0x000000d582827224 */ /* 0x000fe200078e02ff */
[----:B------:R-:W-:Y:S01]  /*21a40*/  STL [R1+0x2e2c], R78 ;  /* 0x002e2c4e01007387 */ /* 0x000fe20000100800 */
[----:B------:R-:W-:Y:S01]  /*21a50*/  IMAD R127, R127, R218, RZ ;  /* 0x000000da7f7f7224 */ /* 0x000fe200078e02ff */
[----:B------:R-:W1:Y:S02]  /*21a60*/  LDC R37, c[0x0][0x240] ;  /* 0x00009000ff257b82 */ /* 0x000e640000000800 */
[----:B------:R-:W-:Y:S01]  /*21a70*/  STL [R1+0x2e30], R77 ;  /* 0x002e304d01007387 */ /* 0x000fe20000100800 */
[----:B---3--:R-:W-:-:S03]  /*21a80*/  IMAD R99, R99, R40, RZ ;  /* 0x0000002863637224 */ /* 0x008fc600078e02ff */
[----:B------:R-:W-:Y:S01]  /*21a90*/  STL [R1+0x2e34], R76 ;  /* 0x002e344c01007387 */ /* 0x000fe20000100800 */
[----:B------:R-:W-:Y:S01]  /*21aa0*/  IMAD R128, R128, R216, RZ ;  /* 0x000000d880807224 */ /* 0x000fe200078e02ff */
[----:B------:R-:W3:Y:S02]  /*21ab0*/  LDC R213, c[0x0][0x240] ;  /* 0x00009000ffd57b82 */ /* 0x000ee40000000800 */
[----:B------:R-:W-:Y:S01]  /*21ac0*/  STL [R1+0x2e38], R84 ;  /* 0x002e385401007387 */ /* 0x000fe20000100800 */
[----:B------:R-:W-:-:S03]  /*21ad0*/  IMAD R119, R119, R32, RZ ;  /* 0x0000002077777224 */ /* 0x000fc600078e02ff */
[----:B------:R2:W-:Y:S02]  /*21ae0*/  STL [R1+0x2e3c], R75 ;  /* 0x002e3c4b01007387 */ /* 0x0005e40000100800 */
[----:B------:R-:W1:Y:S01]  /*21af0*/  LDC R218, c[0x0][0x240] ;  /* 0x00009000ffda7b82 */ /* 0x000e620000000800 */
[----:B------:R-:W-:Y:S02]  /*21b00*/  IMAD R149, R149, R233, RZ ;  /* 0x000000e995957224 */ /* 0x000fe400078e02ff */
[----:B------:R-:W-:-:S05]  /*21b10*/  IMAD R135, R135, R21, RZ ;  /* 0x0000001587877224 */ /* 0x000fca00078e02ff */
[----:B--2---:R-:W2:Y:S01]  /*21b20*/  LDC R75, c[0x0][0x240] ;  /* 0x00009000ff4b7b82 */ /* 0x004ea20000000800 */
[----:B------:R-:W-:Y:S02]  /*21b30*/  IMAD R131, R131, R211, RZ ;  /* 0x000000d383837224 */ /* 0x000fe400078e02ff */
[----:B------:R-:W-:-:S05]  /*21b40*/  IMAD R120, R120, R35, RZ ;  /* 0x0000002378787224 */ /* 0x000fca00078e02ff */
[----:B------:R-:W2:Y:S01]  /*21b50*/  LDC R40, c[0x0][0x240] ;  /* 0x00009000ff287b82 */ /* 0x000ea20000000800 */
[----:B------:R-:W-:-:S07]  /*21b60*/  IMAD R132, R132, R18, RZ ;  /* 0x0000001284847224 */ /* 0x000fce00078e02ff */
[----:B------:R-:W2:Y:S01]  /*21b70*/  LDC R216, c[0x0][0x240] ;  /* 0x00009000ffd87b82 */ /* 0x000ea20000000800 */
[----:B------:R-:W-:-:S07]  /*21b80*/  IMAD R97, R97, R36, RZ ;  /* 0x0000002461617224 */ /* 0x000fce00078e02ff */
[----:B------:R-:W2:Y:S08]  /*21b90*/  LDC R32, c[0x0][0x240] ;  /* 0x00009000ff207b82 */ /* 0x000eb00000000800 */
[----:B------:R-:W2:Y:S01]  /*21ba0*/  LDC R30, c[0x0][0x240] ;  /* 0x00009000ff1e7b82 */ /* 0x000ea20000000800 */
[----:B------:R-:W-:-:S07]  /*21bb0*/  IMAD R136, R136, R22, RZ ;  /* 0x0000001688887224 */ /* 0x000fce00078e02ff */
[----:B------:R-:W2:Y:S08]  /*21bc0*/  LDC R233, c[0x0][0x240] ;  /* 0x00009000ffe97b82 */ /* 0x000eb00000000800 */
[----:B------:R-:W2:Y:S01]  /*21bd0*/  LDC R21, c[0x0][0x240] ;  /* 0x00009000ff157b82 */ /* 0x000ea20000000800 */
[----:B------:R-:W-:-:S07]  /*21be0*/  IMAD R139, R139, R25, RZ ;  /* 0x000000198b8b7224 */ /* 0x000fce00078e02ff */
[----:B------:R-:W2:Y:S01]  /*21bf0*/  LDC R79, c[0x0][0x240] ;  /* 0x00009000ff4f7b82 */ /* 0x000ea20000000800 */
[----:B------:R-:W-:-:S07]  /*21c00*/  IMAD R134, R134, R20, RZ ;  /* 0x0000001486867224 */ /* 0x000fce00078e02ff */
[----:B------:R-:W2:Y:S01]  /*21c10*/  LDC R78, c[0x0][0x240] ;  /* 0x00009000ff4e7b82 */ /* 0x000ea20000000800 */
[----:B------:R-:W-:-:S07]  /*21c20*/  IMAD R138, R138, R24, RZ ;  /* 0x000000188a8a7224 */ /* 0x000fce00078e02ff */
[----:B------:R-:W2:Y:S01]  /*21c30*/  LDC R211, c[0x0][0x240] ;  /* 0x00009000ffd37b82 */ /* 0x000ea20000000800 */
[----:B------:R-:W-:-:S07]  /*21c40*/  IMAD R137, R137, R23, RZ ;  /* 0x0000001789897224 */ /* 0x000fce00078e02ff */
[----:B------:R-:W2:Y:S08]  /*21c50*/  LDC R35, c[0x0][0x240] ;  /* 0x00009000ff237b82 */ /* 0x000eb00000000800 */
[----:B------:R-:W4:Y:S01]  /*21c60*/  LDC R77, c[0x0][0x240] ;  /* 0x00009000ff4d7b82 */ /* 0x000f220000000800 */
[----:B------:R-:W-:Y:S07]  /*21c70*/  STL [R1+0x2e40], R107 ;  /* 0x002e406b01007387 */ /* 0x000fee0000100800 */
[----:B------:R-:W4:Y:S01]  /*21c80*/  LDC R18, c[0x0][0x240] ;  /* 0x00009000ff127b82 */ /* 0x000f220000000800 */
[----:B------:R-:W-:Y:S07]  /*21c90*/  STL [R1+0x2e44], R106 ;  /* 0x002e446a01007387 */ /* 0x000fee0000100800 */
[----:B------:R-:W4:Y:S01]  /*21ca0*/  LDC R36, c[0x0][0x240] ;  /* 0x00009000ff247b82 */ /* 0x000f220000000800 */
[----:B------:R-:W-:Y:S01]  /*21cb0*/  STL [R1+0x2e14], R139 ;  /* 0x002e148b01007387 */ /* 0x000fe20000100800 */
[----:B------:R-:W-:-:S06]  /*21cc0*/  IMAD R148, R148, R238, RZ ;  /* 0x000000ee94947224 */ /* 0x000fcc00078e02ff */
[----:B------:R-:W4:Y:S01]  /*21cd0*/  LDC R22, c[0x0][0x240] ;  /* 0x00009000ff167b82 */ /* 0x000f220000000800 */
[----:B------:R-:W-:Y:S07]  /*21ce0*/  STL [R1+0x2e10], R138 ;  /* 0x002e108a01007387 */ /* 0x000fee0000100800 */
[----:B------:R-:W4:Y:S01]  /*21cf0*/  LDC R20, c[0x0][0x240] ;  /* 0x00009000ff147b82 */ /* 0x000f220000000800 */
[----:B------:R-:W-:Y:S07]  /*21d00*/  STL [R1+0x2e0c], R137 ;  /* 0x002e0c8901007387 */ /* 0x000fee0000100800 */
[----:B------:R-:W4:Y:S01]  /*21d10*/  LDC R25, c[0x0][0x240] ;  /* 0x00009000ff197b82 */ /* 0x000f220000000800 */
[----:B------:R2:W-:Y:S01]  /*21d20*/  STL [R1+0x2e08], R136 ;  /* 0x002e088801007387 */ /* 0x0005e20000100800 */
[----:B------:R-:W-:-:S03]  /*21d30*/  IMAD R133, R133, R6, RZ ;  /* 0x0000000685857224 */ /* 0x000fc600078e02ff */
[----:B------:R-:W-:Y:S03]  /*21d40*/  STL [R1+0x2e04], R135 ;  /* 0x002e048701007387 */ /* 0x000fe60000100800 */
[----:B------:R-:W4:Y:S01]  /*21d50*/  LDC R238, c[0x0][0x240] ;  /* 0x00009000ffee7b82 */ /* 0x000f220000000800 */
[----:B------:R2:W-:Y:S01]  /*21d60*/  STL [R1+0x2e00], R134 ;  /* 0x002e008601007387 */ /* 0x0005e20000100800 */
[----:B---3--:R-:W-:Y:S02]  /*21d70*/  IMAD R154, R154, R213, RZ ;  /* 0x000000d59a9a7224 */ /* 0x008fe400078e02ff */
[----:B-1----:R-:W-:-:S04]  /*21d80*/  IMAD R151, R151, R218, RZ ;  /* 0x000000da97977224 */ /* 0x002fc800078e02ff */
[----:B------:R-:W1:Y:S01]  /*21d90*/  LDC R24, c[0x0][0x240] ;  /* 0x00009000ff187b82 */ /* 0x000e620000000800 */
[----:B--2---:R-:W-:Y:S02]  /*21da0*/  IMAD R136, R163, R75, RZ ;  /* 0x0000004ba3887224 */ /* 0x004fe400078e02ff */
[----:B------:R-:W-:Y:S02]  /*21db0*/  IMAD R134, R162, R37, RZ ;  /* 0x00000025a2867224 */ /* 0x000fe400078e02ff */
[----:B------:R-:W-:Y:S02]  /*21dc0*/  IMAD R123, R123, R40, RZ ;  /* 0x000000287b7b7224 */ /* 0x000fe400078e02ff */
[----:B------:R-:W-:Y:S01]  /*21dd0*/  IMAD R140, R140, R26, RZ ;  /* 0x0000001a8c8c7224 */ /* 0x000fe200078e02ff */
[----:B------:R-:W2:Y:S01]  /*21de0*/  LDC R6, c[0x0][0x240] ;  /* 0x00009000ff067b82 */ /* 0x000ea20000000800 */
[----:B------:R-:W-:Y:S02]  /*21df0*/  IMAD R152, R152, R216, RZ ;  /* 0x000000d898987224 */ /* 0x000fe400078e02ff */
[----:B------:R-:W-:-:S02]  /*21e00*/  IMAD R143, R143, R32, RZ ;  /* 0x000000208f8f7224 */ /* 0x000fc400078e02ff */
[----:B------:R-:W-:-:S03]  /*21e10*/  IMAD R141, R141, R30, RZ ;  /* 0x0000001e8d8d7224 */ /* 0x000fc600078e02ff */
[----:B------:R-:W3:Y:S01]  /*21e20*/  LDC R162, c[0x0][0x240] ;  /* 0x00009000ffa27b82 */ /* 0x000ee20000000800 */
[----:B------:R-:W-:Y:S02]  /*21e30*/  IMAD R30, R172, R233, RZ ;  /* 0x000000e9ac1e7224 */ /* 0x000fe400078e02ff */
[----:B------:R-:W-:-:S05]  /*21e40*/  IMAD R21, R165, R21, RZ ;  /* 0x00000015a5157224 */ /* 0x000fca00078e02ff */
[----:B------:R-:W3:Y:S01]  /*21e50*/  LDC R213, c[0x0][0x240] ;  /* 0x00009000ffd57b82 */ /* 0x000ee20000000800 */
[----:B------:R-:W-:Y:S02]  /*21e60*/  IMAD R233, R168, R79, RZ ;  /* 0x0000004fa8e97224 */ /* 0x000fe400078e02ff */
[----:B------:R-:W-:-:S05]  /*21e70*/  IMAD R81, R167, R78, RZ ;  /* 0x0000004ea7517224 */ /* 0x000fca00078e02ff */
[----:B------:R-:W3:Y:S01]  /*21e80*/  LDC R218, c[0x0][0x240] ;  /* 0x00009000ffda7b82 */ /* 0x000ee20000000800 */
[----:B------:R-:W-:-:S07]  /*21e90*/  IMAD R155, R155, R211, RZ ;  /* 0x000000d39b9b7224 */ /* 0x000fce00078e02ff */
[----:B------:R-:W3:Y:S01]  /*21ea0*/  LDC R163, c[0x0][0x240] ;  /* 0x00009000ffa37b82 */ /* 0x000ee20000000800 */
[----:B------:R-:W-:Y:S02]  /*21eb0*/  IMAD R144, R144, R35, RZ ;  /* 0x0000002390907224 */ /* 0x000fe400078e02ff */
[----:B----4-:R-:W-:-:S05]  /*21ec0*/  IMAD R77, R166, R77, RZ ;  /* 0x0000004da64d7224 */ /* 0x010fca00078e02ff */
[----:B------:R-:W4:Y:S01]  /*21ed0*/  LDC R40, c[0x0][0x240] ;  /* 0x00009000ff287b82 */ /* 0x000f220000000800 */
[----:B------:R-:W-:-:S07]  /*21ee0*/  IMAD R35, R156, R18, RZ ;  /* 0x000000129c237224 */ /* 0x000fce00078e02ff */
[----:B------:R-:W4:Y:S01]  /*21ef0*/  LDC R26, c[0x0][0x240] ;  /* 0x00009000ff1a7b82 */ /* 0x000f220000000800 */
[----:B------:R-:W-:-:S07]  /*21f00*/  IMAD R121, R121, R36, RZ ;  /* 0x0000002479797224 */ /* 0x000fce00078e02ff */
[----:B------:R-:W4:Y:S08]  /*21f10*/  LDC R216, c[0x0][0x240] ;  /* 0x00009000ffd87b82 */ /* 0x000f300000000800 */
[----:B------:R-:W4:Y:S01]  /*21f20*/  LDC R32, c[0x0][0x240] ;  /* 0x00009000ff207b82 */ /* 0x000f220000000800 */
[----:B------:R-:W-:Y:S07]  /*21f30*/  STL [R1+0x2dfc], R133 ;  /* 0x002dfc8501007387 */ /* 0x000fee0000100800 */
[----:B------:R-:W4:Y:S01]  /*21f40*/  LDC R165, c[0x0][0x240] ;  /* 0x00009000ffa57b82 */ /* 0x000f220000000800 */
[----:B------:R-:W-:Y:S01]  /*21f50*/  IMAD R22, R170, R22, RZ ;  /* 0x00000016aa167224 */ /* 0x000fe200078e02ff */
[----:B------:R1:W-:Y:S06]  /*21f60*/  STL [R1+0xca8], R77 ;  /* 0x000ca84d01007387 */ /* 0x0003ec0000100800 */
[----:B------:R-:W4:Y:S01]  /*21f70*/  LDC R168, c[0x0][0x240] ;  /* 0x00009000ffa87b82 */ /* 0x000f220000000800 */
[----:B------:R-:W-:-:S07]  /*21f80*/  IMAD R20, R169, R20, RZ ;  /* 0x00000014a9147224 */ /* 0x000fce00078e02ff */
[----:B------:R-:W4:Y:S01]  /*21f90*/  LDC R167, c[0x0][0x240] ;  /* 0x00009000ffa77b82 */ /* 0x000f220000000800 */
[----:B-1----:R-:W-:-:S07]  /*21fa0*/  IMAD R77, R158, R25, RZ ;  /* 0x000000199e4d7224 */ /* 0x002fce00078e02ff */
[----:B------:R-:W1:Y:S08]  /*21fb0*/  LDC R211, c[0x0][0x240] ;  /* 0x00009000ffd37b82 */ /* 0x000e700000000800 */
[----:B------:R-:W1:Y:S08]  /*21fc0*/  LDC R156, c[0x0][0x240] ;  /* 0x00009000ff9c7b82 */ /* 0x000e700000000800 */
[----:B------:R-:W1:Y:S01]  /*21fd0*/  LDC R36, c[0x0][0x240] ;  /* 0x00009000ff247b82 */ /* 0x000e620000000800 */
[----:B------:R-:W-:-:S07]  /*21fe0*/  IMAD R41, R171, R238, RZ ;  /* 0x000000eeab297224 */ /* 0x000fce00078e02ff */
[----:B------:R-:W1:Y:S01]  /*21ff0*/  LDC R170, c[0x0][0x240] ;  /* 0x00009000ffaa7b82 */ /* 0x000e620000000800 */
[----:B------:R-:W-:-:S07]  /*22000*/  IMAD R84, R180, R24, RZ ;  /* 0x00000018b4547224 */ /* 0x000fce00078e02ff */
[----:B------:R-:W1:Y:S08]  /*22010*/  LDC R158, c[0x0][0x240] ;  /* 0x00009000ff9e7b82 */ /* 0x000e700000000800 */
[----:B------:R-:W1:Y:S01]  /*22020*/  LDC R169, c[0x0][0x240] ;  /* 0x00009000ffa97b82 */ /* 0x000e620000000800 */
[----:B------:R-:W-:Y:S01]  /*22030*/  IMAD.MOV.U32 R24, RZ, RZ, R12 ;  /* 0x000000ffff187224 */ /* 0x000fe200078e000c */
[----:B------:R-:W-:Y:S01]  /*22040*/  MOV R12, R9 ;  /* 0x00000009000c7202 */ /* 0x000fe20000000f00 */
[----:B------:R-:W-:-:S05]  /*22050*/  IMAD.MOV.U32 R23, RZ, RZ, R19 ;  /* 0x000000ffff177224 */ /* 0x000fca00078e0013 */
[----:B------:R-:W1:Y:S01]  /*22060*/  LDC R171, c[0x0][0x240] ;  /* 0x00009000ffab7b82 */ /* 0x000e620000000800 */
[----:B--2---:R-:W-:Y:S02]  /*22070*/  IMAD R37, R157, R6, RZ ;  /* 0x000000069d257224 */ /* 0x004fe400078e02ff */
[----:B---3--:R-:W-:Y:S02]  /*22080*/  IMAD R9, R193, R162, RZ ;  /* 0x000000a2c1097224 */ /* 0x008fe400078e02ff */
[----:B------:R-:W-:-:S03]  /*22090*/  IMAD R19, R177, R213, RZ ;  /* 0x000000d5b1137224 */ /* 0x000fc600078e02ff */
[----:B------:R-:W2:Y:S01]  /*220a0*/  LDC R76, c[0x0][0x240] ;  /* 0x00009000ff4c7b82 */ /* 0x000ea20000000800 */
[----:B------:R-:W-:Y:S02]  /*220b0*/  IMAD R218, R174, R218, RZ ;  /* 0x000000daaeda7224 */ /* 0x000fe400078e02ff */
[----:B------:R-:W-:-:S05]  /*220c0*/  IMAD R6, R192, R163, RZ ;  /* 0x000000a3c0067224 */ /* 0x000fca00078e02ff */
[----:B------:R-:W3:Y:S01]  /*220d0*/  LDC R172, c[0x0][0x240] ;  /* 0x00009000ffac7b82 */ /* 0x000ee20000000800 */
[----:B----4-:R-:W-:Y:S02]  /*220e0*/  IMAD R147, R147, R40, RZ ;  /* 0x0000002893937224 */ /* 0x010fe400078e02ff */
[----:B------:R-:W-:Y:S01]  /*220f0*/  IMAD R213, R159, R26, RZ ;  /* 0x0000001a9fd57224 */ /* 0x000fe200078e02ff */
[----:B------:R-:W-:Y:S01]  /*22100*/  MOV R26, R17 ;  /* 0x00000011001a7202 */ /* 0x000fe20000000f00 */
[----:B------:R-:W-:Y:S02]  /*22110*/  IMAD R40, R175, R216, RZ ;  /* 0x000000d8af287224 */ /* 0x000fe400078e02ff */
[----:B------:R-:W-:Y:S01]  /*22120*/  IMAD R79, R160, R32, RZ ;  /* 0x00000020a04f7224 */ /* 0x000fe200078e02ff */
[----:B------:R-:W4:Y:S01]  /*22130*/  LDC R174, c[0x0][0x240] ;  /* 0x00009000ffae7b82 */ /* 0x000f220000000800 */
[----:B------:R-:W-:Y:S01]  /*22140*/  IMAD.MOV.U32 R32, RZ, RZ, R16 ;  /* 0x000000ffff207224 */ /* 0x000fe200078e0010 */
[----:B------:R-:W-:Y:S01]  /*22150*/  STL [R1+0xcec], R9 ;  /* 0x000cec0901007387 */ /* 0x000fe20000100800 */
[----:B------:R-:W-:-:S02]  /*22160*/  IMAD.MOV.U32 R17, RZ, RZ, R240 ;  /* 0x000000ffff117224 */ /* 0x000fc400078e00f0 */
[----:B------:R-:W-:Y:S01]  /*22170*/  IMAD.MOV.U32 R16, RZ, RZ, R242 ;  /* 0x000000ffff107224 */ /* 0x000fe200078e00f2 */
[----:B------:R1:W-:Y:S01]  /*22180*/  STL [R1+0xcf0], R6 ;  /* 0x000cf00601007387 */ /* 0x0003e20000100800 */
[----:B------:R-:W-:Y:S01]  /*22190*/  IMAD R240, R190, R165, RZ ;  /* 0x000000a5bef07224 */ /* 0x000fe200078e02ff */
[----:B------:R-:W4:Y:S01]  /*221a0*/  LDC R175, c[0x0][0x240] ;  /* 0x00009000ffaf7b82 */ /* 0x000f220000000800 */
[----:B------:R-:W-:Y:S02]  /*221b0*/  IMAD R242, R187, R168, RZ ;  /* 0x000000a8bbf27224 */ /* 0x000fe400078e02ff */
[----:B-1----:R-:W-:Y:S01]  /*221c0*/  IMAD R83, R178, R211, RZ ;  /* 0x000000d3b2537224 */ /* 0x002fe200078e02ff */
[----:B------:R-:W-:Y:S01]  /*221d0*/  STL [R1+0x2de4], R240 ;  /* 0x002de4f001007387 */ /* 0x000fe20000100800 */
[----:B------:R-:W-:Y:S02]  /*221e0*/  IMAD R18, R179, R156, RZ ;  /* 0x0000009cb3127224 */ /* 0x000fe400078e02ff */
[----:B------:R-:W-:Y:S01]  /*221f0*/  IMAD R6, R188, R167, RZ ;  /* 0x000000a7bc067224 */ /* 0x000fe200078e02ff */
[----:B------:R-:W1:Y:S01]  /*22200*/  LDC R177, c[0x0][0x240] ;  /* 0x00009000ffb17b82 */ /* 0x000e620000000800 */
[----:B------:R-:W-:Y:S01]  /*22210*/  IMAD R145, R145, R36, RZ ;  /* 0x0000002491917224 */ /* 0x000fe200078e02ff */
[----:B------:R-:W-:Y:S01]  /*22220*/  STL [R1+0x2de8], R242 ;  /* 0x002de8f201007387 */ /* 0x000fe20000100800 */
[----:B------:R-:W-:-:S05]  /*22230*/  IMAD.MOV.U32 R25, RZ, RZ, R23 ;  /* 0x000000ffff197224 */ /* 0x000fca00078e0017 */
[----:B------:R-:W4:Y:S01]  /*22240*/  LDC R178, c[0x0][0x240] ;  /* 0x00009000ffb27b82 */ /* 0x000f220000000800 */
[----:B------:R2:W-:Y:S01]  /*22250*/  STL [R1+0xd00], R6 ;  /* 0x000d000601007387 */ /* 0x0005e20000100800 */
[----:B------:R-:W-:Y:S02]  /*22260*/  IMAD R23, R197, R158, RZ ;  /* 0x0000009ec5177224 */ /* 0x000fe400078e02ff */
[----:B------:R-:W-:-:S04]  /*22270*/  IMAD R9, R186, R169, RZ ;  /* 0x000000a9ba097224 */ /* 0x000fc800078e02ff */
[----:B------:R-:W1:Y:S01]  /*22280*/  LDC R179, c[0x0][0x240] ;  /* 0x00009000ffb37b82 */ /* 0x000e620000000800 */
[----:B--2---:R-:W-:-:S07]  /*22290*/  IMAD R6, R185, R170, RZ ;  /* 0x000000aab9067224 */ /* 0x004fce00078e02ff */
[----:B------:R-:W2:Y:S01]  /*222a0*/  LDC R36, c[0x0][0x240] ;  /* 0x00009000ff247b82 */ /* 0x000ea20000000800 */
[----:B------:R3:W-:Y:S07]  /*222b0*/  STL [R1+0x2dec], R6 ;  /* 0x002dec0601007387 */ /* 0x0007ee0000100800 */
[----:B------:R-:W1:Y:S01]  /*222c0*/  LDC R158, c[0x0][0x240] ;  /* 0x00009000ff9e7b82 */ /* 0x000e620000000800 */
[----:B------:R3:W-:Y:S01]  /*222d0*/  STL [R1+0xd08], R9 ;  /* 0x000d080901007387 */ /* 0x0007e20000100800 */
[----:B------:R-:W-:-:S06]  /*222e0*/  IMAD R82, R164, R76, RZ ;  /* 0x0000004ca4527224 */ /* 0x000fcc00078e02ff */
[----:B------:R-:W1:Y:S01]  /*222f0*/  LDC R162, c[0x0][0x240] ;  /* 0x00009000ffa27b82 */ /* 0x000e620000000800 */
[----:B---3--:R-:W-:Y:S02]  /*22300*/  IMAD R6, R183, R172, RZ ;  /* 0x000000acb7067224 */ /* 0x008fe400078e02ff */
[----:B------:R-:W-:-:S05]  /*22310*/  IMAD R9, R184, R171, RZ ;  /* 0x000000abb8097224 */ /* 0x000fca00078e02ff */
[----:B------:R-:W3:Y:S01]  /*22320*/  LDC R164, c[0x0][0x240] ;  /* 0x00009000ffa47b82 */ /* 0x000ee20000000800 */
[----:B------:R2:W-:Y:S04]  /*22330*/  STL [R1+0xd10], R9 ;  /* 0x000d100901007387 */ /* 0x0005e80000100800 */
[----:B------:R2:W-:Y:S01]  /*22340*/  STL [R1+0xd14], R6 ;  /* 0x000d140601007387 */ /* 0x0005e20000100800 */
[----:B----4-:R-:W-:Y:S02]  /*22350*/  IMAD R240, R221, R178, RZ ;  /* 0x000000b2ddf07224 */ /* 0x010fe400078e02ff */
[----:B--2---:R-:W-:Y:S01]  /*22360*/  IMAD R133, R161, R36, RZ ;  /* 0x00000024a1857224 */ /* 0x004fe200078e02ff */
[----:B------:R-:W2:Y:S01]  /*22370*/  LDC R166, c[0x0][0x240] ;  /* 0x00009000ffa67b82 */ /* 0x000ea20000000800 */
[----:B------:R-:W-:-:S02]  /*22380*/  IMAD R9, R181, R174, RZ ;  /* 0x000000aeb5097224 */ /* 0x000fc400078e02ff */
[----:B------:R-:W-:-:S03]  /*22390*/  IMAD R6, R224, R175, RZ ;  /* 0x000000afe0067224 */ /* 0x000fc600078e02ff */
[----:B------:R1:W-:Y:S01]  /*223a0*/  STL [R1+0xd1c], R9 ;  /* 0x000d1c0901007387 */ /* 0x0003e20000100800 */
[----:B------:R-:W-:Y:S01]  /*223b0*/  IMAD.MOV.U32 R36, RZ, RZ, R32 ;  /* 0x000000ffff247224 */ /* 0x000fe200078e0020 */
[----:B------:R-:W4:Y:S02]  /*223c0*/  LDC R159, c[0x0][0x240] ;  /* 0x00009000ff9f7b82 */ /* 0x000f240000000800 */
[----:B------:R3:W-:Y:S01]  /*223d0*/  STL [R1+0xd20], R6 ;  /* 0x000d200601007387 */ /* 0x0007e20000100800 */
[----:B------:R-:W-:Y:S02]  /*223e0*/  IMAD.MOV.U32 R32, RZ, RZ, R25 ;  /* 0x000000ffff207224 */ /* 0x000fe400078e0019 */
[----:B-1----:R-:W-:-:S03]  /*223f0*/  IMAD R9, R222, R177, RZ ;  /* 0x000000b1de097224 */ /* 0x002fc600078e02ff */
[----:B------:R-:W1:Y:S01]  /*22400*/  LDC R161, c[0x0][0x240] ;  /* 0x00009000ffa17b82 */ /* 0x000e620000000800 */
[----:B---3--:R-:W-:Y:S01]  /*22410*/  IMAD R6, R225, R179, RZ ;  /* 0x000000b3e1067224 */ /* 0x008fe200078e02ff */
[----:B------:R-:W-:Y:S01]  /*22420*/  STL [R1+0x2df0], R9 ;  /* 0x002df00901007387 */ /* 0x000fe20000100800 */
[----:B------:R-:W-:Y:S02]  /*22430*/  IMAD.MOV.U32 R25, RZ, RZ, R243 ;  /* 0x000000ffff197224 */ /* 0x000fe400078e00f3 */
[----:B------:R-:W-:Y:S01]  /*22440*/  IMAD R243, R231, R158, RZ ;  /* 0x0000009ee7f37224 */ /* 0x000fe200078e02ff */
[----:B------:R-:W-:Y:S01]  /*22450*/  STL [R1+0x2df4], R240 ;  /* 0x002df4f001007387 */ /* 0x000fe20000100800 */
[----:B------:R-:W-:Y:S01]  /*22460*/  IMAD R135, R191, R164, RZ ;  /* 0x000000a4bf877224 */ /* 0x000fe200078e02ff */
[----:B------:R-:W3:Y:S02]  /*22470*/  LDC R157, c[0x0][0x240] ;  /* 0x00009000ff9d7b82 */ /* 0x000ee40000000800 */
[----:B------:R2:W-:Y:S04]  /*22480*/  STL [R1+0xd30], R6 ;  /* 0x000d300601007387 */ /* 0x0005e80000100800 */
[----:B------:R-:W-:Y:S01]  /*22490*/  STL [R1+0x2df8], R243 ;  /* 0x002df8f301007387 */ /* 0x000fe20000100800 */
[----:B------:R-:W-:Y:S01]  /*224a0*/  IMAD R39, R39, R219, RZ ;  /* 0x000000db27277224 */ /* 0x000fe200078e02ff */
[----:B------:R-:W3:Y:S01]  /*224b0*/  LDC R160, c[0x0][0x240] ;  /* 0x00009000ffa07b82 */ /* 0x000ee20000000800 */
[----:B--2---:R-:W-:-:S07]  /*224c0*/  IMAD R6, R227, R162, RZ ;  /* 0x000000a2e3067224 */ /* 0x004fce00078e02ff */
[----:B------:R-:W2:Y:S01]  /*224d0*/  LDC R219, c[0x0][0x240] ;  /* 0x00009000ffdb7b82 */ /* 0x000ea20000000800 */
[----:B------:R3:W-:Y:S04]  /*224e0*/  STL [R1+0xd4c], R6 ;  /* 0x000d4c0601007387 */ /* 0x0007e80000100800 */
[----:B------:R-:W3:Y:S01]  /*224f0*/  LDL.LU R186, [R1+0x6c] ;  /* 0x00006c0001ba7983 */ /* 0x000ee20000300800 */
[----:B------:R-:W-:Y:S02]  /*22500*/  IMAD R33, R33, R215, RZ ;  /* 0x000000d721217224 */ /* 0x000fe400078e02ff */
[----:B------:R-:W4:Y:S01]  /*22510*/  LDC R215, c[0x0][0x240] ;  /* 0x00009000ffd77b82 */ /* 0x000f220000000800 */
[----:B------:R-:W3:Y:S01]  /*22520*/  LDL.LU R191, [R1+0x70] ;  /* 0x0000700001bf7983 */ /* 0x000ee20000300800 */
[----:B------:R-:W-:-:S06]  /*22530*/  IMAD R11, R11, R31, RZ ;  /* 0x0000001f0b0b7224 */ /* 0x000fcc00078e02ff */
[----:B------:R-:W1:Y:S01]  /*22540*/  LDC R31, c[0x0][0x240] ;  /* 0x00009000ff1f7b82 */ /* 0x000e620000000800 */
[----:B--2---:R-:W-:-:S07]  /*22550*/  IMAD R102, R102, R219, RZ ;  /* 0x000000db66667224 */ /* 0x004fce00078e02ff */
[----:B------:R-:W2:Y:S08]  /*22560*/  LDC R164, c[0x0][0x240] ;  /* 0x00009000ffa47b82 */ /* 0x000eb00000000800 */
[----:B------:R-:W2:Y:S01]  /*22570*/  LDC R219, c[0x0][0x240] ;  /* 0x00009000ffdb7b82 */ /* 0x000ea20000000800 */
[----:B----4-:R-:W-:-:S07]  /*22580*/  IMAD R105, R105, R215, RZ ;  /* 0x000000d769697224 */ /* 0x010fce00078e02ff */
[----:B------:R-:W4:Y:S01]  /*22590*/  LDC R215, c[0x0][0x240] ;  /* 0x00009000ffd77b82 */ /* 0x000f220000000800 */
[----:B-1----:R-:W-:-:S07]  /*225a0*/  IMAD R94, R94, R31, RZ ;  /* 0x0000001f5e5e7224 */ /* 0x002fce00078e02ff */
        /* <DEDUP_REMOVED lines=10> */
[----:B------:R-:W1:Y:S01]  /*22650*/  LDC R219, c[0x0][0x240] ;  /* 0x00009000ffdb7b82 */ /* 0x000e620000000800 */
[----:B----4-:R-:W-:-:S07]  /*22660*/  IMAD R153, R153, R215, RZ ;  /* 0x000000d799997224 */ /* 0x010fce00078e02ff */
[----:B------:R-:W4:Y:S01]  /*22670*/  LDC R215, c[0x0][0x240] ;  /* 0x00009000ffd77b82 */ /* 0x000f220000000800 */
[----:B------:R-:W-:Y:S02]  /*22680*/  IMAD R78, R189, R166, RZ ;  /* 0x000000a6bd4e7224 */ /* 0x000fe400078e02ff */
[----:B------:R-:W-:-:S05]  /*22690*/  IMAD R139, R196, R159, RZ ;  /* 0x0000009fc48b7224 */ /* 0x000fca00078e02ff */
[----:B------:R-:W2:Y:S01]  /*226a0*/  LDC R166, c[0x0][0x240] ;  /* 0x00009000ffa67b82 */ /* 0x000ea20000000800 */
[----:B------:R-:W-:Y:S02]  /*226b0*/  IMAD R194, R194, R161, RZ ;  /* 0x000000a1c2c27224 */ /* 0x000fe400078e02ff */
[----:B-1----:R-:W-:-:S05]  /*226c0*/  IMAD R219, R173, R219, RZ ;  /* 0x000000dbaddb7224 */ /* 0x002fca00078e02ff */
[----:B------:R-:W1:Y:S08]  /*226d0*/  LDC R159, c[0x0][0x240] ;  /* 0x00009000ff9f7b82 */ /* 0x000e700000000800 */
[----:B------:R-:W1:Y:S01]  /*226e0*/  LDC R173, c[0x0][0x240] ;  /* 0x00009000ffad7b82 */ /* 0x000e620000000800 */
[----:B---3--:R-:W-:Y:S02]  /*226f0*/  IMAD R106, R198, R157, RZ ;  /* 0x0000009dc66a7224 */ /* 0x008fe400078e02ff */
[----:B------:R-:W-:-:S05]  /*22700*/  IMAD R80, R195, R160, RZ ;  /* 0x000000a0c3507224 */ /* 0x000fca00078e02ff */
[----:B------:R-:W3:Y:S01]  /*22710*/  LDC R161, c[0x0][0x240] ;  /* 0x00009000ffa17b82 */ /* 0x000ee20000000800 */
[----:B------:R-:W-:Y:S02]  /*22720*/  IMAD R142, R142, R31, RZ ;  /* 0x0000001f8e8e7224 */ /* 0x000fe400078e02ff */
[----:B----4-:R-:W-:-:S05]  /*22730*/  IMAD R31, R176, R215, RZ ;  /* 0x000000d7b01f7224 */ /* 0x010fca00078e02ff */
[----:B------:R-:W4:Y:S08]  /*22740*/  LDC R168, c[0x0][0x240] ;  /* 0x00009000ffa87b82 */ /* 0x000f300000000800 */
[----:B------:R-:W4:Y:S08]  /*22750*/  LDC R157, c[0x0][0x240] ;  /* 0x00009000ff9d7b82 */ /* 0x000f300000000800 */
[----:B------:R-:W4:Y:S08]  /*22760*/  LDC R160, c[0x0][0x240] ;  /* 0x00009000ffa07b82 */ /* 0x000f300000000800 */
[----:B------:R-:W4:Y:S08]  /*22770*/  LDC R156, c[0x0][0x240] ;  /* 0x00009000ff9c7b82 */ /* 0x000f300000000800 */
[----:B------:R-:W4:Y:S08]  /*22780*/  LDC R176, c[0x0][0x240] ;  /* 0x00009000ffb07b82 */ /* 0x000f300000000800 */
[----:B------:R-:W4:Y:S01]  /*22790*/  LDC R163, c[0x0][0x240] ;  /* 0x00009000ffa37b82 */ /* 0x000f220000000800 */
[----:B------:R-:W-:Y:S01]  /*227a0*/  MOV R215, R16 ;  /* 0x0000001000d77202 */ /* 0x000fe20000000f00 */
[----:B--2---:R-:W-:Y:S01]  /*227b0*/  IMAD R9, R236, R166, RZ ;  /* 0x000000a6ec097224 */ /* 0x004fe200078e02ff */
[----:B------:R-:W-:-:S05]  /*227c0*/  LEA R236, P6, R209, R4, 0x2 ;  /* 0x00000004d1ec7211 */ /* 0x000fca00078c10ff */
[----:B------:R-:W2:Y:S01]  /*227d0*/  LDC R178, c[0x0][0x240] ;  /* 0x00009000ffb27b82 */ /* 0x000ea20000000800 */
[----:B-1----:R-:W-:Y:S02]  /*227e0*/  IMAD R75, R182, R173, RZ ;  /* 0x000000adb64b7224 */ /* 0x002fe400078e02ff */
[----:B------:R-:W-:Y:S01]  /*227f0*/  IMAD.MOV.U32 R16, RZ, RZ, R241 ;  /* 0x000000ffff107224 */ /* 0x000fe200078e00f1 */
[----:B------:R-:W-:Y:S01]  /*22800*/  LEA R238, P4, R210, R4, 0x2 ;  /* 0x00000004d2ee7211 */ /* 0x000fe200078810ff */
[----:B------:R-:W-:Y:S01]  /*22810*/  IMAD R241, R234, R164, RZ ;  /* 0x000000a4eaf17224 */ /* 0x000fe200078e02ff */
[----:B------:R-:W-:Y:S01]  /*22820*/  LEA R234, P5, R208, R4, 0x2 ;  /* 0x00000004d0ea7211 */ /* 0x000fe200078a10ff */
[----:B------:R-:W-:Y:S01]  /*22830*/  IMAD R167, R237, R167, RZ ;  /* 0x000000a7eda77224 */ /* 0x000fe200078e02ff */
[----:B------:R-:W1:Y:S01]  /*22840*/  LDC R173, c[0x0][0x240] ;  /* 0x00009000ffad7b82 */ /* 0x000e620000000800 */
[----:B------:R-:W-:Y:S01]  /*22850*/  IMAD R159, R230, R159, RZ ;  /* 0x0000009fe69f7224 */ /* 0x000fe200078e02ff */
[----:B------:R-:W-:Y:S01]  /*22860*/  LEA.HI.X.SX32 R237, R209, R0, 0x2, P6 ;  /* 0x00000000d1ed7211 */ /* 0x000fe200030f16ff */
[----:B------:R-:W-:Y:S01]  /*22870*/  IMAD R6, R235, R165, RZ ;  /* 0x000000a5eb067224 */ /* 0x000fe200078e02ff */
[----:B------:R-:W-:Y:S01]  /*22880*/  LEA R230, P6, R217, R4, 0x2 ;  /* 0x00000004d9e67211 */ /* 0x000fe200078c10ff */
[----:B---3--:R-:W-:Y:S01]  /*22890*/  IMAD R243, R228, R161, RZ ;  /* 0x000000a1e4f37224 */ /* 0x008fe200078e02ff */
[----:B------:R-:W-:-:S02]  /*228a0*/  LEA.HI.X.SX32 R235, R208, R0, 0x2, P5 ;  /* 0x00000000d0eb7211 */ /* 0x000fc400028f16ff */
[----:B------:R-:W3:Y:S01]  /*228b0*/  LDC R172, c[0x0][0x240] ;  /* 0x00009000ffac7b82 */ /* 0x000ee20000000800 */
[----:B------:R-:W-:Y:S01]  /*228c0*/  LEA R228, P5, R206, R4, 0x2 ;  /* 0x00000004cee47211 */ /* 0x000fe200078a10ff */
[----:B----4-:R-:W-:Y:S01]  /*228d0*/  IMAD R242, R239, R168, RZ ;  /* 0x000000a8eff27224 */ /* 0x010fe200078e02ff */
[----:B------:R-:W-:Y:S01]  /*228e0*/  MOV R211, R11 ;  /* 0x0000000b00d37202 */ /* 0x000fe20000000f00 */
[----:B------:R-:W-:Y:S01]  /*228f0*/  IMAD R138, R232, R157, RZ ;  /* 0x0000009de88a7224 */ /* 0x000fe200078e02ff */
[----:B------:R-:W-:Y:S01]  /*22900*/  LEA.HI.X.SX32 R231, R217, R0, 0x2, P6 ;  /* 0x00000000d9e77211 */ /* 0x000fe200030f16ff */
[----:B------:R-:W-:Y:S01]  /*22910*/  IMAD R11, R229, R160, RZ ;  /* 0x000000a0e50b7224 */ /* 0x000fe200078e02ff */
[----:B------:R-:W-:Y:S01]  /*22920*/  LEA.HI.X.SX32 R239, R210, R0, 0x2, P4 ;  /* 0x00000000d2ef7211 */ /* 0x000fe200020f16ff */
[----:B------:R-:W4:Y:S01]  /*22930*/  LDL.LU R182, [R1+0x78] ;  /* 0x0000780001b67983 */ /* 0x000f220000300800 */
[----:B------:R-:W-:Y:S01]  /*22940*/  LEA R224, P6, R202, R4, 0x2 ;  /* 0x00000004cae07211 */ /* 0x000fe200078c10ff */
[----:B------:R-:W-:Y:S01]  /*22950*/  IMAD R107, R199, R156, RZ ;  /* 0x0000009cc76b7224 */ /* 0x000fe200078e02ff */
[----:B------:R-:W-:Y:S01]  /*22960*/  LEA R232, P4, R207, R4, 0x2 ;  /* 0x00000004cfe87211 */ /* 0x000fe200078810ff */
[----:B------:R-:W-:Y:S01]  /*22970*/  IMAD.MOV.U32 R216, RZ, RZ, R13 ;  /* 0x000000ffffd87224 */ /* 0x000fe200078e000d */
[----:B------:R-:W-:Y:S01]  /*22980*/  LEA.HI.X.SX32 R229, R206, R0, 0x2, P5 ;  /* 0x00000000cee57211 */ /* 0x000fe200028f16ff */
[----:B------:R-:W4:Y:S01]  /*22990*/  LDL.LU R198, [R1+0x7c] ;  /* 0x00007c0001c67983 */ /* 0x000f220000300800 */
[----:B------:R-:W-:Y:S01]  /*229a0*/  LEA R222, P5, R201, R4, 0x2 ;  /* 0x00000004c9de7211 */ /* 0x000fe200078a10ff */
[----:B------:R-:W3:Y:S01]  /*229b0*/  LDC R175, c[0x0][0x240] ;  /* 0x00009000ffaf7b82 */ /* 0x000ee20000000800 */
[----:B------:R-:W-:Y:S01]  /*229c0*/  MOV R196, R233 ;  /* 0x000000e900c47202 */ /* 0x000fe20000000f00 */
[----:B------:R-:W4:Y:S01]  /*229d0*/  LDL.LU R199, [R1+0x80] ;  /* 0x0000800001c77983 */ /* 0x000f220000300800 */
[----:B------:R-:W-:Y:S01]  /*229e0*/  MOV R188, R218 ;  /* 0x000000da00bc7202 */ /* 0x000fe20000000f00 */
[----:B------:R-:W-:Y:S01]  /*229f0*/  IMAD R137, R223, R176, RZ ;  /* 0x000000b0df897224 */ /* 0x000fe200078e02ff */
[-C--:B------:R-:W-:Y:S01]  /*22a00*/  LEA.HI.X.SX32 R225, R202, R0.reuse, 0x2, P6 ;  /* 0x00000000cae17211 */ /* 0x080fe200030f16ff */
[----:B------:R-:W4:Y:S01]  /*22a10*/  LDL.LU R184, [R1+0x9c] ;  /* 0x00009c0001b87983 */ /* 0x000f220000300800 */
[----:B------:R-:W-:Y:S01]  /*22a20*/  IMAD R163, R226, R163, RZ ;  /* 0x000000a3e2a37224 */ /* 0x000fe200078e02ff */
[----:B------:R-:W3:Y:S01]  /*22a30*/  LDC R174, c[0x0][0x240] ;  /* 0x00009000ffae7b82 */ /* 0x000ee20000000800 */
[----:B------:R-:W-:Y:S01]  /*22a40*/  LEA.HI.X.SX32 R233, R207, R0, 0x2, P4 ;  /* 0x00000000cfe97211 */ /* 0x000fe200020f16ff */
[----:B------:R-:W4:Y:S01]  /*22a50*/  LDL.LU R195, [R1+0xa0] ;  /* 0x0000a00001c37983 */ /* 0x000f220000300800 */
[-C--:B------:R-:W-:Y:S01]  /*22a60*/  LEA R218, P6, R5, R4.reuse, 0x2 ;  /* 0x0000000405da7211 */ /* 0x080fe200078c10ff */
[----:B------:R-:W-:Y:S01]  /*22a70*/  IMAD.MOV.U32 R180, RZ, RZ, R213 ;  /* 0x000000ffffb47224 */ /* 0x000fe200078e00d5 */
[----:B------:R-:W-:Y:S01]  /*22a80*/  LEA R226, P4, R203, R4, 0x2 ;  /* 0x00000004cbe27211 */ /* 0x000fe200078810ff */
[----:B------:R-:W-:Y:S01]  /*22a90*/  IMAD.MOV.U32 R192, RZ, RZ, R216 ;  /* 0x000000ffffc07224 */ /* 0x000fe200078e00d8 */
[----:B------:R-:W4:Y:S01]  /*22aa0*/  LDL.LU R193, [R1+0xc0] ;  /* 0x0000c00001c17983 */ /* 0x000f220000300800 */
[----:B------:R-:W-:Y:S01]  /*22ab0*/  LEA.HI.X.SX32 R223, R201, R0, 0x2, P5 ;  /* 0x00000000c9df7211 */ /* 0x000fe200028f16ff */
[----:B------:R-:W-:Y:S01]  /*22ac0*/  IMAD.MOV.U32 R213, RZ, RZ, R33 ;  /* 0x000000ffffd57224 */ /* 0x000fe200078e0021 */
[----:B------:R-:W-:Y:S01]  /*22ad0*/  LEA R216, P5, R3, R4, 0x2 ;  /* 0x0000000403d87211 */ /* 0x000fe200078a10ff */
[----:B------:R-:W4:Y:S01]  /*22ae0*/  LDL.LU R185, [R1+0xf8] ;  /* 0x0000f80001b97983 */ /* 0x000f220000300800 */
[----:B------:R-:W3:Y:S01]  /*22af0*/  LDC R171, c[0x0][0x240] ;  /* 0x00009000ffab7b82 */ /* 0x000ee20000000800 */
[----:B------:R-:W-:Y:S01]  /*22b00*/  IMAD.MOV.U32 R189, RZ, RZ, R219 ;  /* 0x000000ffffbd7224 */ /* 0x000fe200078e00db */
[----:B------:R-:W-:Y:S01]  /*22b10*/  LEA.HI.X.SX32 R219, R5, R0, 0x2, P6 ;  /* 0x0000000005db7211 */ /* 0x000fe200030f16ff */
[----:B------:R-:W4:Y:S01]  /*22b20*/  LDL.LU R183, [R1+0xfc] ;  /* 0x0000fc0001b77983 */ /* 0x000f220000300800 */
[----:B--2---:R-:W-:Y:S01]  /*22b30*/  IMAD R164, R212, R178, RZ ;  /* 0x000000b2d4a47224 */ /* 0x004fe200078e02ff */
[----:B------:R-:W-:-:S02]  /*22b40*/  LEA.HI.X.SX32 R227, R203, R0, 0x2, P4 ;  /* 0x00000000cbe37211 */ /* 0x000fc400020f16ff */
[----:B------:R-:W-:Y:S01]  /*22b50*/  STL.64 [R1+0x2d80], R238 ;  /* 0x002d80ee01007387 */ /* 0x000fe20000100a00 */
[----:B------:R-:W2:Y:S01]  /*22b60*/  LDC R169, c[0x0][0x240] ;  /* 0x00009000ffa97b82 */ /* 0x000ea20000000800 */
[----:B------:R-:W-:Y:S01]  /*22b70*/  IMAD.MOV.U32 R187, RZ, RZ, R213 ;  /* 0x000000ffffbb7224 */ /* 0x000fe200078e00d5 */
[----:B------:R-:W-:Y:S01]  /*22b80*/  LEA.HI.X.SX32 R217, R3, R0, 0x2, P5 ;  /* 0x0000000003d97211 */ /* 0x000fe200028f16ff */
[----:B------:R-:W-:Y:S01]  /*22b90*/  STL.64 [R1+0x2d88], R236 ;  /* 0x002d88ec01007387 */ /* 0x000fe20000100a00 */
[----:B------:R-:W-:-:S03]  /*22ba0*/  IMAD.MOV.U32 R197, RZ, RZ, R180 ;  /* 0x000000ffffc57224 */ /* 0x000fc600078e00b4 */
[----:B------:R-:W-:Y:S01]  /*22bb0*/  STL.64 [R1+0x2d98], R234 ;  /* 0x002d98ea01007387 */ /* 0x000fe20000100a00 */
[----:B------:R-:W2:Y:S03]  /*22bc0*/  LDC R170, c[0x0][0x240] ;  /* 0x00009000ffaa7b82 */ /* 0x000ea60000000800 */
[----:B------:R2:W-:Y:S01]  /*22bd0*/  STL.64 [R1+0x2da0], R232 ;  /* 0x002da0e801007387 */ /* 0x0005e20000100a00 */
[----:B-1----:R-:W-:-:S03]  /*22be0*/  IMAD R246, R246, R173, RZ ;  /* 0x000000adf6f67224 */ /* 0x002fc600078e02ff */
[----:B------:R1:W-:Y:S01]  /*22bf0*/  STL.64 [R1+0x2da8], R230 ;  /* 0x002da8e601007387 */ /* 0x0003e20000100a00 */
[----:B------:R-:W-:Y:S01]  /*22c00*/  IMAD.MOV.U32 R180, RZ, RZ, R211 ;  /* 0x000000ffffb47224 */ /* 0x000fe200078e00d3 */
[----:B------:R-:W1:Y:S02]  /*22c10*/  LDC R156, c[0x0][0x240] ;  /* 0x00009000ff9c7b82 */ /* 0x000e640000000800 */
[----:B------:R-:W-:Y:S01]  /*22c20*/  STL.64 [R1+0x2db0], R228 ;  /* 0x002db0e401007387 */ /* 0x000fe20000100a00 */
[----:B---3--:R-:W-:-:S03]  /*22c30*/  IMAD R245, R245, R172, RZ ;  /* 0x000000acf5f57224 */ /* 0x008fc600078e02ff */
[----:B------:R3:W-:Y:S01]  /*22c40*/  STL.64 [R1+0x2db8], R226 ;  /* 0x002db8e201007387 */ /* 0x0007e20000100a00 */
[----:B------:R-:W-:Y:S01]  /*22c50*/  IMAD R248, R248, R175, RZ ;  /* 0x000000aff8f87224 */ /* 0x000fe200078e02ff */
[----:B------:R-:W3:Y:S02]  /*22c60*/  LDC R177, c[0x0][0x240] ;  /* 0x00009000ffb17b82 */ /* 0x000ee40000000800 */
[----:B------:R-:W4:Y:S01]  /*22c70*/  LDL.LU R173, [R1+0x120] ;  /* 0x0001200001ad7983 */ /* 0x000f220000300800 */
[----:B------:R-:W-:-:S05]  /*22c80*/  IMAD R247, R247, R174, RZ ;  /* 0x000000aef7f77224 */ /* 0x000fca00078e02ff */
[----:B------:R-:W3:Y:S01]  /*22c90*/  LDC R179, c[0x0][0x240] ;  /* 0x00009000ffb37b82 */ /* 0x000ee20000000800 */
[----:B------:R-:W-:-:S07]  /*22ca0*/  IMAD.MOV.U32 R190, RZ, RZ, R215 ;  /* 0x000000ffffbe7224 */ /* 0x000fce00078e00d7 */
[----:B------:R-:W4:Y:S01]  /*22cb0*/  LDC R176, c[0x0][0x240] ;  /* 0x00009000ffb07b82 */ /* 0x000f220000000800 */
[CC--:B------:R-:W-:Y:S02]  /*22cc0*/  LEA R212, P6, R186.reuse, R4.reuse, 0x2 ;  /* 0x00000004bad47211 */ /* 0x0c0fe400078c10ff */
[C---:B------:R-:W-:Y:S02]  /*22cd0*/  LEA R210, P5, R191.reuse, R4, 0x2 ;  /* 0x00000004bfd27211 */ /* 0x040fe400078a10ff */
[----:B------:R-:W-:Y:S01]  /*22ce0*/  LEA.HI.X.SX32 R213, R186, R0, 0x2, P6 ;  /* 0x00000000bad57211 */ /* 0x000fe200030f16ff */
[----:B------:R-:W-:Y:S01]  /*22cf0*/  IMAD.MOV.U32 R186, RZ, RZ, R187 ;  /* 0x000000ffffba7224 */ /* 0x000fe200078e00bb */
[----:B------:R-:W-:Y:S01]  /*22d00*/  MOV R187, R188 ;  /* 0x000000bc00bb7202 */ /* 0x000fe20000000f00 */
[----:B------:R-:W-:Y:S01]  /*22d10*/  IMAD.MOV.U32 R188, RZ, RZ, R189 ;  /* 0x000000ffffbc7224 */ /* 0x000fe200078e00bd */
[----:B------:R-:W-:Y:S02]  /*22d20*/  LEA.HI.X.SX32 R211, R191, R0, 0x2, P5 ;  /* 0x00000000bfd37211 */ /* 0x000fe400028f16ff */
[----:B------:R-:W4:Y:S04]  /*22d30*/  LDL.LU R191, [R1+0xc4] ;  /* 0x0000c40001bf7983 */ /* 0x000f280000300800 */
[----:B------:R-:W4:Y:S04]  /*22d40*/  LDL.LU R189, [R1+0xc8] ;  /* 0x0000c80001bd7983 */ /* 0x000f280000300800 */
[----:B------:R-:W4:Y:S01]  /*22d50*/  LDL.LU R172, [R1+0x13c] ;  /* 0x00013c0001ac7983 */ /* 0x000f220000300800 */
[----:B------:R-:W-:-:S03]  /*22d60*/  IMAD.MOV.U32 R157, RZ, RZ, R187 ;  /* 0x000000ffff9d7224 */ /* 0x000fc600078e00bb */
[----:B------:R-:W4:Y:S01]  /*22d70*/  LDL.LU R161, [R1+0xf4] ;  /* 0x0000f40001a17983 */ /* 0x000f220000300800 */
[----:B------:R-:W-:-:S03]  /*22d80*/  IMAD.MOV.U32 R187, RZ, RZ, R180 ;  /* 0x000000ffffbb7224 */ /* 0x000fc600078e00b4 */
[----:B------:R-:W4:Y:S01]  /*22d90*/  LDL.LU R180, [R1+0x100] ;  /* 0x0001000001b47983 */ /* 0x000f220000300800 */
[----:B------:R-:W-:-:S03]  /*22da0*/  IMAD R244, R244, R171, RZ ;  /* 0x000000abf4f47224 */ /* 0x000fc600078e02ff */
[----:B------:R-:W4:Y:S01]  /*22db0*/  LDL.LU R175, [R1+0x110] ;  /* 0x0001100001af7983 */ /* 0x000f220000300800 */
[----:B------:R-:W-:-:S03]  /*22dc0*/  IMAD.MOV.U32 R33, RZ, RZ, R7 ;  /* 0x000000ffff217224 */ /* 0x000fc600078e0007 */
[----:B------:R-:W4:Y:S01]  /*22dd0*/  LDL.LU R174, [R1+0x114] ;  /* 0x0001140001ae7983 */ /* 0x000f220000300800 */
[----:B--2---:R-:W-:Y:S02]  /*22de0*/  IMAD R13, R204, R169, RZ ;  /* 0x000000a9cc0d7224 */ /* 0x004fe400078e02ff */
[----:B------:R-:W-:Y:S01]  /*22df0*/  IMAD R7, R205, R170, RZ ;  /* 0x000000aacd077224 */ /* 0x000fe200078e02ff */
[----:B------:R-:W2:Y:S04]  /*22e00*/  LDL.LU R171, [R1+0x130] ;  /* 0x0001300001ab7983 */ /* 0x000ea80000300800 */
[----:B------:R-:W2:Y:S04]  /*22e10*/  LDL.LU R169, [R1+0x158] ;  /* 0x0001580001a97983 */ /* 0x000ea80000300800 */
[----:B------:R-:W2:Y:S04]  /*22e20*/  LDL.LU R170, [R1+0x134] ;  /* 0x0001340001aa7983 */ /* 0x000ea80000300800 */
[----:B------:R-:W2:Y:S04]  /*22e30*/  LDL.LU R233, [R1+0x15c] ;  /* 0x00015c0001e97983 */ /* 0x000ea80000300800 */
[----:B------:R-:W2:Y:S01]  /*22e40*/  LDL.LU R237, [R1+0x138] ;  /* 0x0001380001ed7983 */ /* 0x000ea20000300800 */
[----:B-1----:R-:W-:Y:S01]  /*22e50*/  IMAD R76, R220, R156, RZ ;  /* 0x0000009cdc4c7224 */ /* 0x002fe200078e02ff */
[----:B------:R-:W-:Y:S01]  /*22e60*/  LEA R220, P4, R200, R4, 0x2 ;  /* 0x00000004c8dc7211 */ /* 0x000fe200078810ff */
[----:B---3--:R-:W-:Y:S01]  /*22e70*/  IMAD R240, R250, R177, RZ ;  /* 0x000000b1faf07224 */ /* 0x008fe200078e02ff */
[----:B------:R-:W3:Y:S01]  /*22e80*/  LDL.LU R5, [R1+0x148] ;  /* 0x0001480001057983 */ /* 0x000ee20000300800 */
[----:B------:R-:W-:Y:S01]  /*22e90*/  IMAD R250, R214, R179, RZ ;  /* 0x000000b3d6fa7224 */ /* 0x000fe200078e02ff */
[----:B------:R-:W-:-:S02]  /*22ea0*/  LEA.HI.X.SX32 R221, R200, R0, 0x2, P4 ;  /* 0x00000000c8dd7211 */ /* 0x000fc400020f16ff */
[C---:B------:R-:W-:Y:S01]  /*22eb0*/  LEA R214, P4, R251.reuse, R4, 0x2 ;  /* 0x00000004fbd67211 */ /* 0x040fe200078810ff */
[----:B------:R-:W3:Y:S03]  /*22ec0*/  LDL.LU R231, [R1+0x14c] ;  /* 0x00014c0001e77983 */ /* 0x000ee60000300800 */
[----:B------:R-:W-:Y:S01]  /*22ed0*/  LEA.HI.X.SX32 R215, R251, R0, 0x2, P4 ;  /* 0x00000000fbd77211 */ /* 0x000fe200020f16ff */
[----:B------:R-:W3:Y:S04]  /*22ee0*/  LDL.LU R238, [R1+0x170] ;  /* 0x0001700001ee7983 */ /* 0x000ee80000300800 */
[----:B------:R-:W3:Y:S01]  /*22ef0*/  LDL.LU R230, [R1+0x174] ;  /* 0x0001740001e67983 */ /* 0x000ee20000300800 */
[----:B------:R-:W-:-:S03]  /*22f00*/  IMAD.MOV.U32 R160, RZ, RZ, R186 ;  /* 0x000000ffffa07224 */ /* 0x000fc600078e00ba */
[----:B------:R-:W3:Y:S01]  /*22f10*/  LDL.LU R232, [R1+0x154] ;  /* 0x0001540001e87983 */ /* 0x000ee20000300800 */
[----:B------:R-:W-:Y:S01]  /*22f20*/  MOV R158, R188 ;  /* 0x000000bc009e7202 */ /* 0x000fe20000000f00 */
[----:B------:R-:W-:Y:S02]  /*22f30*/  IMAD.MOV.U32 R181, RZ, RZ, R192 ;  /* 0x000000ffffb57224 */ /* 0x000fe400078e00c0 */
[----:B------:R-:W-:Y:S01]  /*22f40*/  IMAD.MOV.U32 R186, RZ, RZ, R194 ;  /* 0x000000ffffba7224 */ /* 0x000fe200078e00c2 */
[----:B------:R-:W-:Y:S01]  /*22f50*/  MOV R162, R158 ;  /* 0x0000009e00a27202 */ /* 0x000fe20000000f00 */
[----:B------:R-:W-:Y:S01]  /*22f60*/  IMAD.MOV.U32 R156, RZ, RZ, R190 ;  /* 0x000000ffff9c7224 */ /* 0x000fe200078e00be */
[----:B------:R-:W3:Y:S01]  /*22f70*/  LDL.LU R235, [R1+0x160] ;  /* 0x0001600001eb7983 */ /* 0x000ee20000300800 */
[----:B------:R-:W-:Y:S02]  /*22f80*/  IMAD.MOV.U32 R158, RZ, RZ, R186 ;  /* 0x000000ffff9e7224 */ /* 0x000fe400078e00ba */
[----:B------:R-:W-:Y:S01]  /*22f90*/  IMAD.MOV.U32 R168, RZ, RZ, R156 ;  /* 0x000000ffffa87224 */ /* 0x000fe200078e009c */
[----:B------:R-:W3:Y:S01]  /*22fa0*/  LDL.LU R239, [R1+0x18c] ;  /* 0x00018c0001ef7983 */ /* 0x000ee20000300800 */
[----:B------:R-:W-:-:S02]  /*22fb0*/  IMAD.MOV.U32 R165, RZ, RZ, R187 ;  /* 0x000000ffffa57224 */ /* 0x000fc400078e00bb */
[----:B------:R-:W-:Y:S01]  /*22fc0*/  IMAD.MOV.U32 R166, RZ, RZ, R181 ;  /* 0x000000ffffa67224 */ /* 0x000fe200078e00b5 */
[----:B------:R-:W3:Y:S01]  /*22fd0*/  LDL.LU R236, [R1+0x164] ;  /* 0x0001640001ec7983 */ /* 0x000ee20000300800 */
[-C--:B----4-:R-:W-:Y:S02]  /*22fe0*/  LEA R208, P4, R182, R4.reuse, 0x2 ;  /* 0x00000004b6d07211 */ /* 0x090fe400078810ff */
[CC--:B------:R-:W-:Y:S02]  /*22ff0*/  LEA R206, P6, R198.reuse, R4.reuse, 0x2 ;  /* 0x00000004c6ce7211 */ /* 0x0c0fe400078c10ff */
[C---:B------:R-:W-:Y:S02]  /*23000*/  LEA R204, P5, R199.reuse, R4, 0x2 ;  /* 0x00000004c7cc7211 */ /* 0x040fe400078a10ff */
[-C--:B------:R-:W-:Y:S02]  /*23010*/  LEA.HI.X.SX32 R207, R198, R0.reuse, 0x2, P6 ;  /* 0x00000000c6cf7211 */ /* 0x080fe400030f16ff */
[----:B------:R-:W-:-:S02]  /*23020*/  LEA.HI.X.SX32 R205, R199, R0, 0x2, P5 ;  /* 0x00000000c7cd7211 */ /* 0x000fc400028f16ff */
[----:B------:R-:W-:Y:S02]  /*23030*/  LEA R200, P6, R195, R4, 0x2 ;  /* 0x00000004c3c87211 */ /* 0x000fe400078c10ff */
[----:B------:R-:W-:Y:S02]  /*23040*/  LEA.HI.X.SX32 R209, R182, R0, 0x2, P4 ;  /* 0x00000000b6d17211 */ /* 0x000fe400020f16ff */
[-C--:B------:R-:W-:Y:S02]  /*23050*/  LEA R198, P5, R193, R4.reuse, 0x2 ;  /* 0x00000004c1c67211 */ /* 0x080fe400078a10ff */
[C---:B------:R-:W-:Y:S02]  /*23060*/  LEA R202, P4, R184.reuse, R4, 0x2 ;  /* 0x00000004b8ca7211 */ /* 0x040fe400078810ff */
[-C--:B------:R-:W-:Y:S02]  /*23070*/  LEA.HI.X.SX32 R201, R195, R0.reuse, 0x2, P6 ;  /* 0x00000000c3c97211 */ /* 0x080fe400030f16ff */
[-C--:B------:R-:W-:Y:S01]  /*23080*/  LEA.HI.X.SX32 R199, R193, R0.reuse, 0x2, P5 ;  /* 0x00000000c1c77211 */ /* 0x080fe200028f16ff */
[----:B------:R-:W-:Y:S01]  /*23090*/  IMAD.MOV.U32 R182, RZ, RZ, R196 ;  /* 0x000000ffffb67224 */ /* 0x000fe200078e00c4 */
[----:B------:R-:W-:-:S02]  /*230a0*/  LEA.HI.X.SX32 R203, R184, R0, 0x2, P4 ;  /* 0x00000000b8cb7211 */ /* 0x000fc400020f16ff */
[----:B------:R-:W-:Y:S01]  /*230b0*/  MOV R184, R197 ;  /* 0x000000c500b87202 */ /* 0x000fe20000000f00 */
[----:B------:R-:W-:Y:S01]  /*230c0*/  IMAD.MOV.U32 R156, RZ, RZ, R182 ;  /* 0x000000ffff9c7224 */ /* 0x000fe200078e00b6 */
[-C--:B------:R-:W-:Y:S02]  /*230d0*/  LEA R196, P4, R191, R4.reuse, 0x2 ;  /* 0x00000004bfc47211 */ /* 0x080fe400078810ff */
[----:B------:R-:W-:-:S04]  /*230e0*/  LEA R194, P6, R189, R4, 0x2 ;  /* 0x00000004bdc27211 */ /* 0x000fc800078c10ff */
[----:B------:R-:W-:Y:S02]  /*230f0*/  LEA.HI.X.SX32 R195, R189, R0, 0x2, P6 ;  /* 0x00000000bdc37211 */ /* 0x000fe400030f16ff */
[-C--:B------:R-:W-:Y:S02]  /*23100*/  LEA R192, P5, R161, R4.reuse, 0x2 ;  /* 0x00000004a1c07211 */ /* 0x080fe400078a10ff */
[----:B------:R-:W-:Y:S02]  /*23110*/  LEA R188, P6, R183, R4, 0x2 ;  /* 0x00000004b7bc7211 */ /* 0x000fe400078c10ff */
[----:B------:R-:W-:Y:S02]  /*23120*/  LEA.HI.X.SX32 R193, R161, R0, 0x2, P5 ;  /* 0x00000000a1c17211 */ /* 0x000fe400028f16ff */
[----:B------:R-:W-:Y:S02]  /*23130*/  LEA R186, P5, R180, R4, 0x2 ;  /* 0x00000004b4ba7211 */ /* 0x000fe400078a10ff */
[----:B------:R-:W-:-:S02]  /*23140*/  LEA.HI.X.SX32 R197, R191, R0, 0x2, P4 ;  /* 0x00000000bfc57211 */ /* 0x000fc400020f16ff */
[----:B------:R-:W-:Y:S02]  /*23150*/  LEA R190, P4, R185, R4, 0x2 ;  /* 0x00000004b9be7211 */ /* 0x000fe400078810ff */
[-C--:B------:R-:W-:Y:S02]  /*23160*/  LEA.HI.X.SX32 R189, R183, R0.reuse, 0x2, P6 ;  /* 0x00000000b7bd7211 */ /* 0x080fe400030f16ff */
[----:B------:R-:W-:Y:S02]  /*23170*/  LEA.HI.X.SX32 R187, R180, R0, 0x2, P5 ;  /* 0x00000000b4bb7211 */ /* 0x000fe400028f16ff */
[-C--:B------:R-:W-:Y:S02]  /*23180*/  LEA R182, P6, R174, R4.reuse, 0x2 ;  /* 0x00000004aeb67211 */ /* 0x080fe400078c10ff */
[----:B------:R-:W-:Y:S01]  /*23190*/  LEA R180, P5, R173, R4, 0x2 ;  /* 0x00000004adb47211 */ /* 0x000fe200078a10ff */
[----:B------:R-:W-:Y:S01]  /*231a0*/  IMAD.MOV.U32 R161, RZ, RZ, R160 ;  /* 0x000000ffffa17224 */ /* 0x000fe200078e00a0 */
[----:B------:R-:W-:-:S02]  /*231b0*/  MOV R160, R184 ;  /* 0x000000b800a07202 */ /* 0x000fc40000000f00 */
[----:B------:R-:W-:Y:S02]  /*231c0*/  LEA.HI.X.SX32 R191, R185, R0, 0x2, P4 ;  /* 0x00000000b9bf7211 */ /* 0x000fe400020f16ff */
[----:B------:R-:W-:Y:S02]  /*231d0*/  LEA R184, P4, R175, R4, 0x2 ;  /* 0x00000004afb87211 */ /* 0x000fe400078810ff */
[-C--:B------:R-:W-:Y:S02]  /*231e0*/  LEA.HI.X.SX32 R183, R174, R0.reuse, 0x2, P6 ;  /* 0x00000000aeb77211 */ /* 0x080fe400030f16ff */
[----:B------:R-:W-:Y:S02]  /*231f0*/  LEA.HI.X.SX32 R181, R173, R0, 0x2, P5 ;  /* 0x00000000adb57211 */ /* 0x000fe400028f16ff */
[----:B--2---:R-:W-:Y:S02]  /*23200*/  LEA R174, P5, R170, R4, 0x2 ;  /* 0x00000004aaae7211 */ /* 0x004fe400078a10ff */
[----:B------:R-:W-:-:S02]  /*23210*/  LEA.HI.X.SX32 R185, R175, R0, 0x2, P4 ;  /* 0x00000000afb97211 */ /* 0x000fc400020f16ff */
[----:B------:R-:W-:Y:S02]  /*23220*/  LEA.HI.X.SX32 R175, R170, R0, 0x2, P5 ;  /* 0x00000000aaaf7211 */ /* 0x000fe400028f16ff */
[----:B------:R-:W-:-:S04]  /*23230*/  LEA R226, P5, R237, R4, 0x2 ;  /* 0x00000004ede27211 */ /* 0x000fc800078a10ff */
[----:B------:R-:W-:Y:S02]  /*23240*/  LEA.HI.X.SX32 R227, R237, R0, 0x2, P5 ;  /* 0x00000000ede37211 */ /* 0x000fe400028f16ff */
[----:B------:R-:W2:Y:S01]  /*23250*/  LDL.LU R237, [R1+0x168] ;  /* 0x0001680001ed7983 */ /* 0x000ea20000300800 */
[C---:B------:R-:W-:Y:S01]  /*23260*/  LEA R178, P4, R172.reuse, R4, 0x2 ;  /* 0x00000004acb27211 */ /* 0x040fe200078810ff */
[----:B------:R-:W-:Y:S01]  /*23270*/  IMAD R249, R249, R176, RZ ;  /* 0x000000b0f9f97224 */ /* 0x000fe200078e02ff */
[C---:B------:R-:W-:Y:S01]  /*23280*/  LEA R176, P6, R171.reuse, R4, 0x2 ;  /* 0x00000004abb07211 */ /* 0x040fe200078c10ff */
[----:B------:R-:W4:Y:S01]  /*23290*/  LDL.LU R234, [R1+0x190] ;  /* 0x0001900001ea7983 */ /* 0x000f220000300800 */
[----:B------:R-:W-:Y:S02]  /*232a0*/  LEA.HI.X.SX32 R179, R172, R0, 0x2, P4 ;  /* 0x00000000acb37211 */ /* 0x000fe400020f16ff */
[----:B------:R-:W-:Y:S02]  /*232b0*/  LEA R172, P4, R2, R4, 0x2 ;  /* 0x0000000402ac7211 */ /* 0x000fe400078810ff */
[----:B------:R-:W-:Y:S01]  /*232c0*/  LEA.HI.X.SX32 R177, R171, R0, 0x2, P6 ;  /* 0x00000000abb17211 */ /* 0x000fe200030f16ff */
[----:B------:R1:W-:Y:S01]  /*232d0*/  STL.64 [R1+0xc68], R226 ;  /* 0x000c68e201007387 */ /* 0x0003e20000100a00 */
[----:B---3--:R-:W-:-:S02]  /*232e0*/  LEA R228, P6, R5, R4, 0x2 ;  /* 0x0000000405e47211 */ /* 0x008fc400078c10ff */
[----:B------:R-:W-:Y:S02]  /*232f0*/  LEA.HI.X.SX32 R173, R2, R0, 0x2, P4 ;  /* 0x0000000002ad7211 */ /* 0x000fe400020f16ff */
[----:B------:R-:W-:Y:S02]  /*23300*/  LEA R170, P4, R231, R4, 0x2 ;  /* 0x00000004e7aa7211 */ /* 0x000fe400078810ff */
[-C--:B------:R-:W-:Y:S02]  /*23310*/  LEA.HI.X.SX32 R229, R5, R0.reuse, 0x2, P6 ;  /* 0x0000000005e57211 */ /* 0x080fe400030f16ff */
[----:B------:R-:W-:Y:S02]  /*23320*/  LEA.HI.X.SX32 R171, R231, R0, 0x2, P4 ;  /* 0x00000000e7ab7211 */ /* 0x000fe400020f16ff */
[-C--:B-1----:R-:W-:Y:S02]  /*23330*/  LEA R226, P5, R232, R4.reuse, 0x2 ;  /* 0x00000004e8e27211 */ /* 0x082fe400078a10ff */
[----:B------:R-:W-:-:S02]  /*23340*/  LEA R2, P6, R169, R4, 0x2 ;  /* 0x00000004a9027211 */ /* 0x000fc400078c10ff */
[-C--:B------:R-:W-:Y:S01]  /*23350*/  LEA.HI.X.SX32 R227, R232, R0.reuse, 0x2, P5 ;  /* 0x00000000e8e37211 */ /* 0x080fe200028f16ff */
[----:B------:R1:W-:Y:S01]  /*23360*/  STL.64 [R1+0xc60], R228 ;  /* 0x000c60e401007387 */ /* 0x0003e20000100a00 */
[----:B------:R-:W-:-:S03]  /*23370*/  LEA.HI.X.SX32 R3, R169, R0, 0x2, P6 ;  /* 0x00000000a9037211 */ /* 0x000fc600030f16ff */
[----:B------:R3:W-:Y:S04]  /*23380*/  STL.64 [R1+0xc58], R170 ;  /* 0x000c58aa01007387 */ /* 0x0007e80000100a00 */
[----:B------:R3:W-:Y:S04]  /*23390*/  STL.64 [R1+0xc50], R226 ;  /* 0x000c50e201007387 */ /* 0x0007e80000100a00 */
[----:B------:R-:W4:Y:S04]  /*233a0*/  LDL.LU R231, [R1+0x178] ;  /* 0x0001780001e77983 */ /* 0x000f280000300800 */
[----:B------:R-:W4:Y:S04]  /*233b0*/  LDL.LU R169, [R1+0x1a8] ;  /* 0x0001a80001a97983 */ /* 0x000f280000300800 */
[----:B-1----:R-:W4:Y:S04]  /*233c0*/  LDL.LU R229, [R1+0x1b4] ;  /* 0x0001b40001e57983 */ /* 0x002f280000300800 */
[----:B------:R1:W-:Y:S04]  /*233d0*/  STL.64 [R1+0xc48], R2 ;  /* 0x000c480201007387 */ /* 0x0003e80000100a00 */
[----:B------:R-:W4:Y:S01]  /*233e0*/  LDL.LU R232, [R1+0x180] ;  /* 0x0001800001e87983 */ /* 0x000f220000300800 */
[----:B---3--:R-:W-:-:S04]  /*233f0*/  LEA R170, P4, R233, R4, 0x2 ;  /* 0x00000004e9aa7211 */ /* 0x008fc800078810ff */
[----:B------:R-:W-:Y:S02]  /*23400*/  LEA.HI.X.SX32 R171, R233, R0, 0x2, P4 ;  /* 0x00000000e9ab7211 */ /* 0x000fe400020f16ff */
[CC--:B------:R-:W-:Y:S02]  /*23410*/  LEA R226, P5, R235.reuse, R4.reuse, 0x2 ;  /* 0x00000004ebe27211 */ /* 0x0c0fe400078a10ff */
[C---:B-1----:R-:W-:Y:S01]  /*23420*/  LEA R2, P6, R236.reuse, R4, 0x2 ;  /* 0x00000004ec027211 */ /* 0x042fe200078c10ff */
[----:B------:R-:W-:Y:S01]  /*23430*/  STL.64 [R1+0xc40], R170 ;  /* 0x000c40aa01007387 */ /* 0x000fe20000100a00 */
[-C--:B------:R-:W-:Y:S02]  /*23440*/  LEA.HI.X.SX32 R227, R235, R0.reuse, 0x2, P5 ;  /* 0x00000000ebe37211 */ /* 0x080fe400028f16ff */
[----:B------:R-:W-:-:S03]  /*23450*/  LEA.HI.X.SX32 R3, R236, R0, 0x2, P6 ;  /* 0x00000000ec037211 */ /* 0x000fc600030f16ff */
[----:B------:R1:W-:Y:S04]  /*23460*/  STL.64 [R1+0xc38], R226 ;  /* 0x000c38e201007387 */ /* 0x0003e80000100a00 */
[----:B------:R3:W-:Y:S01]  /*23470*/  STL.64 [R1+0xc30], R2 ;  /* 0x000c300201007387 */ /* 0x0007e20000100a00 */
[----:B-1----:R-:W-:-:S04]  /*23480*/  LEA R226, P5, R238, R4, 0x2 ;  /* 0x00000004eee27211 */ /* 0x002fc800078a10ff */
[----:B------:R-:W-:Y:S02]  /*23490*/  LEA.HI.X.SX32 R227, R238, R0, 0x2, P5 ;  /* 0x00000000eee37211 */ /* 0x000fe400028f16ff */
[----:B--2---:R-:W-:-:S04]  /*234a0*/  LEA R170, P4, R237, R4, 0x2 ;  /* 0x00000004edaa7211 */ /* 0x004fc800078810ff */
[----:B------:R-:W-:-:S05]  /*234b0*/  LEA.HI.X.SX32 R171, R237, R0, 0x2, P4 ;  /* 0x00000000edab7211 */ /* 0x000fca00020f16ff */
[----:B------:R4:W-:Y:S04]  /*234c0*/  STL.64 [R1+0xc28], R170 ;  /* 0x000c28aa01007387 */ /* 0x0009e80000100a00 */
[----:B------:R-:W2:Y:S04]  /*234d0*/  LDL.LU R235, [R1+0x194] ;  /* 0x0001940001eb7983 */ /* 0x000ea80000300800 */
[----:B------:R-:W2:Y:S04]  /*234e0*/  LDL.LU R237, [R1+0x1c0] ;  /* 0x0001c00001ed7983 */ /* 0x000ea80000300800 */
[----:B------:R-:W2:Y:S04]  /*234f0*/  LDL.LU R236, [R1+0x198] ;  /* 0x0001980001ec7983 */ /* 0x000ea80000300800 */
[----:B------:R-:W2:Y:S01]  /*23500*/  LDL.LU R238, [R1+0x19c] ;  /* 0x00019c0001ee7983 */ /* 0x000ea20000300800 */
[----:B---3--:R-:W-:-:S03]  /*23510*/  LEA R2, P6, R230, R4, 0x2 ;  /* 0x00000004e6027211 */ /* 0x008fc600078c10ff */
[----:B------:R-:W3:Y:S01]  /*23520*/  LDL.LU R233, [R1+0x1c4] ;  /* 0x0001c40001e97983 */ /* 0x000ee20000300800 */
[----:B------:R-:W-:-:S03]  /*23530*/  LEA.HI.X.SX32 R3, R230, R0, 0x2, P6 ;  /* 0x00000000e6037211 */ /* 0x000fc600030f16ff */
[----:B------:R1:W-:Y:S01]  /*23540*/  STL.64 [R1+0xc20], R226 ;  /* 0x000c20e201007387 */ /* 0x0003e20000100a00 */
[----:B----4-:R-:W-:-:S03]  /*23550*/  LEA R170, P4, R231, R4, 0x2 ;  /* 0x00000004e7aa7211 */ /* 0x010fc600078810ff */
[----:B------:R4:W-:Y:S01]  /*23560*/  STL.64 [R1+0xc18], R2 ;  /* 0x000c180201007387 */ /* 0x0009e20000100a00 */
[----:B------:R-:W-:Y:S02]  /*23570*/  LEA.HI.X.SX32 R171, R231, R0, 0x2, P4 ;  /* 0x00000000e7ab7211 */ /* 0x000fe400020f16ff */
[CC--:B-1----:R-:W-:Y:S02]  /*23580*/  LEA R226, P5, R232.reuse, R4.reuse, 0x2 ;  /* 0x00000004e8e27211 */ /* 0x0c2fe400078a10ff */
[C---:B----4-:R-:W-:Y:S02]  /*23590*/  LEA R2, P6, R239.reuse, R4, 0x2 ;  /* 0x00000004ef027211 */ /* 0x050fe400078c10ff */
[-C--:B------:R-:W-:Y:S01]  /*235a0*/  LEA.HI.X.SX32 R227, R232, R0.reuse, 0x2, P5 ;  /* 0x00000000e8e37211 */ /* 0x080fe200028f16ff */
[----:B------:R1:W-:Y:S01]  /*235b0*/  STL.64 [R1+0xc10], R170 ;  /* 0x000c10aa01007387 */ /* 0x0003e20000100a00 */
[----:B------:R-:W-:-:S03]  /*235c0*/  LEA.HI.X.SX32 R3, R239, R0, 0x2, P6 ;  /* 0x00000000ef037211 */ /* 0x000fc600030f16ff */
[----:B------:R2:W-:Y:S04]  /*235d0*/  STL.64 [R1+0xc08], R226 ;  /* 0x000c08e201007387 */ /* 0x0005e80000100a00 */
[----:B------:R-:W4:Y:S04]  /*235e0*/  LDL.LU R231, [R1+0x1b8] ;  /* 0x0001b80001e77983 */ /* 0x000f280000300800 */
[----:B------:R-:W3:Y:S04]  /*235f0*/  LDL.LU R239, [R1+0x1e0] ;  /* 0x0001e00001ef7983 */ /* 0x000ee80000300800 */
[----:B------:R-:W3:Y:S04]  /*23600*/  LDL.LU R230, [R1+0x1e4] ;  /* 0x0001e40001e67983 */ /* 0x000ee80000300800 */
[----:B------:R2:W-:Y:S04]  /*23610*/  STL.64 [R1+0xc00], R2 ;  /* 0x000c000201007387 */ /* 0x0005e80000100a00 */
[----:B------:R-:W3:Y:S01]  /*23620*/  LDL.LU R232, [R1+0x1bc] ;  /* 0x0001bc0001e87983 */ /* 0x000ee20000300800 */
[----:B-1----:R-:W-:-:S04]  /*23630*/  LEA R170, P4, R234, R4, 0x2 ;  /* 0x00000004eaaa7211 */ /* 0x002fc800078810ff */
[----:B------:R-:W-:-:S05]  /*23640*/  LEA.HI.X.SX32 R171, R234, R0, 0x2, P4 ;  /* 0x00000000eaab7211 */ /* 0x000fca00020f16ff */
[----:B------:R1:W-:Y:S01]  /*23650*/  STL.64 [R1+0xbf8], R170 ;  /* 0x000bf8aa01007387 */ /* 0x0003e20000100a00 */
[----:B--2---:R-:W-:-:S04]  /*23660*/  LEA R226, P5, R235, R4, 0x2 ;  /* 0x00000004ebe27211 */ /* 0x004fc800078a10ff */
[----:B------:R-:W-:Y:S02]  /*23670*/  LEA.HI.X.SX32 R227, R235, R0, 0x2, P5 ;  /* 0x00000000ebe37211 */ /* 0x000fe400028f16ff */
[-C--:B------:R-:W-:Y:S02]  /*23680*/  LEA R2, P6, R236, R4.reuse, 0x2 ;  /* 0x00000004ec027211 */ /* 0x080fe400078c10ff */
[----:B-1----:R-:W-:Y:S02]  /*23690*/  LEA R170, P4, R238, R4, 0x2 ;  /* 0x00000004eeaa7211 */ /* 0x002fe400078810ff */
[-C--:B------:R-:W-:Y:S02]  /*236a0*/  LEA.HI.X.SX32 R3, R236, R0.reuse, 0x2, P6 ;  /* 0x00000000ec037211 */ /* 0x080fe400030f16ff */
[----:B------:R-:W-:Y:S01]  /*236b0*/  LEA.HI.X.SX32 R171, R238, R0, 0x2, P4 ;  /* 0x00000000eeab7211 */ /* 0x000fe200020f16ff */
[----:B------:R1:W-:Y:S04]  /*236c0*/  STL.64 [R1+0xbf0], R226 ;  /* 0x000bf0e201007387 */ /* 0x0003e80000100a00 */
[----:B------:R2:W-:Y:S04]  /*236d0*/  STL.64 [R1+0xbe8], R2 ;  /* 0x000be80201007387 */ /* 0x0005e80000100a00 */
[----:B------:R4:W-:Y:S01]  /*236e0*/  STL.64 [R1+0xbe0], R170 ;  /* 0x000be0aa01007387 */ /* 0x0009e20000100a00 */
[----:B-1----:R-:W-:-:S03]  /*236f0*/  LEA R226, P5, R169, R4, 0x2 ;  /* 0x00000004a9e27211 */ /* 0x002fc600078a10ff */
[----:B------:R-:W3:Y:S01]  /*23700*/  LDL.LU R235, [R1+0x1cc] ;  /* 0x0001cc0001eb7983 */ /* 0x000ee20000300800 */
[----:B------:R-:W-:-:S03]  /*23710*/  LEA.HI.X.SX32 R227, R169, R0, 0x2, P5 ;  /* 0x00000000a9e37211 */ /* 0x000fc600028f16ff */
[----:B------:R-:W3:Y:S04]  /*23720*/  LDL.LU R238, [R1+0x1f4] ;  /* 0x0001f40001ee7983 */ /* 0x000ee80000300800 */
[----:B------:R-:W3:Y:S04]  /*23730*/  LDL.LU R236, [R1+0x1d0] ;  /* 0x0001d00001ec7983 */ /* 0x000ee80000300800 */
[----:B------:R-:W3:Y:S01]  /*23740*/  LDL.LU R169, [R1+0x1d4] ;  /* 0x0001d40001a97983 */ /* 0x000ee20000300800 */
[----:B--2---:R-:W-:-:S03]  /*23750*/  LEA R2, P6, R229, R4, 0x2 ;  /* 0x00000004e5027211 */ /* 0x004fc600078c10ff */
[----:B------:R-:W2:Y:S01]  /*23760*/  LDL.LU R234, [R1+0x1f8] ;  /* 0x0001f80001ea7983 */ /* 0x000ea20000300800 */
[----:B------:R-:W-:-:S03]  /*23770*/  LEA.HI.X.SX32 R3, R229, R0, 0x2, P6 ;  /* 0x00000000e5037211 */ /* 0x000fc600030f16ff */
[----:B------:R3:W-:Y:S01]  /*23780*/  STL.64 [R1+0xbd8], R226 ;  /* 0x000bd8e201007387 */ /* 0x0007e20000100a00 */
[----:B----4-:R-:W-:-:S03]  /*23790*/  LEA R170, P4, R231, R4, 0x2 ;  /* 0x00000004e7aa7211 */ /* 0x010fc600078810ff */
[----:B------:R1:W-:Y:S01]  /*237a0*/  STL.64 [R1+0xbd0], R2 ;  /* 0x000bd00201007387 */ /* 0x0003e20000100a00 */
[----:B------:R-:W-:Y:S02]  /*237b0*/  LEA.HI.X.SX32 R171, R231, R0, 0x2, P4 ;  /* 0x00000000e7ab7211 */ /* 0x000fe400020f16ff */
[CC--:B---3--:R-:W-:Y:S02]  /*237c0*/  LEA R226, P5, R232.reuse, R4.reuse, 0x2 ;  /* 0x00000004e8e27211 */ /* 0x0c8fe400078a10ff */
[C---:B-1----:R-:W-:Y:S02]  /*237d0*/  LEA R2, P6, R237.reuse, R4, 0x2 ;  /* 0x00000004ed027211 */ /* 0x042fe400078c10ff */
[-C--:B------:R-:W-:Y:S01]  /*237e0*/  LEA.HI.X.SX32 R227, R232, R0.reuse, 0x2, P5 ;  /* 0x00000000e8e37211 */ /* 0x080fe200028f16ff */
[----:B------:R1:W-:Y:S01]  /*237f0*/  STL.64 [R1+0xbc8], R170 ;  /* 0x000bc8aa01007387 */ /* 0x0003e20000100a00 */
[----:B------:R-:W-:-:S03]  /*23800*/  LEA.HI.X.SX32 R3, R237, R0, 0x2, P6 ;  /* 0x00000000ed037211 */ /* 0x000fc600030f16ff */
[----:B------:R3:W-:Y:S04]  /*23810*/  STL.64 [R1+0xbc0], R226 ;  /* 0x000bc0e201007387 */ /* 0x0007e80000100a00 */
[----:B------:R-:W4:Y:S04]  /*23820*/  LDL.LU R231, [R1+0x1ec] ;  /* 0x0001ec0001e77983 */ /* 0x000f280000300800 */
[----:B------:R-:W2:Y:S04]  /*23830*/  LDL.LU R237, [R1+0x214] ;  /* 0x0002140001ed7983 */ /* 0x000ea80000300800 */
[----:B------:R-:W2:Y:S04]  /*23840*/  LDL.LU R229, [R1+0x218] ;  /* 0x0002180001e57983 */ /* 0x000ea80000300800 */
[----:B------:R3:W-:Y:S04]  /*23850*/  STL.64 [R1+0xbb8], R2 ;  /* 0x000bb80201007387 */ /* 0x0007e80000100a00 */
[----:B------:R-:W2:Y:S01]  /*23860*/  LDL.LU R232, [R1+0x1f0] ;  /* 0x0001f00001e87983 */ /* 0x000ea20000300800 */
[----:B-1----:R-:W-:-:S04]  /*23870*/  LEA R170, P4, R233, R4, 0x2 ;  /* 0x00000004e9aa7211 */ /* 0x002fc800078810ff */
[----:B------:R-:W-:-:S05]  /*23880*/  LEA.HI.X.SX32 R171, R233, R0, 0x2, P4 ;  /* 0x00000000e9ab7211 */ /* 0x000fca00020f16ff */
[----:B------:R1:W-:Y:S01]  /*23890*/  STL.64 [R1+0xbb0], R170 ;  /* 0x000bb0aa01007387 */ /* 0x0003e20000100a00 */
[----:B---3--:R-:W-:-:S04]  /*238a0*/  LEA R226, P5, R235, R4, 0x2 ;  /* 0x00000004ebe27211 */ /* 0x008fc800078a10ff */
[----:B------:R-:W-:Y:S02]  /*238b0*/  LEA.HI.X.SX32 R227, R235, R0, 0x2, P5 ;  /* 0x00000000ebe37211 */ /* 0x000fe400028f16ff */
[CC--:B------:R-:W-:Y:S02]  /*238c0*/  LEA R2, P6, R236.reuse, R4.reuse, 0x2 ;  /* 0x00000004ec027211 */ /* 0x0c0fe400078c10ff */
[C---:B-1----:R-:W-:Y:S02]  /*238d0*/  LEA R170, P4, R169.reuse, R4, 0x2 ;  /* 0x00000004a9aa7211 */ /* 0x042fe400078810ff */
[-C--:B------:R-:W-:Y:S02]  /*238e0*/  LEA.HI.X.SX32 R3, R236, R0.reuse, 0x2, P6 ;  /* 0x00000000ec037211 */ /* 0x080fe400030f16ff */
[----:B------:R-:W-:Y:S01]  /*238f0*/  LEA.HI.X.SX32 R171, R169, R0, 0x2, P4 ;  /* 0x00000000a9ab7211 */ /* 0x000fe200020f16ff */
[----:B------:R1:W-:Y:S04]  /*23900*/  STL.64 [R1+0xba8], R226 ;  /* 0x000ba8e201007387 */ /* 0x0003e80000100a00 */
[----:B------:R3:W-:Y:S04]  /*23910*/  STL.64 [R1+0xba0], R2 ;  /* 0x000ba00201007387 */ /* 0x0007e80000100a00 */
[----:B------:R4:W-:Y:S01]  /*23920*/  STL.64 [R1+0xb98], R170 ;  /* 0x000b98aa01007387 */ /* 0x0009e20000100a00 */
[----:B-1----:R-:W-:-:S03]  /*23930*/  LEA R226, P5, R239, R4, 0x2 ;  /* 0x00000004efe27211 */ /* 0x002fc600078a10ff */
[----:B------:R-:W2:Y:S01]  /*23940*/  LDL.LU R235, [R1+0x1fc] ;  /* 0x0001fc0001eb7983 */ /* 0x000ea20000300800 */
[----:B------:R-:W-:-:S03]  /*23950*/  LEA.HI.X.SX32 R227, R239, R0, 0x2, P5 ;  /* 0x00000000efe37211 */ /* 0x000fc600028f16ff */
        /* <DEDUP_REMOVED lines=10> */
[-C--:B--2---:R-:W-:Y:S02]  /*23a00*/  LEA R226, P5, R232, R4.reuse, 0x2 ;  /* 0x00000004e8e27211 */ /* 0x084fe400078a10ff */
[----:B-1----:R-:W-:Y:S02]  /*23a10*/  LEA R2, P6, R238, R4, 0x2 ;  /* 0x00000004ee027211 */ /* 0x002fe400078c10ff */
[-C--:B------:R-:W-:Y:S01]  /*23a20*/  LEA.HI.X.SX32 R227, R232, R0.reuse, 0x2, P5 ;  /* 0x00000000e8e37211 */ /* 0x080fe200028f16ff */
[----:B------:R1:W-:Y:S01]  /*23a30*/  STL.64 [R1+0xb78], R170 ;  /* 0x000b78aa01007387 */ /* 0x0003e20000100a00 */
[----:B------:R-:W-:-:S03]  /*23a40*/  LEA.HI.X.SX32 R3, R238, R0, 0x2, P6 ;  /* 0x00000000ee037211 */ /* 0x000fc600030f16ff */
[----:B------:R2:W-:Y:S04]  /*23a50*/  STL.64 [R1+0xb70], R226 ;  /* 0x000b70e201007387 */ /* 0x0005e80000100a00 */
[----:B------:R-:W4:Y:S04]  /*23a60*/  LDL.LU R231, [R1+0x21c] ;  /* 0x00021c0001e77983 */ /* 0x000f280000300800 */
[----:B------:R-:W3:Y:S04]  /*23a70*/  LDL.LU R238, [R1+0x24c] ;  /* 0x00024c0001ee7983 */ /* 0x000ee80000300800 */
[----:B------:R-:W3:Y:S04]  /*23a80*/  LDL.LU R230, [R1+0x254] ;  /* 0x0002540001e67983 */ /* 0x000ee80000300800 */
[----:B------:R2:W-:Y:S01]  /*23a90*/  STL.64 [R1+0xb68], R2 ;  /* 0x000b680201007387 */ /* 0x0005e20000100a00 */
[----:B-1----:R-:W-:-:S03]  /*23aa0*/  LEA R170, P4, R234, R4, 0x2 ;  /* 0x00000004eaaa7211 */ /* 0x002fc600078810ff */
[----:B------:R-:W3:Y:S01]  /*23ab0*/  LDL.LU R232, [R1+0x224] ;  /* 0x0002240001e87983 */ /* 0x000ee20000300800 */
[----:B------:R-:W-:-:S05]  /*23ac0*/  LEA.HI.X.SX32 R171, R234, R0, 0x2, P4 ;  /* 0x00000000eaab7211 */ /* 0x000fca00020f16ff */
[----:B------:R1:W-:Y:S01]  /*23ad0*/  STL.64 [R1+0xb60], R170 ;  /* 0x000b60aa01007387 */ /* 0x0003e20000100a00 */
[----:B--2---:R-:W-:-:S04]  /*23ae0*/  LEA R226, P5, R235, R4, 0x2 ;  /* 0x00000004ebe27211 */ /* 0x004fc800078a10ff */
        /* <DEDUP_REMOVED lines=29> */
[----:B------:R-:W2:Y:S01]  /*23cc0*/  LDL.LU R229, [R1+0x28c] ;  /* 0x00028c0001e57983 */ /* 0x000ea20000300800 */
[----:B-1----:R-:W-:-:S03]  /*23cd0*/  LEA R170, P4, R233, R4, 0x2 ;  /* 0x00000004e9aa7211 */ /* 0x002fc600078810ff */
[----:B------:R1:W-:Y:S04]  /*23ce0*/  STL.64 [R1+0xb20], R2 ;  /* 0x000b200201007387 */ /* 0x0003e80000100a00 */
[----:B------:R-:W2:Y:S01]  /*23cf0*/  LDL.LU R232, [R1+0x260] ;  /* 0x0002600001e87983 */ /* 0x000ea20000300800 */
[----:B------:R-:W-:-:S05]  /*23d00*/  LEA.HI.X.SX32 R171, R233, R0, 0x2, P4 ;  /* 0x00000000e9ab7211 */ /* 0x000fca00020f16ff */
[----:B------:R1:W-:Y:S01]  /*23d10*/  STL.64 [R1+0xb18], R170 ;  /* 0x000b18aa01007387 */ /* 0x0003e20000100a00 */
[----:B---3--:R-:W-:-:S04]  /*23d20*/  LEA R226, P5, R235, R4, 0x2 ;  /* 0x00000004ebe27211 */ /* 0x008fc800078a10ff */
[----:B------:R-:W-:Y:S02]  /*23d30*/  LEA.HI.X.SX32 R227, R235, R0, 0x2, P5 ;  /* 0x00000000ebe37211 */ /* 0x000fe400028f16ff */
[CC--:B-1----:R-:W-:Y:S02]  /*23d40*/  LEA R2, P6, R236.reuse, R4.reuse, 0x2 ;  /* 0x00000004ec027211 */ /* 0x0c2fe400078c10ff */
[C---:B------:R-:W-:Y:S02]  /*23d50*/  LEA R170, P4, R237.reuse, R4, 0x2 ;  /* 0x00000004edaa7211 */ /* 0x040fe400078810ff */
        /* <DEDUP_REMOVED lines=18> */
[CC--:B--2---:R-:W-:Y:S02]  /*23e80*/  LEA R226, P5, R232.reuse, R4.reuse, 0x2 ;  /* 0x00000004e8e27211 */ /* 0x0c4fe400078a10ff */
[C---:B-1----:R-:W-:Y:S02]  /*23e90*/  LEA R2, P6, R239.reuse, R4, 0x2 ;  /* 0x00000004ef027211 */ /* 0x042fe400078c10ff */
[-C--:B------:R-:W-:Y:S01]  /*23ea0*/  LEA.HI.X.SX32 R227, R232, R0.reuse, 0x2, P5 ;  /* 0x00000000e8e37211 */ /* 0x080fe200028f16ff */
[----:B------:R1:W-:Y:S01]  /*23eb0*/  STL.64 [R1+0xae8], R170 ;  /* 0x000ae8aa01007387 */ /* 0x0003e20000100a00 */
[----:B------:R-:W-:-:S03]  /*23ec0*/  LEA.HI.X.SX32 R3, R239, R0, 0x2, P6 ;  /* 0x00000000ef037211 */ /* 0x000fc600030f16ff */
[----:B------:R2:W-:Y:S04]  /*23ed0*/  STL.64 [R1+0xae0], R226 ;  /* 0x000ae0e201007387 */ /* 0x0005e80000100a00 */
[----:B------:R-:W4:Y:S04]  /*23ee0*/  LDL.LU R231, [R1+0x290] ;  /* 0x0002900001e77983 */ /* 0x000f280000300800 */
[----:B------:R-:W3:Y:S01]  /*23ef0*/  LDL.LU R239, [R1+0x2bc] ;  /* 0x0002bc0001ef7983 */ /* 0x000ee20000300800 */
[----:B-1----:R-:W-:-:S03]  /*23f00*/  LEA R170, P4, R234, R4, 0x2 ;  /* 0x00000004eaaa7211 */ /* 0x002fc600078810ff */
[----:B------:R-:W3:Y:S04]  /*23f10*/  LDL.LU R230, [R1+0x2c0] ;  /* 0x0002c00001e67983 */ /* 0x000ee80000300800 */
[----:B------:R1:W-:Y:S04]  /*23f20*/  STL.64 [R1+0xad8], R2 ;  /* 0x000ad80201007387 */ /* 0x0003e80000100a00 */
[----:B------:R-:W3:Y:S01]  /*23f30*/  LDL.LU R232, [R1+0x294] ;  /* 0x0002940001e87983 */ /* 0x000ee20000300800 */
[----:B------:R-:W-:-:S05]  /*23f40*/  LEA.HI.X.SX32 R171, R234, R0, 0x2, P4 ;  /* 0x00000000eaab7211 */ /* 0x000fca00020f16ff */
[----:B------:R1:W-:Y:S01]  /*23f50*/  STL.64 [R1+0xad0], R170 ;  /* 0x000ad0aa01007387 */ /* 0x0003e20000100a00 */
[----:B--2---:R-:W-:-:S04]  /*23f60*/  LEA R226, P5, R235, R4, 0x2 ;  /* 0x00000004ebe27211 */ /* 0x004fc800078a10ff */
[----:B------:R-:W-:Y:S02]  /*23f70*/  LEA.HI.X.SX32 R227, R235, R0, 0x2, P5 ;  /* 0x00000000ebe37211 */ /* 0x000fe400028f16ff */
[-C--:B-1----:R-:W-:Y:S02]  /*23f80*/  LEA R2, P6, R236, R4.reuse, 0x2 ;  /* 0x00000004ec027211 */ /* 0x082fe400078c10ff */
[----:B------:R-:W-:Y:S02]  /*23f90*/  LEA R170, P4, R238, R4, 0x2 ;  /* 0x00000004eeaa7211 */ /* 0x000fe400078810ff */
        /* <DEDUP_REMOVED lines=25> */
[----:B------:R-:W2:Y:S01]  /*24130*/  LDL.LU R237, [R1+0x2f0] ;  /* 0x0002f00001ed7983 */ /* 0x000ea20000300800 */
[----:B-1----:R-:W-:-:S03]  /*24140*/  LEA R170, P4, R233, R4, 0x2 ;  /* 0x00000004e9aa7211 */ /* 0x002fc600078810ff */
[----:B------:R-:W2:Y:S04]  /*24150*/  LDL.LU R229, [R1+0x2f8] ;  /* 0x0002f80001e57983 */ /* 0x000ea80000300800 */
        /* <DEDUP_REMOVED lines=21> */
[----:B------:R-:W-:Y:S02]  /*242b0*/  LEA.HI.X.SX32 R3, R230, R0, 0x2, P6 ;  /* 0x00000000e6037211 */ /* 0x000fe400030f16ff */
[C---:B----4-:R-:W-:Y:S01]  /*242c0*/  LEA R170, P4, R231.reuse, R4, 0x2 ;  /* 0x00000004e7aa7211 */ /* 0x050fe200078810ff */
[----:B------:R2:W-:Y:S03]  /*242d0*/  STL.64 [R1+0xa68], R226 ;  /* 0x000a68e201007387 */ /* 0x0005e60000100a00 */
[----:B------:R-:W-:Y:S01]  /*242e0*/  LEA.HI.X.SX32 R171, R231, R0, 0x2, P4 ;  /* 0x00000000e7ab7211 */ /* 0x000fe200020f16ff */
[----:B------:R1:W-:Y:S01]  /*242f0*/  STL.64 [R1+0xa60], R2 ;  /* 0x000a600201007387 */ /* 0x0003e20000100a00 */
[-C--:B--2---:R-:W-:Y:S02]  /*24300*/  LEA R226, P5, R232, R4.reuse, 0x2 ;  /* 0x00000004e8e27211 */ /* 0x084fe400078a10ff */
[----:B-1----:R-:W-:-:S02]  /*24310*/  LEA R2, P6, R238, R4, 0x2 ;  /* 0x00000004ee027211 */ /* 0x002fc400078c10ff */
        /* <DEDUP_REMOVED lines=8> */
[----:B------:R1:W-:Y:S01]  /*243a0*/  STL.64 [R1+0xa48], R2 ;  /* 0x000a480201007387 */ /* 0x0003e20000100a00 */
[----:B------:R-:W-:-:S03]  /*243b0*/  LEA.HI.X.SX32 R171, R234, R0, 0x2, P4 ;  /* 0x00000000eaab7211 */ /* 0x000fc600020f16ff */
[----:B------:R-:W3:Y:S04]  /*243c0*/  LDL.LU R232, [R1+0x304] ;  /* 0x0003040001e87983 */ /* 0x000ee80000300800 */
[----:B------:R1:W-:Y:S01]  /*243d0*/  STL.64 [R1+0xa40], R170 ;  /* 0x000a40aa01007387 */ /* 0x0003e20000100a00 */
[----:B--2---:R-:W-:-:S04]  /*243e0*/  LEA R226, P5, R235, R4, 0x2 ;  /* 0x00000004ebe27211 */ /* 0x004fc800078a10ff */
        /* <DEDUP_REMOVED lines=16> */
[----:B------:R-:W-:Y:S02]  /*244f0*/  LEA.HI.X.SX32 R3, R229, R0, 0x2, P6 ;  /* 0x00000000e5037211 */ /* 0x000fe400030f16ff */
[C---:B----4-:R-:W-:Y:S01]  /*24500*/  LEA R170, P4, R231.reuse, R4, 0x2 ;  /* 0x00000004e7aa7211 */ /* 0x050fe200078810ff */
[----:B------:R3:W-:Y:S03]  /*24510*/  STL.64 [R1+0xa20], R226 ;  /* 0x000a20e201007387 */ /* 0x0007e60000100a00 */
[----:B------:R-:W-:Y:S01]  /*24520*/  LEA.HI.X.SX32 R171, R231, R0, 0x2, P4 ;  /* 0x00000000e7ab7211 */ /* 0x000fe200020f16ff */
[----:B------:R1:W-:Y:S01]  /*24530*/  STL.64 [R1+0xa18], R2 ;  /* 0x000a180201007387 */ /* 0x0003e20000100a00 */
[-C--:B---3--:R-:W-:Y:S02]  /*24540*/  LEA R226, P5, R232, R4.reuse, 0x2 ;  /* 0x00000004e8e27211 */ /* 0x088fe400078a10ff */
[----:B-1----:R-:W-:-:S02]  /*24550*/  LEA R2, P6, R169, R4, 0x2 ;  /* 0x00000004a9027211 */ /* 0x002fc400078c10ff */
[-C--:B------:R-:W-:Y:S01]  /*24560*/  LEA.HI.X.SX32 R227, R232, R0.reuse, 0x2, P5 ;  /* 0x00000000e8e37211 */ /* 0x080fe200028f16ff */
[----:B------:R1:W-:Y:S01]  /*24570*/  STL.64 [R1+0xa10], R170 ;  /* 0x000a10aa01007387 */ /* 0x0003e20000100a00 */
[----:B------:R-:W-:-:S03]  /*24580*/  LEA.HI.X.SX32 R3, R169, R0, 0x2, P6 ;  /* 0x00000000a9037211 */ /* 0x000fc600030f16ff */
[----:B------:R3:W-:Y:S04]  /*24590*/  STL.64 [R1+0xa08], R226 ;  /* 0x000a08e201007387 */ /* 0x0007e80000100a00 */
[----:B------:R-:W4:Y:S04]  /*245a0*/  LDL.LU R231, [R1+0x33c] ;  /* 0x00033c0001e77983 */ /* 0x000f280000300800 */
[----:B------:R-:W2:Y:S01]  /*245b0*/  LDL.LU R169, [R1+0x35c] ;  /* 0x00035c0001a97983 */ /* 0x000ea20000300800 */
[----:B-1----:R-:W-:-:S03]  /*245c0*/  LEA R170, P4, R233, R4, 0x2 ;  /* 0x00000004e9aa7211 */ /* 0x002fc600078810ff */
[----:B------:R-:W2:Y:S01]  /*245d0*/  LDL.LU R229, [R1+0x364] ;  /* 0x0003640001e57983 */ /* 0x000ea20000300800 */
[----:B------:R-:W-:-:S03]  /*245e0*/  LEA.HI.X.SX32 R171, R233, R0, 0x2, P4 ;  /* 0x00000000e9ab7211 */ /* 0x000fc600020f16ff */
[----:B------:R1:W-:Y:S04]  /*245f0*/  STL.64 [R1+0xa00], R2 ;  /* 0x000a000201007387 */ /* 0x0003e80000100a00 */
[----:B------:R-:W2:Y:S04]  /*24600*/  LDL.LU R232, [R1+0x344] ;  /* 0x0003440001e87983 */ /* 0x000ea80000300800 */
        /* <DEDUP_REMOVED lines=29> */
[----:B------:R-:W4:Y:S01]  /*247e0*/  LDL.LU R231, [R1+0x36c] ;  /* 0x00036c0001e77983 */ /* 0x000f220000300800 */
[----:B-1----:R-:W-:-:S03]  /*247f0*/  LEA R170, P4, R234, R4, 0x2 ;  /* 0x00000004eaaa7211 */ /* 0x002fc600078810ff */
[----:B------:R-:W3:Y:S04]  /*24800*/  LDL.LU R239, [R1+0x39c] ;  /* 0x00039c0001ef7983 */ /* 0x000ee80000300800 */
[----:B------:R-:W3:Y:S01]  /*24810*/  LDL.LU R230, [R1+0x3a8] ;  /* 0x0003a80001e67983 */ /* 0x000ee20000300800 */
[----:B------:R-:W-:-:S03]  /*24820*/  LEA.HI.X.SX32 R171, R234, R0, 0x2, P4 ;  /* 0x00000000eaab7211 */ /* 0x000fc600020f16ff */
[----:B------:R1:W-:Y:S04]  /*24830*/  STL.64 [R1+0x9b8], R2 ;  /* 0x0009b80201007387 */ /* 0x0003e80000100a00 */
[----:B------:R-:W3:Y:S04]  /*24840*/  LDL.LU R232, [R1+0x370] ;  /* 0x0003700001e87983 */ /* 0x000ee80000300800 */
        /* <DEDUP_REMOVED lines=29> */
[----:B------:R-:W4:Y:S01]  /*24a20*/  LDL.LU R231, [R1+0x3ac] ;  /* 0x0003ac0001e77983 */ /* 0x000f220000300800 */
[----:B-1----:R-:W-:-:S03]  /*24a30*/  LEA R170, P4, R233, R4, 0x2 ;  /* 0x00000004e9aa7211 */ /* 0x002fc600078810ff */
[----:B------:R-:W2:Y:S04]  /*24a40*/  LDL.LU R237, [R1+0x3d0] ;  /* 0x0003d00001ed7983 */ /* 0x000ea80000300800 */
        /* <DEDUP_REMOVED lines=11> */
[----:B------:R1:W-:Y:S01]  /*24b00*/  STL.64 [R1+0x960], R226 ;  /* 0x000960e201007387 */ /* 0x0003e20000100a00 */
[----:B------:R-:W-:Y:S01]  /*24b10*/  IMAD.MOV.U32 R169, RZ, RZ, R168 ;  /* 0x000000ffffa97224 */ /* 0x000fe200078e00a8 */
[----:B------:R-:W-:-:S02]  /*24b20*/  MOV R168, R166 ;  /* 0x000000a600a87202 */ /* 0x000fc40000000f00 */
[----:B------:R3:W-:Y:S01]  /*24b30*/  STL.64 [R1+0x958], R2 ;  /* 0x0009580201007387 */ /* 0x0007e20000100a00 */
[----:B------:R-:W-:-:S03]  /*24b40*/  IMAD.MOV.U32 R166, RZ, RZ, R36 ;  /* 0x000000ffffa67224 */ /* 0x000fc600078e0024 */
        /* <DEDUP_REMOVED lines=22> */
[----:B------:R-:W3:Y:S01]  /*24cb0*/  LDL.LU R238, [R1+0x40c] ;  /* 0x00040c0001ee7983 */ /* 0x000ee20000300800 */
[----:B------:R-:W-:-:S03]  /*24cc0*/  LEA.HI.X.SX32 R171, R234, R0, 0x2, P4 ;  /* 0x00000000eaab7211 */ /* 0x000fc600020f16ff */
[----:B------:R-:W3:Y:S04]  /*24cd0*/  LDL.LU R230, [R1+0x410] ;  /* 0x0004100001e67983 */ /* 0x000ee80000300800 */
[----:B------:R1:W-:Y:S04]  /*24ce0*/  STL.64 [R1+0x928], R2 ;  /* 0x0009280201007387 */ /* 0x0003e80000100a00 */
        /* <DEDUP_REMOVED lines=19> */
[----:B----4-:R-:W-:Y:S02]  /*24e20*/  LEA R170, P4, R231, R4, 0x2 ;  /* 0x00000004e7aa7211 */ /* 0x010fe400078810ff */
[-C--:B------:R-:W-:Y:S01]  /*24e30*/  LEA.HI.X.SX32 R3, R229, R0.reuse, 0x2, P6 ;  /* 0x00000000e5037211 */ /* 0x080fe200030f16ff */
[----:B------:R3:W-:Y:S01]  /*24e40*/  STL.64 [R1+0x900], R226 ;  /* 0x000900e201007387 */ /* 0x0007e20000100a00 */
[----:B------:R-:W-:-:S03]  /*24e50*/  LEA.HI.X.SX32 R171, R231, R0, 0x2, P4 ;  /* 0x00000000e7ab7211 */ /* 0x000fc600020f16ff */
[----:B------:R1:W-:Y:S01]  /*24e60*/  STL.64 [R1+0x8f8], R2 ;  /* 0x0008f80201007387 */ /* 0x0003e20000100a00 */
[-C--:B---3--:R-:W-:Y:S02]  /*24e70*/  LEA R226, P5, R232, R4.reuse, 0x2 ;  /* 0x00000004e8e27211 */ /* 0x088fe400078a10ff */
[----:B-1----:R-:W-:Y:S02]  /*24e80*/  LEA R2, P6, R36, R4, 0x2 ;  /* 0x0000000424027211 */ /* 0x002fe400078c10ff */
[-C--:B------:R-:W-:Y:S01]  /*24e90*/  LEA.HI.X.SX32 R227, R232, R0.reuse, 0x2, P5 ;  /* 0x00000000e8e37211 */ /* 0x080fe200028f16ff */
[----:B------:R1:W-:Y:S01]  /*24ea0*/  STL.64 [R1+0x8f0], R170 ;  /* 0x0008f0aa01007387 */ /* 0x0003e20000100a00 */
[----:B------:R-:W-:-:S03]  /*24eb0*/  LEA.HI.X.SX32 R3, R36, R0, 0x2, P6 ;  /* 0x0000000024037211 */ /* 0x000fc600030f16ff */
[----:B------:R3:W-:Y:S04]  /*24ec0*/  STL.64 [R1+0x8e8], R226 ;  /* 0x0008e8e201007387 */ /* 0x0007e80000100a00 */
[----:B------:R-:W4:Y:S01]  /*24ed0*/  LDL.LU R231, [R1+0x414] ;  /* 0x0004140001e77983 */ /* 0x000f220000300800 */
[----:B-1----:R-:W-:-:S03]  /*24ee0*/  LEA R170, P4, R233, R4, 0x2 ;  /* 0x00000004e9aa7211 */ /* 0x002fc600078810ff */
[----:B------:R-:W2:Y:S01]  /*24ef0*/  LDL.LU R36, [R1+0x434] ;  /* 0x0004340001247983 */ /* 0x000ea20000300800 */
[----:B------:R-:W-:-:S03]  /*24f00*/  LEA.HI.X.SX32 R171, R233, R0, 0x2, P4 ;  /* 0x00000000e9ab7211 */ /* 0x000fc600020f16ff */
[----:B------:R-:W2:Y:S04]  /*24f10*/  LDL.LU R229, [R1+0x438] ;  /* 0x0004380001e57983 */ /* 0x000ea80000300800 */
[----:B------:R1:W-:Y:S04]  /*24f20*/  STL.64 [R1+0x8e0], R2 ;  /* 0x0008e00201007387 */ /* 0x0003e80000100a00 */
[----:B------:R-:W2:Y:S04]  /*24f30*/  LDL.LU R233, [R1+0x41c] ;  /* 0x00041c0001e97983 */ /* 0x000ea80000300800 */
[----:B------:R1:W-:Y:S01]  /*24f40*/  STL.64 [R1+0x8d8], R170 ;  /* 0x0008d8aa01007387 */ /* 0x0003e20000100a00 */
[----:B---3--:R-:W-:-:S04]  /*24f50*/  LEA R226, P5, R234, R4, 0x2 ;  /* 0x00000004eae27211 */ /* 0x008fc800078a10ff */
        /* <DEDUP_REMOVED lines=16> */
[C---:B----4-:R-:W-:Y:S02]  /*25060*/  LEA R170, P4, R231.reuse, R4, 0x2 ;  /* 0x00000004e7aa7211 */ /* 0x050fe400078810ff */
[-C--:B------:R-:W-:Y:S01]  /*25070*/  LEA.HI.X.SX32 R3, R230, R0.reuse, 0x2, P6 ;  /* 0x00000000e6037211 */ /* 0x080fe200030f16ff */
[----:B------:R2:W-:Y:S01]  /*25080*/  STL.64 [R1+0x8b8], R226 ;  /* 0x0008b8e201007387 */ /* 0x0005e20000100a00 */
[----:B------:R-:W-:-:S03]  /*25090*/  LEA.HI.X.SX32 R171, R231, R0, 0x2, P4 ;  /* 0x00000000e7ab7211 */ /* 0x000fc600020f16ff */
[----:B------:R1:W-:Y:S04]  /*250a0*/  STL.64 [R1+0x8b0], R2 ;  /* 0x0008b00201007387 */ /* 0x0003e80000100a00 */
[----:B------:R4:W-:Y:S01]  /*250b0*/  STL.64 [R1+0x8a8], R170 ;  /* 0x0008a8aa01007387 */ /* 0x0009e20000100a00 */
[-C--:B--2---:R-:W-:Y:S02]  /*250c0*/  LEA R226, P5, R233, R4.reuse, 0x2 ;  /* 0x00000004e9e27211 */ /* 0x084fe400078a10ff */
[----:B-1----:R-:W-:Y:S02]  /*250d0*/  LEA R2, P6, R239, R4, 0x2 ;  /* 0x00000004ef027211 */ /* 0x002fe400078c10ff */
[----:B------:R-:W-:Y:S02]  /*250e0*/  LEA.HI.X.SX32 R227, R233, R0, 0x2, P5 ;  /* 0x00000000e9e37211 */ /* 0x000fe400028f16ff */
[----:B----4-:R-:W-:-:S02]  /*250f0*/  LEA R170, P4, R236, R4, 0x2 ;  /* 0x00000004ecaa7211 */ /* 0x010fc400078810ff */
[-C--:B------:R-:W-:Y:S01]  /*25100*/  LEA.HI.X.SX32 R3, R239, R0.reuse, 0x2, P6 ;  /* 0x00000000ef037211 */ /* 0x080fe200030f16ff */
[----:B------:R1:W-:Y:S01]  /*25110*/  STL.64 [R1+0x8a0], R226 ;  /* 0x0008a0e201007387 */ /* 0x0003e20000100a00 */
[----:B------:R-:W-:-:S03]  /*25120*/  LEA.HI.X.SX32 R171, R236, R0, 0x2, P4 ;  /* 0x00000000ecab7211 */ /* 0x000fc600020f16ff */
[----:B------:R-:W2:Y:S04]  /*25130*/  LDL.LU R231, [R1+0x418] ;  /* 0x0004180001e77983 */ /* 0x000ea80000300800 */
[----:B------:R-:W4:Y:S04]  /*25140*/  LDL.LU R239, [R1+0x3c8] ;  /* 0x0003c80001ef7983 */ /* 0x000f280000300800 */
[----:B------:R-:W4:Y:S04]  /*25150*/  LDL.LU R233, [R1+0x3b8] ;  /* 0x0003b80001e97983 */ /* 0x000f280000300800 */
[----:B------:R1:W-:Y:S04]  /*25160*/  STL.64 [R1+0x898], R2 ;  /* 0x0008980201007387 */ /* 0x0003e80000100a00 */
[----:B------:R-:W3:Y:S04]  /*25170*/  LDL.LU R236, [R1+0x408] ;  /* 0x0004080001ec7983 */ /* 0x000ee80000300800 */
[----:B------:R1:W-:Y:S02]  /*25180*/  STL.64 [R1+0x890], R170 ;  /* 0x000890aa01007387 */ /* 0x0003e40000100a00 */
[----:B-1----:R-:W-:-:S04]  /*25190*/  LEA R226, P5, R235, R4, 0x2 ;  /* 0x00000004ebe27211 */ /* 0x002fc800078a10ff */
[----:B------:R-:W-:Y:S02]  /*251a0*/  LEA.HI.X.SX32 R227, R235, R0, 0x2, P5 ;  /* 0x00000000ebe37211 */ /* 0x000fe400028f16ff */
[CC--:B------:R-:W-:Y:S02]  /*251b0*/  LEA R2, P6, R237.reuse, R4.reuse, 0x2 ;  /* 0x00000004ed027211 */ /* 0x0c0fe400078c10ff */
[C---:B------:R-:W-:Y:S02]  /*251c0*/  LEA R170, P4, R238.reuse, R4, 0x2 ;  /* 0x00000004eeaa7211 */ /* 0x040fe400078810ff */
[-C--:B------:R-:W-:Y:S02]  /*251d0*/  LEA.HI.X.SX32 R3, R237, R0.reuse, 0x2, P6 ;  /* 0x00000000ed037211 */ /* 0x080fe400030f16ff */
[----:B------:R-:W-:Y:S01]  /*251e0*/  LEA.HI.X.SX32 R171, R238, R0, 0x2, P4 ;  /* 0x00000000eeab7211 */ /* 0x000fe200020f16ff */
[----:B------:R1:W-:Y:S04]  /*251f0*/  STL.64 [R1+0x888], R226 ;  /* 0x000888e201007387 */ /* 0x0003e80000100a00 */
[----:B------:R1:W-:Y:S04]  /*25200*/  STL.64 [R1+0x880], R2 ;  /* 0x0008800201007387 */ /* 0x0003e80000100a00 */
[----:B------:R2:W-:Y:S04]  /*25210*/  STL.64 [R1+0x878], R170 ;  /* 0x000878aa01007387 */ /* 0x0005e80000100a00 */
[----:B------:R-:W4:Y:S04]  /*25220*/  LDL.LU R235, [R1+0x3ec] ;  /* 0x0003ec0001eb7983 */ /* 0x000f280000300800 */
[----:B------:R-:W4:Y:S04]  /*25230*/  LDL.LU R237, [R1+0x394] ;  /* 0x0003940001ed7983 */ /* 0x000f280000300800 */
[----:B------:R-:W4:Y:S04]  /*25240*/  LDL.LU R230, [R1+0x3e8] ;  /* 0x0003e80001e67983 */ /* 0x000f280000300800 */
[----:B------:R-:W4:Y:S01]  /*25250*/  LDL.LU R238, [R1+0x3dc] ;  /* 0x0003dc0001ee7983 */ /* 0x000f220000300800 */
[----:B-1----:R-:W-:-:S02]  /*25260*/  LEA R226, P5, R36, R4, 0x2 ;  /* 0x0000000424e27211 */ /* 0x002fc400078a10ff */
[----:B------:R-:W-:Y:S02]  /*25270*/  LEA R2, P6, R229, R4, 0x2 ;  /* 0x00000004e5027211 */ /* 0x000fe400078c10ff */
[----:B------:R-:W-:Y:S02]  /*25280*/  LEA.HI.X.SX32 R227, R36, R0, 0x2, P5 ;  /* 0x0000000024e37211 */ /* 0x000fe400028f16ff */
[----:B--2---:R-:W-:Y:S01]  /*25290*/  LEA R170, P4, R231, R4, 0x2 ;  /* 0x00000004e7aa7211 */ /* 0x004fe200078810ff */
[----:B------:R-:W2:Y:S01]  /*252a0*/  LDL.LU R36, [R1+0x380] ;  /* 0x0003800001247983 */ /* 0x000ea20000300800 */
[-C--:B------:R-:W-:Y:S02]  /*252b0*/  LEA.HI.X.SX32 R3, R229, R0.reuse, 0x2, P6 ;  /* 0x00000000e5037211 */ /* 0x080fe400030f16ff */
[----:B------:R-:W-:Y:S01]  /*252c0*/  LEA.HI.X.SX32 R171, R231, R0, 0x2, P4 ;  /* 0x00000000e7ab7211 */ /* 0x000fe200020f16ff */
[----:B------:R3:W-:Y:S04]  /*252d0*/  STL.64 [R1+0x870], R226 ;  /* 0x000870e201007387 */ /* 0x0007e80000100a00 */
[----:B------:R1:W-:Y:S01]  /*252e0*/  STL.64 [R1+0x868], R2 ;  /* 0x0008680201007387 */ /* 0x0003e20000100a00 */
[----:B---3--:R-:W-:-:S03]  /*252f0*/  LEA R226, P5, R236, R4, 0x2 ;  /* 0x00000004ece27211 */ /* 0x008fc600078a10ff */
[----:B------:R3:W-:Y:S01]  /*25300*/  STL.64 [R1+0x860], R170 ;  /* 0x000860aa01007387 */ /* 0x0007e20000100a00 */
[----:B-1----:R-:W-:Y:S02]  /*25310*/  LEA R2, P6, R232, R4, 0x2 ;  /* 0x00000004e8027211 */ /* 0x002fe400078c10ff */
[-C--:B------:R-:W-:Y:S02]  /*25320*/  LEA.HI.X.SX32 R227, R236, R0.reuse, 0x2, P5 ;  /* 0x00000000ece37211 */ /* 0x080fe400028f16ff */
[----:B------:R-:W-:Y:S02]  /*25330*/  LEA.HI.X.SX32 R3, R232, R0, 0x2, P6 ;  /* 0x00000000e8037211 */ /* 0x000fe400030f16ff */
[C---:B---3--:R-:W-:Y:S01]  /*25340*/  LEA R170, P4, R234.reuse, R4, 0x2 ;  /* 0x00000004eaaa7211 */ /* 0x048fe200078810ff */
[----:B------:R4:W-:Y:S03]  /*25350*/  STL.64 [R1+0x858], R226 ;  /* 0x000858e201007387 */ /* 0x0009e60000100a00 */
[----:B------:R-:W-:Y:S01]  /*25360*/  LEA.HI.X.SX32 R171, R234, R0, 0x2, P4 ;  /* 0x00000000eaab7211 */ /* 0x000fe200020f16ff */
[----:B------:R-:W3:Y:S04]  /*25370*/  LDL.LU R236, [R1+0x374] ;  /* 0x0003740001ec7983 */ /* 0x000ee80000300800 */
[----:B------:R-:W2:Y:S04]  /*25380*/  LDL.LU R231, [R1+0x3a4] ;  /* 0x0003a40001e77983 */ /* 0x000ea80000300800 */
[----:B------:R-:W3:Y:S04]  /*25390*/  LDL.LU R5, [R1+0x368] ;  /* 0x0003680001057983 */ /* 0x000ee80000300800 */
[----:B------:R1:W-:Y:S04]  /*253a0*/  STL.64 [R1+0x850], R2 ;  /* 0x0008500201007387 */ /* 0x0003e80000100a00 */
[----:B------:R-:W3:Y:S04]  /*253b0*/  LDL.LU R232, [R1+0x3a0] ;  /* 0x0003a00001e87983 */ /* 0x000ee80000300800 */
[----:B------:R1:W-:Y:S01]  /*253c0*/  STL.64 [R1+0x848], R170 ;  /* 0x000848aa01007387 */ /* 0x0003e20000100a00 */
[----:B----4-:R-:W-:-:S04]  /*253d0*/  LEA R226, P5, R235, R4, 0x2 ;  /* 0x00000004ebe27211 */ /* 0x010fc800078a10ff */
[----:B------:R-:W-:Y:S02]  /*253e0*/  LEA.HI.X.SX32 R227, R235, R0, 0x2, P5 ;  /* 0x00000000ebe37211 */ /* 0x000fe400028f16ff */
[-C--:B-1----:R-:W-:Y:S02]  /*253f0*/  LEA R2, P6, R230, R4.reuse, 0x2 ;  /* 0x00000004e6027211 */ /* 0x082fe400078c10ff */
[----:B------:R-:W-:Y:S02]  /*25400*/  LEA R170, P4, R238, R4, 0x2 ;  /* 0x00000004eeaa7211 */ /* 0x000fe400078810ff */
[-C--:B------:R-:W-:Y:S02]  /*25410*/  LEA.HI.X.SX32 R3, R230, R0.reuse, 0x2, P6 ;  /* 0x00000000e6037211 */ /* 0x080fe400030f16ff */
[----:B------:R-:W-:Y:S01]  /*25420*/  LEA.HI.X.SX32 R171, R238, R0, 0x2, P4 ;  /* 0x00000000eeab7211 */ /* 0x000fe200020f16ff */
[----:B------:R1:W-:Y:S01]  /*25430*/  STL.64 [R1+0x840], R226 ;  /* 0x000840e201007387 */ /* 0x0003e20000100a00 */
[----:B------:R-:W-:-:S03]  /*25440*/  LEA R234, P5, R239, R4, 0x2 ;  /* 0x00000004efea7211 */ /* 0x000fc600078a10ff */
[----:B------:R-:W-:Y:S01]  /*25450*/  STL.64 [R1+0x838], R2 ;  /* 0x0008380201007387 */ /* 0x000fe20000100a00 */
[----:B------:R-:W-:-:S03]  /*25460*/  LEA.HI.X.SX32 R235, R239, R0, 0x2, P5 ;  /* 0x00000000efeb7211 */ /* 0x000fc600028f16ff */
[----:B------:R4:W-:Y:S04]  /*25470*/  STL.64 [R1+0x830], R170 ;  /* 0x000830aa01007387 */ /* 0x0009e80000100a00 */
[----:B------:R-:W3:Y:S04]  /*25480*/  LDL.LU R238, [R1+0x37c] ;  /* 0x00037c0001ee7983 */ /* 0x000ee80000300800 */
[----:B-1----:R-:W3:Y:S04]  /*25490*/  LDL.LU R226, [R1+0x330] ;  /* 0x0003300001e27983 */ /* 0x002ee80000300800 */
[----:B------:R-:W3:Y:S04]  /*254a0*/  LDL.LU R229, [R1+0x32c] ;  /* 0x00032c0001e57983 */ /* 0x000ee80000300800 */
[----:B------:R-:W3:Y:S01]  /*254b0*/  LDL.LU R239, [R1+0x378] ;  /* 0x0003780001ef7983 */ /* 0x000ee20000300800 */
[----:B----4-:R-:W-:Y:S01]  /*254c0*/  IMAD.MOV.U32 R171, RZ, RZ, R169 ;  /* 0x000000ffffab7224 */ /* 0x010fe200078e00a9 */
[----:B------:R-:W-:Y:S01]  /*254d0*/  MOV R169, R166 ;  /* 0x000000a600a97202 */ /* 0x000fe20000000f00 */
[----:B------:R-:W-:Y:S01]  /*254e0*/  IMAD.MOV.U32 R166, RZ, RZ, R157 ;  /* 0x000000ffffa67224 */ /* 0x000fe200078e009d */
[----:B------:R-:W-:-:S02]  /*254f0*/  LEA R2, P6, R233, R4, 0x2 ;  /* 0x00000004e9027211 */ /* 0x000fc400078c10ff */
[----:B------:R-:W-:Y:S01]  /*25500*/  MOV R157, R40 ;  /* 0x00000028009d7202 */ /* 0x000fe20000000f00 */
[----:B------:R-:W-:Y:S01]  /*25510*/  IMAD.MOV.U32 R170, RZ, RZ, R168 ;  /* 0x000000ffffaa7224 */ /* 0x000fe200078e00a8 */
[----:B------:R-:W-:Y:S01]  /*25520*/  LEA.HI.X.SX32 R3, R233, R0, 0x2, P6 ;  /* 0x00000000e9037211 */ /* 0x000fe200030f16ff */
[----:B------:R-:W-:Y:S01]  /*25530*/  IMAD.MOV.U32 R168, RZ, RZ, R165 ;  /* 0x000000ffffa87224 */ /* 0x000fe200078e00a5 */
[----:B------:R3:W-:Y:S01]  /*25540*/  STL.64 [R1+0x828], R234 ;  /* 0x000828ea01007387 */ /* 0x0007e20000100a00 */
[----:B------:R-:W-:-:S03]  /*25550*/  IMAD.MOV.U32 R165, RZ, RZ, R41 ;  /* 0x000000ffffa57224 */ /* 0x000fc600078e0029 */
[----:B------:R-:W4:Y:S01]  /*25560*/  LDL.LU R233, [R1+0x318] ;  /* 0x0003180001e97983 */ /* 0x000f220000300800 */
[----:B--2---:R-:W-:-:S03]  /*25570*/  LEA R40, P4, R231, R4, 0x2 ;  /* 0x00000004e7287211 */ /* 0x004fc600078810ff */
[----:B------:R1:W-:Y:S01]  /*25580*/  STL.64 [R1+0x820], R2 ;  /* 0x0008200201007387 */ /* 0x0003e20000100a00 */
[----:B------:R-:W-:-:S03]  /*25590*/  LEA.HI.X.SX32 R41, R231, R0, 0x2, P4 ;  /* 0x00000000e7297211 */ /* 0x000fc600020f16ff */
[----:B------:R-:W2:Y:S01]  /*255a0*/  LDL.LU R231, [R1+0x30c] ;  /* 0x00030c0001e77983 */ /* 0x000ea20000300800 */
[----:B---3--:R-:W-:-:S03]  /*255b0*/  LEA R234, P5, R232, R4, 0x2 ;  /* 0x00000004e8ea7211 */ /* 0x008fc600078a10ff */
[----:B------:R3:W-:Y:S01]  /*255c0*/  STL.64 [R1+0x818], R40 ;  /* 0x0008182801007387 */ /* 0x0007e20000100a00 */
[C---:B-1----:R-:W-:Y:S02]  /*255d0*/  LEA R2, P6, R237.reuse, R4, 0x2 ;  /* 0x00000004ed027211 */ /* 0x042fe400078c10ff */
[-C--:B------:R-:W-:Y:S02]  /*255e0*/  LEA.HI.X.SX32 R235, R232, R0.reuse, 0x2, P5 ;  /* 0x00000000e8eb7211 */ /* 0x080fe400028f16ff */
[----:B------:R-:W-:-:S03]  /*255f0*/  LEA.HI.X.SX32 R3, R237, R0, 0x2, P6 ;  /* 0x00000000ed037211 */ /* 0x000fc600030f16ff */
[----:B------:R-:W-:Y:S01]  /*25600*/  STL.64 [R1+0x810], R234 ;  /* 0x000810ea01007387 */ /* 0x000fe20000100a00 */
[----:B---3--:R-:W-:-:S03]  /*25610*/  LEA R40, P4, R36, R4, 0x2 ;  /* 0x0000000424287211 */ /* 0x008fc600078810ff */
[----:B------:R-:W3:Y:S01]  /*25620*/  LDL.LU R237, [R1+0x360] ;  /* 0x0003600001ed7983 */ /* 0x000ee20000300800 */
[----:B------:R-:W-:-:S03]  /*25630*/  LEA.HI.X.SX32 R41, R36, R0, 0x2, P4 ;  /* 0x0000000024297211 */ /* 0x000fc600020f16ff */
[----:B------:R-:W-:Y:S04]  /*25640*/  STL.64 [R1+0x808], R2 ;  /* 0x0008080201007387 */ /* 0x000fe80000100a00 */
[----:B------:R-:W2:Y:S04]  /*25650*/  LDL.LU R36, [R1+0x2fc] ;  /* 0x0002fc0001247983 */ /* 0x000ea80000300800 */
[----:B------:R1:W-:Y:S02]  /*25660*/  STL.64 [R1+0x800], R40 ;  /* 0x0008002801007387 */ /* 0x0003e40000100a00 */
[----:B-1----:R-:W-:-:S04]  /*25670*/  LEA R40, P4, R236, R4, 0x2 ;  /* 0x00000004ec287211 */ /* 0x002fc800078810ff */
[----:B------:R-:W-:Y:S02]  /*25680*/  LEA.HI.X.SX32 R41, R236, R0, 0x2, P4 ;  /* 0x00000000ec297211 */ /* 0x000fe400020f16ff */
[----:B------:R-:W-:-:S04]  /*25690*/  LEA R234, P5, R238, R4, 0x2 ;  /* 0x00000004eeea7211 */ /* 0x000fc800078a10ff */
[----:B------:R-:W-:Y:S02]  /*256a0*/  LEA.HI.X.SX32 R235, R238, R0, 0x2, P5 ;  /* 0x00000000eeeb7211 */ /* 0x000fe400028f16ff */
[----:B------:R-:W4:Y:S04]  /*256b0*/  LDL.LU R238, [R1+0x340] ;  /* 0x0003400001ee7983 */ /* 0x000f280000300800 */
[----:B------:R-:W2:Y:S01]  /*256c0*/  LDL.LU R228, [R1+0x2ec] ;  /* 0x0002ec0001e47983 */ /* 0x000ea20000300800 */
[----:B------:R-:W-:-:S04]  /*256d0*/  LEA R2, P6, R239, R4, 0x2 ;  /* 0x00000004ef027211 */ /* 0x000fc800078c10ff */
[----:B------:R-:W-:Y:S01]  /*256e0*/  LEA.HI.X.SX32 R3, R239, R0, 0x2, P6 ;  /* 0x00000000ef037211 */ /* 0x000fe200030f16ff */
[----:B------:R-:W-:Y:S02]  /*256f0*/  IMAD.MOV.U32 R239, RZ, RZ, R171 ;  /* 0x000000ffffef7224 */ /* 0x000fe400078e00ab */
[----:B------:R-:W-:Y:S02]  /*25700*/  IMAD.MOV.U32 R171, RZ, RZ, R170 ;  /* 0x000000ffffab7224 */ /* 0x000fe400078e00aa */
[----:B------:R-:W-:Y:S01]  /*25710*/  IMAD.MOV.U32 R170, RZ, RZ, R169 ;  /* 0x000000ffffaa7224 */ /* 0x000fe200078e00a9 */
[----:B------:R-:W-:Y:S01]  /*25720*/  MOV R169, R168 ;  /* 0x000000a800a97202 */ /* 0x000fe20000000f00 */
[----:B------:R1:W-:Y:S01]  /*25730*/  STL.64 [R1+0x7f8], R234 ;  /* 0x0007f8ea01007387 */ /* 0x0003e20000100a00 */
[----:B------:R-:W-:Y:S02]  /*25740*/  IMAD.MOV.U32 R168, RZ, RZ, R166 ;  /* 0x000000ffffa87224 */ /* 0x000fe400078e00a6 */
[----:B------:R-:W-:Y:S01]  /*25750*/  IMAD.MOV.U32 R166, RZ, RZ, R162 ;  /* 0x000000ffffa67224 */ /* 0x000fe200078e00a2 */
[----:B------:R3:W-:Y:S01]  /*25760*/  STL.64 [R1+0x7f0], R2 ;  /* 0x0007f00201007387 */ /* 0x0007e20000100a00 */
[----:B------:R-:W-:Y:S01]  /*25770*/  IMAD.MOV.U32 R162, RZ, RZ, R161 ;  /* 0x000000ffffa27224 */ /* 0x000fe200078e00a1 */
[----:B------:R-:W-:-:S02]  /*25780*/  MOV R161, R33 ;  /* 0x0000002100a17202 */ /* 0x000fc40000000f00 */
[----:B------:R-:W2:Y:S04]  /*25790*/  LDL.LU R232, [R1+0x328] ;  /* 0x0003280001e87983 */ /* 0x000ea80000300800 */
[----:B------:R-:W2:Y:S04]  /*257a0*/  LDL.LU R230, [R1+0x2d4] ;  /* 0x0002d40001e67983 */ /* 0x000ea80000300800 */
[----:B------:R-:W2:Y:S04]  /*257b0*/  LDL.LU R33, [R1+0x2c8] ;  /* 0x0002c80001217983 */ /* 0x000ea80000300800 */
[----:B------:R-:W2:Y:S01]  /*257c0*/  LDL.LU R236, [R1+0x31c] ;  /* 0x00031c0001ec7983 */ /* 0x000ea20000300800 */
[----:B-1----:R-:W-:-:S03]  /*257d0*/  LEA R234, P5, R5, R4, 0x2 ;  /* 0x0000000405ea7211 */ /* 0x002fc600078a10ff */
[----:B------:R-:W2:Y:S01]  /*257e0*/  LDL.LU R227, [R1+0x2b4] ;  /* 0x0002b40001e37983 */ /* 0x000ea20000300800 */
[----:B------:R-:W-:-:S03]  /*257f0*/  LEA.HI.X.SX32 R235, R5, R0, 0x2, P5 ;  /* 0x0000000005eb7211 */ /* 0x000fc600028f16ff */
[----:B------:R-:W-:Y:S01]  /*25800*/  STL.64 [R1+0x7e8], R40 ;  /* 0x0007e82801007387 */ /* 0x000fe20000100a00 */
[----:B---3--:R-:W-:-:S03]  /*25810*/  LEA R2, P6, R237, R4, 0x2 ;  /* 0x00000004ed027211 */ /* 0x008fc600078c10ff */
[----:B------:R1:W-:Y:S01]  /*25820*/  STL.64 [R1+0x7e0], R234 ;  /* 0x0007e0ea01007387 */ /* 0x0003e20000100a00 */
[----:B------:R-:W-:Y:S01]  /*25830*/  LEA.HI.X.SX32 R3, R237, R0, 0x2, P6 ;  /* 0x00000000ed037211 */ /* 0x000fe200030f16ff */
[----:B------:R-:W-:Y:S02]  /*25840*/  IMAD.MOV.U32 R237, RZ, RZ, R170 ;  /* 0x000000ffffed7224 */ /* 0x000fe400078e00aa */
[----:B------:R-:W-:Y:S01]  /*25850*/  IMAD.MOV.U32 R170, RZ, RZ, R168 ;  /* 0x000000ffffaa7224 */ /* 0x000fe200078e00a8 */
[C---:B-1----:R-:W-:Y:S01]  /*25860*/  LEA R234, P5, R226.reuse, R4, 0x2 ;  /* 0x00000004e2ea7211 */ /* 0x042fe200078a10ff */
[----:B------:R1:W-:Y:S01]  /*25870*/  STL.64 [R1+0x7d8], R2 ;  /* 0x0007d80201007387 */ /* 0x0003e20000100a00 */
[----:B------:R-:W-:Y:S02]  /*25880*/  IMAD.MOV.U32 R168, RZ, RZ, R166 ;  /* 0x000000ffffa87224 */ /* 0x000fe400078e00a6 */
[----:B------:R-:W-:Y:S02]  /*25890*/  LEA.HI.X.SX32 R235, R226, R0, 0x2, P5 ;  /* 0x00000000e2eb7211 */ /* 0x000fe400028f16ff */
[----:B------:R-:W-:Y:S01]  /*258a0*/  MOV R166, R162 ;  /* 0x000000a200a67202 */ /* 0x000fe20000000f00 */
[----:B------:R-:W-:Y:S01]  /*258b0*/  IMAD.MOV.U32 R162, RZ, RZ, R34 ;  /* 0x000000ffffa27224 */ /* 0x000fe200078e0022 */
[----:B-1----:R-:W-:-:S04]  /*258c0*/  LEA R2, P6, R229, R4, 0x2 ;  /* 0x00000004e5027211 */ /* 0x002fc800078c10ff */
[----:B------:R-:W-:Y:S02]  /*258d0*/  LEA.HI.X.SX32 R3, R229, R0, 0x2, P6 ;  /* 0x00000000e5037211 */ /* 0x000fe400030f16ff */
[----:B----4-:R-:W-:-:S04]  /*258e0*/  LEA R40, P4, R238, R4, 0x2 ;  /* 0x00000004ee287211 */ /* 0x010fc800078810ff */
[----:B------:R-:W-:Y:S01]  /*258f0*/  LEA.HI.X.SX32 R41, R238, R0, 0x2, P4 ;  /* 0x00000000ee297211 */ /* 0x000fe200020f16ff */
[----:B------:R-:W-:-:S04]  /*25900*/  IMAD.MOV.U32 R238, RZ, RZ, R161 ;  /* 0x000000ffffee7224 */ /* 0x000fc800078e00a1 */
[----:B------:R1:W-:Y:S01]  /*25910*/  STL.64 [R1+0x7d0], R40 ;  /* 0x0007d02801007387 */ /* 0x0003e20000100a00 */
[----:B------:R-:W-:-:S03]  /*25920*/  IMAD.MOV.U32 R161, RZ, RZ, R35 ;  /* 0x000000ffffa17224 */ /* 0x000fc600078e0023 */
[----:B-1----:R-:W3:Y:S01]  /*25930*/  LDL.LU.64 R40, [R1+0x2ec0] ;  /* 0x002ec00001287983 */ /* 0x002ee20000300a00 */
[----:B--2---:R-:W-:-:S03]  /*25940*/  LEA R34, P4, R232, R4, 0x2 ;  /* 0x00000004e8227211 */ /* 0x004fc600078810ff */
[----:B------:R1:W-:Y:S01]  /*25950*/  STL.64 [R1+0x7c8], R234 ;  /* 0x0007c8ea01007387 */ /* 0x0003e20000100a00 */
[----:B------:R-:W-:-:S03]  /*25960*/  LEA.HI.X.SX32 R35, R232, R0, 0x2, P4 ;  /* 0x00000000e8237211 */ /* 0x000fc600020f16ff */
[----:B------:R-:W2:Y:S01]  /*25970*/  LDL.LU R5, [R1+0x2a4] ;  /* 0x0002a40001057983 */ /* 0x000ea20000300800 */
[----:B-1----:R-:W-:-:S03]  /*25980*/  LEA R234, P5, R236, R4, 0x2 ;  /* 0x00000004ecea7211 */ /* 0x002fc600078a10ff */
[----:B------:R1:W-:Y:S01]  /*25990*/  STL.64 [R1+0x7c0], R2 ;  /* 0x0007c00201007387 */ /* 0x0003e20000100a00 */
[----:B------:R-:W-:-:S03]  /*259a0*/  LEA.HI.X.SX32 R235, R236, R0, 0x2, P5 ;  /* 0x00000000eceb7211 */ /* 0x000fc600028f16ff */
[----:B------:R-:W-:Y:S04]  /*259b0*/  STL.64 [R1+0x7b8], R34 ;  /* 0x0007b82201007387 */ /* 0x000fe80000100a00 */
[----:B------:R4:W-:Y:S01]  /*259c0*/  STL.64 [R1+0x7b0], R234 ;  /* 0x0007b0ea01007387 */ /* 0x0009e20000100a00 */
[----:B-1----:R-:W-:-:S03]  /*259d0*/  LEA R2, P6, R233, R4, 0x2 ;  /* 0x00000004e9027211 */ /* 0x002fc600078c10ff */
[----:B------:R-:W3:Y:S01]  /*259e0*/  LDL.LU R226, [R1+0x2f4] ;  /* 0x0002f40001e27983 */ /* 0x000ee20000300800 */
[----:B------:R-:W-:Y:S01]  /*259f0*/  LEA.HI.X.SX32 R3, R233, R0, 0x2, P6 ;  /* 0x00000000e9037211 */ /* 0x000fe200030f16ff */
[----:B----4-:R-:W-:Y:S02]  /*25a00*/  IMAD.MOV.U32 R235, RZ, RZ, R238 ;  /* 0x000000ffffeb7224 */ /* 0x010fe400078e00ee */
[----:B------:R-:W-:Y:S02]  /*25a10*/  IMAD.MOV.U32 R238, RZ, RZ, R162 ;  /* 0x000000ffffee7224 */ /* 0x000fe400078e00a2 */
[----:B------:R-:W-:Y:S02]  /*25a20*/  IMAD.MOV.U32 R162, RZ, RZ, R37 ;  /* 0x000000ffffa27224 */ /* 0x000fe400078e0025 */
[----:B------:R-:W-:Y:S02]  /*25a30*/  IMAD.MOV.U32 R37, RZ, RZ, R32 ;  /* 0x000000ffff257224 */ /* 0x000fe400078e0020 */
[----:B------:R-:W4:Y:S04]  /*25a40*/  LDL.LU R32, [R1+0x284] ;  /* 0x0002840001207983 */ /* 0x000f280000300800 */
[----:B------:R-:W4:Y:S04]  /*25a50*/  LDL.LU R232, [R1+0x278] ;  /* 0x0002780001e87983 */ /* 0x000f280000300800 */
[----:B------:R-:W4:Y:S04]  /*25a60*/  LDL.LU R229, [R1+0x270] ;  /* 0x0002700001e57983 */ /* 0x000f280000300800 */
[----:B------:R-:W-:Y:S04]  /*25a70*/  STL.64 [R1+0x7a8], R2 ;  /* 0x0007a80201007387 */ /* 0x000fe80000100a00 */
[----:B------:R-:W2:Y:S01]  /*25a80*/  LDL.LU R233, [R1+0x2cc] ;  /* 0x0002cc0001e97983 */ /* 0x000ea20000300800 */
[----:B------:R-:W-:-:S02]  /*25a90*/  LEA R34, P4, R231, R4, 0x2 ;  /* 0x00000004e7227211 */ /* 0x000fc400078810ff */
[----:B------:R-:W-:Y:S02]  /*25aa0*/  MOV R236, R38 ;  /* 0x0000002600ec7202 */ /* 0x000fe40000000f00 */
[C---:B------:R-:W-:Y:S02]  /*25ab0*/  LEA R38, P5, R36.reuse, R4, 0x2 ;  /* 0x0000000424267211 */ /* 0x040fe400078a10ff */
[----:B------:R-:W-:Y:S01]  /*25ac0*/  MOV R234, R237 ;  /* 0x000000ed00ea7202 */ /* 0x000fe20000000f00 */
[----:B------:R-:W-:Y:S01]  /*25ad0*/  IMAD.MOV.U32 R237, RZ, RZ, R39 ;  /* 0x000000ffffed7224 */ /* 0x000fe200078e0027 */
[-C--:B------:R-:W-:Y:S02]  /*25ae0*/  LEA.HI.X.SX32 R35, R231, R0.reuse, 0x2, P4 ;  /* 0x00000000e7237211 */ /* 0x080fe400020f16ff */
[----:B------:R-:W-:-:S03]  /*25af0*/  LEA.HI.X.SX32 R39, R36, R0, 0x2, P5 ;  /* 0x0000000024277211 */ /* 0x000fc600028f16ff */
[----:B------:R1:W-:Y:S01]  /*25b00*/  STL.64 [R1+0x7a0], R34 ;  /* 0x0007a02201007387 */ /* 0x0003e20000100a00 */
[----:B------:R-:W-:-:S03]  /*25b10*/  LEA R36, P5, R230, R4, 0x2 ;  /* 0x00000004e6247211 */ /* 0x000fc600078a10ff */
[----:B------:R1:W-:Y:S01]  /*25b20*/  STL.64 [R1+0x798], R38 ;  /* 0x0007982601007387 */ /* 0x0003e20000100a00 */
[----:B------:R-:W-:Y:S01]  /*25b30*/  IMAD.MOV.U32 R231, RZ, RZ, R37 ;  /* 0x000000ffffe77224 */ /* 0x000fe200078e0025 */
[----:B------:R-:W-:Y:S02]  /*25b40*/  LEA.HI.X.SX32 R37, R230, R0, 0x2, P5 ;  /* 0x00000000e6257211 */ /* 0x000fe400028f16ff */
[C---:B-1----:R-:W-:Y:S01]  /*25b50*/  LEA R34, P4, R228.reuse, R4, 0x2 ;  /* 0x00000004e4227211 */ /* 0x042fe200078810ff */
[----:B------:R-:W4:Y:S03]  /*25b60*/  LDL.LU.64 R38, [R1+0x2eb8] ;  /* 0x002eb80001267983 */ /* 0x000f260000300a00 */
[----:B------:R-:W-:Y:S02]  /*25b70*/  LEA.HI.X.SX32 R35, R228, R0, 0x2, P4 ;  /* 0x00000000e4237211 */ /* 0x000fe400020f16ff */
[----:B---3--:R-:W-:-:S04]  /*25b80*/  LEA R2, P6, R226, R4, 0x2 ;  /* 0x00000004e2027211 */ /* 0x008fc800078c10ff */
[----:B------:R-:W-:-:S05]  /*25b90*/  LEA.HI.X.SX32 R3, R226, R0, 0x2, P6 ;  /* 0x00000000e2037211 */ /* 0x000fca00030f16ff */
[----:B------:R-:W-:Y:S04]  /*25ba0*/  STL.64 [R1+0x790], R2 ;  /* 0x0007900201007387 */ /* 0x000fe80000100a00 */
[----:B------:R-:W-:Y:S04]  /*25bb0*/  STL.64 [R1+0x788], R34 ;  /* 0x0007882201007387 */ /* 0x000fe80000100a00 */
[----:B------:R1:W-:Y:S04]  /*25bc0*/  STL.64 [R1+0x780], R36 ;  /* 0x0007802401007387 */ /* 0x0003e80000100a00 */
[----:B-1----:R-:W3:Y:S01]  /*25bd0*/  LDL.LU.64 R36, [R1+0x2eb0] ;  /* 0x002eb00001247983 */ /* 0x002ee20000300a00 */
[----:B--2---:R-:W-:-:S04]  /*25be0*/  LEA R2, P6, R233, R4, 0x2 ;  /* 0x00000004e9027211 */ /* 0x004fc800078c10ff */
[----:B------:R-:W-:-:S05]  /*25bf0*/  LEA.HI.X.SX32 R3, R233, R0, 0x2, P6 ;  /* 0x00000000e9037211 */ /* 0x000fca00030f16ff */
[----:B------:R1:W-:Y:S04]  /*25c00*/  STL.64 [R1+0x778], R2 ;  /* 0x0007780201007387 */ /* 0x0003e80000100a00 */
[----:B------:R-:W2:Y:S04]  /*25c10*/  LDL.LU R226, [R1+0x298] ;  /* 0x0002980001e27983 */ /* 0x000ea80000300800 */
[----:B------:R-:W3:Y:S01]  /*25c20*/  LDL.LU R233, [R1+0x288] ;  /* 0x0002880001e97983 */ /* 0x000ee20000300800 */
[----:B------:R-:W-:Y:S02]  /*25c30*/  MOV R35, R231 ;  /* 0x000000e700237202 */ /* 0x000fe40000000f00 */
[-C--:B------:R-:W-:Y:S01]  /*25c40*/  LEA R34, P4, R33, R4.reuse, 0x2 ;  /* 0x0000000421227211 */ /* 0x080fe200078810ff */
[----:B------:R-:W3:Y:S01]  /*25c50*/  LDL.LU R228, [R1+0x238] ;  /* 0x0002380001e47983 */ /* 0x000ee20000300800 */
[----:B-1----:R-:W-:Y:S01]  /*25c60*/  LEA R2, P6, R35, R4, 0x2 ;  /* 0x0000000423027211 */ /* 0x002fe200078c10ff */
[----:B------:R-:W-:Y:S01]  /*25c70*/  IMAD.MOV.U32 R3, RZ, RZ, R35 ;  /* 0x000000ffff037224 */ /* 0x000fe200078e0023 */
[----:B------:R-:W-:Y:S01]  /*25c80*/  LEA.HI.X.SX32 R35, R33, R0, 0x2, P4 ;  /* 0x0000000021237211 */ /* 0x000fe200020f16ff */
[----:B------:R-:W3:Y:S01]  /*25c90*/  LDL.LU R251, [R1+0x234] ;  /* 0x0002340001fb7983 */ /* 0x000ee20000300800 */
[----:B------:R-:W-:Y:S01]  /*25ca0*/  LEA R230, P5, R227, R4, 0x2 ;  /* 0x00000004e3e67211 */ /* 0x000fe200078a10ff */
[----:B------:R-:W-:-:S02]  /*25cb0*/  IMAD.MOV.U32 R33, RZ, RZ, R26 ;  /* 0x000000ffff217224 */ /* 0x000fc400078e001a */
[----:B------:R-:W3:Y:S01]  /*25cc0*/  LDL.LU R26, [R1+0x20c] ;  /* 0x00020c00011a7983 */ /* 0x000ee20000300800 */
[----:B------:R-:W-:-:S03]  /*25cd0*/  LEA.HI.X.SX32 R231, R227, R0, 0x2, P5 ;  /* 0x00000000e3e77211 */ /* 0x000fc600028f16ff */
[----:B------:R1:W-:Y:S01]  /*25ce0*/  STL.64 [R1+0x770], R34 ;  /* 0x0007702201007387 */ /* 0x0003e20000100a00 */
[----:B------:R-:W-:-:S03]  /*25cf0*/  LEA.HI.X.SX32 R3, R3, R0, 0x2, P6 ;  /* 0x0000000003037211 */ /* 0x000fc600030f16ff */
[----:B------:R-:W-:Y:S04]  /*25d00*/  STL.64 [R1+0x768], R230 ;  /* 0x000768e601007387 */ /* 0x000fe80000100a00 */
[----:B------:R-:W3:Y:S01]  /*25d10*/  LDL.LU R227, [R1+0x208] ;  /* 0x0002080001e37983 */ /* 0x000ee20000300800 */
[----:B-1----:R-:W-:-:S03]  /*25d20*/  LEA R34, P4, R5, R4, 0x2 ;  /* 0x0000000405227211 */ /* 0x002fc600078810ff */
[----:B------:R-:W-:Y:S01]  /*25d30*/  STL.64 [R1+0x760], R2 ;  /* 0x0007600201007387 */ /* 0x000fe20000100a00 */
[----:B------:R-:W-:-:S05]  /*25d40*/  LEA.HI.X.SX32 R35, R5, R0, 0x2, P4 ;  /* 0x0000000005237211 */ /* 0x000fca00020f16ff */
[----:B------:R4:W-:Y:S02]  /*25d50*/  STL.64 [R1+0x758], R34 ;  /* 0x0007582201007387 */ /* 0x0009e40000100a00 */
[----:B----4-:R-:W-:-:S04]  /*25d60*/  LEA R34, P4, R32, R4, 0x2 ;  /* 0x0000000420227211 */ /* 0x010fc800078810ff */
[----:B------:R-:W-:Y:S02]  /*25d70*/  LEA.HI.X.SX32 R35, R32, R0, 0x2, P4 ;  /* 0x0000000020237211 */ /* 0x000fe400020f16ff */
[-C--:B------:R-:W-:Y:S02]  /*25d80*/  LEA R32, P4, R234, R4.reuse, 0x2 ;  /* 0x00000004ea207211 */ /* 0x080fe400078810ff */
[CC--:B--2---:R-:W-:Y:S02]  /*25d90*/  LEA R230, P5, R226.reuse, R4.reuse, 0x2 ;  /* 0x00000004e2e67211 */ /* 0x0c4fe400078a10ff */
[C---:B---3--:R-:W-:Y:S02]  /*25da0*/  LEA R2, P6, R233.reuse, R4, 0x2 ;  /* 0x00000004e9027211 */ /* 0x048fe400078c10ff */
[-C--:B------:R-:W-:Y:S02]  /*25db0*/  LEA.HI.X.SX32 R231, R226, R0.reuse, 0x2, P5 ;  /* 0x00000000e2e77211 */ /* 0x080fe400028f16ff */
[----:B------:R-:W-:-:S03]  /*25dc0*/  LEA.HI.X.SX32 R3, R233, R0, 0x2, P6 ;  /* 0x00000000e9037211 */ /* 0x000fc600030f16ff */
[----:B------:R1:W-:Y:S04]  /*25dd0*/  STL.64 [R1+0x750], R230 ;  /* 0x000750e601007387 */ /* 0x0003e80000100a00 */
[----:B------:R2:W-:Y:S04]  /*25de0*/  STL.64 [R1+0x748], R2 ;  /* 0x0007480201007387 */ /* 0x0005e80000100a00 */
[----:B------:R-:W3:Y:S01]  /*25df0*/  LDL.LU R5, [R1+0x1e8] ;  /* 0x0001e80001057983 */ /* 0x000ee20000300800 */
[----:B-1----:R-:W-:-:S03]  /*25e00*/  LEA R230, P5, R232, R4, 0x2 ;  /* 0x00000004e8e67211 */ /* 0x002fc600078a10ff */
[----:B------:R1:W-:Y:S01]  /*25e10*/  STL.64 [R1+0x740], R34 ;  /* 0x0007402201007387 */ /* 0x0003e20000100a00 */
[----:B------:R-:W-:Y:S01]  /*25e20*/  LEA.HI.X.SX32 R231, R232, R0, 0x2, P5 ;  /* 0x00000000e8e77211 */ /* 0x000fe200028f16ff */
[----:B--2---:R-:W-:Y:S01]  /*25e30*/  IMAD.MOV.U32 R3, RZ, RZ, R33 ;  /* 0x000000ffff037224 */ /* 0x004fe200078e0021 */
[----:B------:R-:W-:Y:S01]  /*25e40*/  LEA R2, P6, R229, R4, 0x2 ;  /* 0x00000004e5027211 */ /* 0x000fe200078c10ff */
[----:B------:R-:W-:Y:S01]  /*25e50*/  IMAD.MOV.U32 R33, RZ, RZ, R234 ;  /* 0x000000ffff217224 */ /* 0x000fe200078e00ea */
[----:B-1----:R-:W2:Y:S04]  /*25e60*/  LDL.LU.64 R34, [R1+0x2ea8] ;  /* 0x002ea80001227983 */ /* 0x002ea80000300a00 */
[----:B------:R-:W4:Y:S01]  /*25e70*/  LDL.LU R226, [R1+0x240] ;  /* 0x0002400001e27983 */ /* 0x000f220000300800 */
[----:B------:R-:W-:Y:S01]  /*25e80*/  MOV R233, R24 ;  /* 0x0000001800e97202 */ /* 0x000fe20000000f00 */
[----:B------:R-:W-:-:S02]  /*25e90*/  IMAD.MOV.U32 R234, RZ, RZ, R235 ;  /* 0x000000ffffea7224 */ /* 0x000fc400078e00eb */
[----:B------:R-:W2:Y:S01]  /*25ea0*/  LDL.LU R24, [R1+0x1c8] ;  /* 0x0001c80001187983 */ /* 0x000ea20000300800 */
[----:B------:R-:W-:Y:S01]  /*25eb0*/  IMAD.MOV.U32 R235, RZ, RZ, R239 ;  /* 0x000000ffffeb7224 */ /* 0x000fe200078e00ef */
[----:B------:R-:W-:Y:S01]  /*25ec0*/  MOV R239, R171 ;  /* 0x000000ab00ef7202 */ /* 0x000fe20000000f00 */
[----:B------:R-:W-:Y:S01]  /*25ed0*/  IMAD.MOV.U32 R171, RZ, RZ, R169 ;  /* 0x000000ffffab7224 */ /* 0x000fe200078e00a9 */
[----:B------:R1:W-:Y:S01]  /*25ee0*/  STL.64 [R1+0x738], R230 ;  /* 0x000738e601007387 */ /* 0x0003e20000100a00 */
[----:B------:R-:W-:-:S03]  /*25ef0*/  IMAD.MOV.U32 R169, RZ, RZ, R31 ;  /* 0x000000ffffa97224 */ /* 0x000fc600078e001f */
[----:B------:R-:W3:Y:S04]  /*25f00*/  LDL.LU R232, [R1+0x228] ;  /* 0x0002280001e87983 */ /* 0x000ee80000300800 */
[----:B------:R-:W2:Y:S01]  /*25f10*/  LDL.LU R31, [R1+0x1b0] ;  /* 0x0001b000011f7983 */ /* 0x000ea20000300800 */
[----:B-1----:R-:W-:Y:S01]  /*25f20*/  LEA R230, P5, R3, R4, 0x2 ;  /* 0x0000000403e67211 */ /* 0x002fe200078a10ff */
[----:B------:R-:W-:Y:S01]  /*25f30*/  IMAD.MOV.U32 R231, RZ, RZ, R3 ;  /* 0x000000ffffe77224 */ /* 0x000fe200078e0003 */
[-C--:B------:R-:W-:Y:S02]  /*25f40*/  LEA.HI.X.SX32 R3, R229, R0.reuse, 0x2, P6 ;  /* 0x00000000e5037211 */ /* 0x080fe400030f16ff */
[----:B------:R-:W-:Y:S02]  /*25f50*/  MOV R229, R233 ;  /* 0x000000e900e57202 */ /* 0x000fe40000000f00 */
[----:B------:R-:W2:Y:S01]  /*25f60*/  LDL.LU R233, [R1+0x220] ;  /* 0x0002200001e97983 */ /* 0x000ea20000300800 */
[----:B------:R-:W-:-:S03]  /*25f70*/  LEA.HI.X.SX32 R33, R33, R0, 0x2, P4 ;  /* 0x0000000021217211 */ /* 0x000fc600020f16ff */
[----:B------:R-:W-:Y:S01]  /*25f80*/  STL.64 [R1+0x730], R2 ;  /* 0x0007300201007387 */ /* 0x000fe20000100a00 */
[----:B------:R-:W-:-:S03]  /*25f90*/  LEA.HI.X.SX32 R231, R231, R0, 0x2, P5 ;  /* 0x00000000e7e77211 */ /* 0x000fc600028f16ff */
[----:B------:R1:W-:Y:S04]  /*25fa0*/  STL.64 [R1+0x728], R32 ;  /* 0x0007282001007387 */ /* 0x0003e80000100a00 */
[----:B------:R1:W-:Y:S02]  /*25fb0*/  STL.64 [R1+0x720], R230 ;  /* 0x000720e601007387 */ /* 0x0003e40000100a00 */
[CC--:B-1----:R-:W-:Y:S02]  /*25fc0*/  LEA R32, P4, R228.reuse, R4.reuse, 0x2 ;  /* 0x00000004e4207211 */ /* 0x0c2fe400078810ff */
[----:B------:R-:W-:Y:S02]  /*25fd0*/  LEA R230, P5, R251, R4, 0x2 ;  /* 0x00000004fbe67211 */ /* 0x000fe400078a10ff */
[----:B------:R-:W-:-:S02]  /*25fe0*/  LEA.HI.X.SX32 R33, R228, R0, 0x2, P4 ;  /* 0x00000000e4217211 */ /* 0x000fc400020f16ff */
[----:B------:R-:W-:Y:S02]  /*25ff0*/  LEA.HI.X.SX32 R231, R251, R0, 0x2, P5 ;  /* 0x00000000fbe77211 */ /* 0x000fe400028f16ff */
[----:B----4-:R-:W-:-:S04]  /*26000*/  LEA R2, P6, R226, R4, 0x2 ;  /* 0x00000004e2027211 */ /* 0x010fc800078c10ff */
[----:B------:R-:W-:-:S05]  /*26010*/  LEA.HI.X.SX32 R3, R226, R0, 0x2, P6 ;  /* 0x00000000e2037211 */ /* 0x000fca00030f16ff */
[----:B------:R3:W-:Y:S01]  /*26020*/  STL.64 [R1+0x718], R2 ;  /* 0x0007180201007387 */ /* 0x0007e20000100a00 */
[----:B------:R-:W-:-:S03]  /*26030*/  IMAD.MOV.U32 R226, RZ, RZ, R229 ;  /* 0x000000ffffe27224 */ /* 0x000fc600078e00e5 */
[----:B------:R1:W-:Y:S01]  /*26040*/  STL.64 [R1+0x710], R32 ;  /* 0x0007102001007387 */ /* 0x0003e20000100a00 */
[CC--:B---3--:R-:W-:Y:S02]  /*26050*/  LEA R2, P6, R232.reuse, R4.reuse, 0x2 ;  /* 0x00000004e8027211 */ /* 0x0c8fe400078c10ff */
[C---:B--2---:R-:W-:Y:S01]  /*26060*/  LEA R228, P4, R233.reuse, R4, 0x2 ;  /* 0x00000004e9e47211 */ /* 0x044fe200078810ff */
[----:B-1----:R-:W2:Y:S01]  /*26070*/  LDL.LU.64 R32, [R1+0x2ea0] ;  /* 0x002ea00001207983 */ /* 0x002ea20000300a00 */
[-C--:B------:R-:W-:Y:S02]  /*26080*/  LEA.HI.X.SX32 R3, R232, R0.reuse, 0x2, P6 ;  /* 0x00000000e8037211 */ /* 0x080fe400030f16ff */
[----:B------:R-:W-:Y:S01]  /*26090*/  LEA.HI.X.SX32 R229, R233, R0, 0x2, P4 ;  /* 0x00000000e9e57211 */ /* 0x000fe200020f16ff */
[----:B------:R1:W-:Y:S04]  /*260a0*/  STL.64 [R1+0x708], R230 ;  /* 0x000708e601007387 */ /* 0x0003e80000100a00 */
[----:B------:R-:W3:Y:S04]  /*260b0*/  LDL.LU R251, [R1+0x1a0] ;  /* 0x0001a00001fb7983 */ /* 0x000ee80000300800 */
[----:B------:R4:W-:Y:S04]  /*260c0*/  STL.64 [R1+0x700], R2 ;  /* 0x0007000201007387 */ /* 0x0009e80000100a00 */
[----:B------:R4:W-:Y:S04]  /*260d0*/  STL.64 [R1+0x6f8], R228 ;  /* 0x0006f8e401007387 */ /* 0x0009e80000100a00 */
[----:B------:R-:W2:Y:S04]  /*260e0*/  LDL.LU R232, [R1+0x1dc] ;  /* 0x0001dc0001e87983 */ /* 0x000ea80000300800 */
[----:B------:R-:W3:Y:S01]  /*260f0*/  LDL.LU R233, [R1+0x1d8] ;  /* 0x0001d80001e97983 */ /* 0x000ee20000300800 */
[----:B-1----:R-:W-:-:S02]  /*26100*/  LEA R230, P5, R26, R4, 0x2 ;  /* 0x000000041ae67211 */ /* 0x002fc400078a10ff */
[C---:B----4-:R-:W-:Y:S01]  /*26110*/  LEA R2, P6, R227.reuse, R4, 0x2 ;  /* 0x00000004e3027211 */ /* 0x050fe200078c10ff */
[----:B------:R-:W-:Y:S01]  /*26120*/  IMAD.MOV.U32 R229, RZ, RZ, R226 ;  /* 0x000000ffffe57224 */ /* 0x000fe200078e00e2 */
[----:B------:R-:W-:Y:S02]  /*26130*/  LEA.HI.X.SX32 R231, R26, R0, 0x2, P5 ;  /* 0x000000001ae77211 */ /* 0x000fe400028f16ff */
[----:B------:R-:W-:Y:S01]  /*26140*/  LEA R228, P4, R226, R4, 0x2 ;  /* 0x00000004e2e47211 */ /* 0x000fe200078810ff */
[----:B------:R-:W4:Y:S01]  /*26150*/  LDL.LU R26, [R1+0x16c] ;  /* 0x00016c00011a7983 */ /* 0x000f220000300800 */
[-C--:B------:R-:W-:Y:S02]  /*26160*/  LEA.HI.X.SX32 R3, R227, R0.reuse, 0x2, P6 ;  /* 0x00000000e3037211 */ /* 0x080fe400030f16ff */
[----:B------:R-:W-:Y:S01]  /*26170*/  LEA.HI.X.SX32 R229, R229, R0, 0x2, P4 ;  /* 0x00000000e5e57211 */ /* 0x000fe200020f16ff */
[----:B------:R-:W4:Y:S04]  /*26180*/  LDL.LU R226, [R1+0x150] ;  /* 0x0001500001e27983 */ /* 0x000f280000300800 */
[----:B------:R1:W-:Y:S04]  /*26190*/  STL.64 [R1+0x6f0], R230 ;  /* 0x0006f0e601007387 */ /* 0x0003e80000100a00 */
[----:B------:R-:W-:Y:S04]  /*261a0*/  STL.64 [R1+0x6e8], R2 ;  /* 0x0006e80201007387 */ /* 0x000fe80000100a00 */
[----:B------:R-:W4:Y:S01]  /*261b0*/  LDL.LU R227, [R1+0x144] ;  /* 0x0001440001e37983 */ /* 0x000f220000300800 */
[----:B-1----:R-:W-:-:S03]  /*261c0*/  LEA R230, P5, R5, R4, 0x2 ;  /* 0x0000000405e67211 */ /* 0x002fc600078a10ff */
[----:B------:R-:W-:Y:S01]  /*261d0*/  STL.64 [R1+0x6e0], R228 ;  /* 0x0006e0e401007387 */ /* 0x000fe20000100a00 */
[----:B------:R-:W-:-:S05]  /*261e0*/  LEA.HI.X.SX32 R231, R5, R0, 0x2, P5 ;  /* 0x0000000005e77211 */ /* 0x000fca00028f16ff */
[----:B------:R1:W-:Y:S02]  /*261f0*/  STL.64 [R1+0x6d8], R230 ;  /* 0x0006d8e601007387 */ /* 0x0003e40000100a00 */
[----:B-1----:R-:W-:Y:S02]  /*26200*/  IMAD.MOV.U32 R231, RZ, RZ, R25 ;  /* 0x000000ffffe77224 */ /* 0x002fe400078e0019 */
[----:B------:R-:W4:Y:S01]  /*26210*/  LDL.LU R25, [R1+0x12c] ;  /* 0x00012c0001197983 */ /* 0x000f220000300800 */
[CC--:B--2---:R-:W-:Y:S02]  /*26220*/  LEA R2, P6, R232.reuse, R4.reuse, 0x2 ;  /* 0x00000004e8027211 */ /* 0x0c4fe400078c10ff */
[C---:B---3--:R-:W-:Y:S02]  /*26230*/  LEA R228, P4, R233.reuse, R4, 0x2 ;  /* 0x00000004e9e47211 */ /* 0x048fe400078810ff */
[-C--:B------:R-:W-:Y:S02]  /*26240*/  LEA.HI.X.SX32 R3, R232, R0.reuse, 0x2, P6 ;  /* 0x00000000e8037211 */ /* 0x080fe400030f16ff */
[----:B------:R-:W-:-:S03]  /*26250*/  LEA.HI.X.SX32 R229, R233, R0, 0x2, P4 ;  /* 0x00000000e9e57211 */ /* 0x000fc600020f16ff */
[----:B------:R1:W-:Y:S04]  /*26260*/  STL.64 [R1+0x6d0], R2 ;  /* 0x0006d00201007387 */ /* 0x0003e80000100a00 */
[----:B------:R2:W-:Y:S04]  /*26270*/  STL.64 [R1+0x6c8], R228 ;  /* 0x0006c8e401007387 */ /* 0x0005e80000100a00 */
[----:B------:R-:W3:Y:S01]  /*26280*/  LDL.LU R5, [R1+0x188] ;  /* 0x0001880001057983 */ /* 0x000ee20000300800 */
[----:B-1----:R-:W-:Y:S01]  /*26290*/  MOV R3, R234 ;  /* 0x000000ea00037202 */ /* 0x002fe20000000f00 */
[----:B------:R-:W-:-:S02]  /*262a0*/  IMAD.MOV.U32 R234, RZ, RZ, R166 ;  /* 0x000000ffffea7224 */ /* 0x000fc400078e00a6 */
[----:B------:R-:W-:Y:S02]  /*262b0*/  IMAD.MOV.U32 R166, RZ, RZ, R30 ;  /* 0x000000ffffa67224 */ /* 0x000fe400078e001e */
[----:B------:R-:W4:Y:S04]  /*262c0*/  LDL.LU R30, [R1+0x184] ;  /* 0x00018400011e7983 */ /* 0x000f280000300800 */
[----:B------:R-:W4:Y:S01]  /*262d0*/  LDL.LU R232, [R1+0x17c] ;  /* 0x00017c0001e87983 */ /* 0x000f220000300800 */
[CC--:B------:R-:W-:Y:S01]  /*262e0*/  LEA R230, P5, R24.reuse, R4.reuse, 0x2 ;  /* 0x0000000418e67211 */ /* 0x0c0fe200078a10ff */
[----:B--2---:R-:W-:Y:S01]  /*262f0*/  IMAD.MOV.U32 R229, RZ, RZ, R231 ;  /* 0x000000ffffe57224 */ /* 0x004fe200078e00e7 */
[----:B------:R-:W-:Y:S01]  /*26300*/  LEA R228, P4, R231, R4, 0x2 ;  /* 0x00000004e7e47211 */ /* 0x000fe200078810ff */
[----:B------:R-:W-:Y:S01]  /*26310*/  IMAD.MOV.U32 R233, RZ, RZ, R235 ;  /* 0x000000ffffe97224 */ /* 0x000fe200078e00eb */
[----:B------:R-:W-:-:S02]  /*26320*/  LEA.HI.X.SX32 R231, R24, R0, 0x2, P5 ;  /* 0x0000000018e77211 */ /* 0x000fc400028f16ff */
[----:B------:R-:W-:Y:S02]  /*26330*/  MOV R235, R27 ;  /* 0x0000001b00eb7202 */ /* 0x000fe40000000f00 */
[----:B------:R-:W-:Y:S01]  /*26340*/  LEA R2, P6, R31, R4, 0x2 ;  /* 0x000000041f027211 */ /* 0x000fe200078c10ff */
[----:B------:R-:W2:Y:S04]  /*26350*/  LDL.LU R27, [R1+0x128] ;  /* 0x00012800011b7983 */ /* 0x000ea80000300800 */
[----:B------:R-:W2:Y:S04]  /*26360*/  LDL.LU R24, [R1+0x11c] ;  /* 0x00011c0001187983 */ /* 0x000ea80000300800 */
[----:B------:R1:W-:Y:S01]  /*26370*/  STL.64 [R1+0x6c0], R230 ;  /* 0x0006c0e601007387 */ /* 0x0003e20000100a00 */
[----:B------:R-:W-:-:S02]  /*26380*/  LEA.HI.X.SX32 R229, R229, R0, 0x2, P4 ;  /* 0x00000000e5e57211 */ /* 0x000fc400020f16ff */
[----:B-1----:R-:W-:Y:S01]  /*26390*/  LEA R230, P5, R3, R4, 0x2 ;  /* 0x0000000403e67211 */ /* 0x002fe200078a10ff */
[----:B------:R-:W-:Y:S01]  /*263a0*/  IMAD.MOV.U32 R231, RZ, RZ, R3 ;  /* 0x000000ffffe77224 */ /* 0x000fe200078e0003 */
[----:B------:R-:W-:Y:S01]  /*263b0*/  LEA.HI.X.SX32 R3, R31, R0, 0x2, P6 ;  /* 0x000000001f037211 */ /* 0x000fe200030f16ff */
[----:B------:R-:W-:-:S03]  /*263c0*/  IMAD.MOV.U32 R31, RZ, RZ, R12 ;  /* 0x000000ffff1f7224 */ /* 0x000fc600078e000c */
[----:B------:R-:W-:Y:S01]  /*263d0*/  LEA.HI.X.SX32 R231, R231, R0, 0x2, P5 ;  /* 0x00000000e7e77211 */ /* 0x000fe200028f16ff */
[----:B------:R1:W-:Y:S04]  /*263e0*/  STL.64 [R1+0x6b8], R2 ;  /* 0x0006b80201007387 */ /* 0x0003e80000100a00 */
[----:B------:R-:W2:Y:S04]  /*263f0*/  LDL.LU R12, [R1+0x118] ;  /* 0x00011800010c7983 */ /* 0x000ea80000300800 */
[----:B------:R3:W-:Y:S01]  /*26400*/  STL.64 [R1+0x6b0], R228 ;  /* 0x0006b0e401007387 */ /* 0x0007e20000100a00 */
[----:B-1----:R-:W-:-:S03]  /*26410*/  LEA R2, P6, R251, R4, 0x2 ;  /* 0x00000004fb027211 */ /* 0x002fc600078c10ff */
[----:B------:R4:W-:Y:S01]  /*26420*/  STL.64 [R1+0x6a8], R230 ;  /* 0x0006a8e601007387 */ /* 0x0009e20000100a00 */
[----:B------:R-:W-:-:S05]  /*26430*/  LEA.HI.X.SX32 R3, R251, R0, 0x2, P6 ;  /* 0x00000000fb037211 */ /* 0x000fca00030f16ff */
[----:B------:R1:W-:Y:S01]  /*26440*/  STL.64 [R1+0x6a0], R2 ;  /* 0x0006a00201007387 */ /* 0x0003e20000100a00 */
[----:B---3--:R-:W-:-:S04]  /*26450*/  LEA R228, P4, R5, R4, 0x2 ;  /* 0x0000000405e47211 */ /* 0x008fc800078810ff */
[----:B------:R-:W-:Y:S02]  /*26460*/  LEA.HI.X.SX32 R229, R5, R0, 0x2, P4 ;  /* 0x0000000005e57211 */ /* 0x000fe400020f16ff */
[-C--:B----4-:R-:W-:Y:S02]  /*26470*/  LEA R230, P5, R30, R4.reuse, 0x2 ;  /* 0x000000041ee67211 */ /* 0x090fe400078a10ff */
[----:B-1----:R-:W-:Y:S02]  /*26480*/  LEA R2, P6, R232, R4, 0x2 ;  /* 0x00000004e8027211 */ /* 0x002fe400078c10ff */
[-C--:B------:R-:W-:Y:S01]  /*26490*/  LEA.HI.X.SX32 R231, R30, R0.reuse, 0x2, P5 ;  /* 0x000000001ee77211 */ /* 0x080fe200028f16ff */
[----:B------:R1:W-:Y:S01]  /*264a0*/  STL.64 [R1+0x698], R228 ;  /* 0x000698e401007387 */ /* 0x0003e20000100a00 */
[----:B------:R-:W-:Y:S01]  /*264b0*/  LEA.HI.X.SX32 R3, R232, R0, 0x2, P6 ;  /* 0x00000000e8037211 */ /* 0x000fe200030f16ff */
[----:B------:R-:W-:Y:S02]  /*264c0*/  IMAD.MOV.U32 R232, RZ, RZ, R234 ;  /* 0x000000ffffe87224 */ /* 0x000fe400078e00ea */
[----:B------:R3:W-:Y:S01]  /*264d0*/  STL.64 [R1+0x690], R230 ;  /* 0x000690e601007387 */ /* 0x0007e20000100a00 */
[----:B------:R-:W-:Y:S01]  /*264e0*/  MOV R234, R236 ;  /* 0x000000ec00ea7202 */ /* 0x000fe20000000f00 */
[----:B------:R-:W-:Y:S01]  /*264f0*/  IMAD.MOV.U32 R236, RZ, RZ, R238 ;  /* 0x000000ffffec7224 */ /* 0x000fe200078e00ee */
[----:B------:R-:W-:Y:S01]  /*26500*/  MOV R238, R8 ;  /* 0x0000000800ee7202 */ /* 0x000fe20000000f00 */
[----:B------:R4:W-:Y:S01]  /*26510*/  STL.64 [R1+0x688], R2 ;  /* 0x0006880201007387 */ /* 0x0009e20000100a00 */
[----:B-1----:R-:W-:Y:S01]  /*26520*/  LEA R228, P4, R26, R4, 0x2 ;  /* 0x000000041ae47211 */ /* 0x002fe200078810ff */
[----:B---3--:R-:W-:-:S02]  /*26530*/  IMAD.MOV.U32 R230, RZ, RZ, R233 ;  /* 0x000000ffffe67224 */ /* 0x008fc400078e00e9 */
[----:B------:R-:W-:Y:S02]  /*26540*/  IMAD.MOV.U32 R233, RZ, RZ, R235 ;  /* 0x000000ffffe97224 */ /* 0x000fe400078e00eb */
[----:B------:R-:W-:Y:S02]  /*26550*/  IMAD.MOV.U32 R235, RZ, RZ, R237 ;  /* 0x000000ffffeb7224 */ /* 0x000fe400078e00ed */
[----:B------:R-:W-:Y:S01]  /*26560*/  IMAD.MOV.U32 R237, RZ, RZ, R10 ;  /* 0x000000ffffed7224 */ /* 0x000fe200078e000a */
[----:B------:R-:W-:Y:S01]  /*26570*/  LEA.HI.X.SX32 R229, R26, R0, 0x2, P4 ;  /* 0x000000001ae57211 */ /* 0x000fe200020f16ff */
[----:B------:R-:W3:Y:S04]  /*26580*/  LDL.LU R10, [R1+0x444] ;  /* 0x00044400010a7983 */ /* 0x000ee80000300800 */
[----:B------:R-:W3:Y:S01]  /*26590*/  LDL.LU R8, [R1+0x448] ;  /* 0x0004480001087983 */ /* 0x000ee20000300800 */
[----:B------:R-:W-:-:S03]  /*265a0*/  LEA R30, P5, R226, R4, 0x2 ;  /* 0x00000004e21e7211 */ /* 0x000fc600078a10ff */
[----:B------:R-:W3:Y:S01]  /*265b0*/  LDL.LU R26, [R1+0x124] ;  /* 0x00012400011a7983 */ /* 0x000ee20000300800 */
[----:B------:R-:W-:Y:S02]  /*265c0*/  MOV R231, R31 ;  /* 0x0000001f00e77202 */ /* 0x000fe40000000f00 */
[C---:B----4-:R-:W-:Y:S02]  /*265d0*/  LEA R2, P6, R227.reuse, R4, 0x2 ;  /* 0x00000004e3027211 */ /* 0x050fe400078c10ff */
[-C--:B------:R-:W-:Y:S01]  /*265e0*/  LEA.HI.X.SX32 R31, R226, R0.reuse, 0x2, P5 ;  /* 0x00000000e21f7211 */ /* 0x080fe200028f16ff */
[----:B------:R-:W-:Y:S01]  /*265f0*/  STL.64 [R1+0x680], R228 ;  /* 0x000680e401007387 */ /* 0x000fe20000100a00 */
[----:B------:R-:W-:-:S03]  /*26600*/  LEA.HI.X.SX32 R3, R227, R0, 0x2, P6 ;  /* 0x00000000e3037211 */ /* 0x000fc600030f16ff */
[----:B------:R-:W4:Y:S01]  /*26610*/  LDL.LU R251, [R1+0x450] ;  /* 0x0004500001fb7983 */ /* 0x000f220000300800 */
[----:B------:R-:W-:-:S03]  /*26620*/  MOV R227, R252 ;  /* 0x000000fc00e37202 */ /* 0x000fc60000000f00 */
[----:B------:R1:W-:Y:S04]  /*26630*/  STL.64 [R1+0x678], R30 ;  /* 0x0006781e01007387 */ /* 0x0003e80000100a00 */
[----:B-1----:R-:W4:Y:S04]  /*26640*/  LDL.LU.64 R30, [R1+0x2e98] ;  /* 0x002e9800011e7983 */ /* 0x002f280000300a00 */
[----:B------:R-:W4:Y:S04]  /*26650*/  LDL.LU R5, [R1+0x454] ;  /* 0x0004540001057983 */ /* 0x000f280000300800 */
[----:B------:R2:W-:Y:S04]  /*26660*/  STL.64 [R1+0x670], R2 ;  /* 0x0006700201007387 */ /* 0x0005e80000100a00 */
[----:B------:R-:W4:Y:S01]  /*26670*/  LDL.LU R252, [R1+0x10c] ;  /* 0x00010c0001fc7983 */ /* 0x000f220000300800 */
[----:B------:R-:W-:-:S02]  /*26680*/  IMAD.MOV.U32 R226, RZ, RZ, R230 ;  /* 0x000000ffffe27224 */ /* 0x000fc400078e00e6 */
[----:B------:R-:W-:Y:S02]  /*26690*/  IMAD.MOV.U32 R230, RZ, RZ, R232 ;  /* 0x000000ffffe67224 */ /* 0x000fe400078e00e8 */
[----:B------:R-:W-:Y:S01]  /*266a0*/  IMAD.MOV.U32 R232, RZ, RZ, R234 ;  /* 0x000000ffffe87224 */ /* 0x000fe200078e00ea */
[-C--:B------:R-:W-:Y:S01]  /*266b0*/  LEA R228, P4, R231, R4.reuse, 0x2 ;  /* 0x00000004e7e47211 */ /* 0x080fe200078810ff */
[----:B------:R-:W-:Y:S02]  /*266c0*/  IMAD.MOV.U32 R229, RZ, RZ, R231 ;  /* 0x000000ffffe57224 */ /* 0x000fe400078e00e7 */
[----:B------:R-:W-:Y:S02]  /*266d0*/  IMAD.MOV.U32 R234, RZ, RZ, R236 ;  /* 0x000000ffffea7224 */ /* 0x000fe400078e00ec */
[----:B------:R-:W-:Y:S01]  /*266e0*/  IMAD.MOV.U32 R236, RZ, RZ, R238 ;  /* 0x000000ffffec7224 */ /* 0x000fe200078e00ee */
[----:B------:R-:W-:Y:S01]  /*266f0*/  MOV R231, R233 ;  /* 0x000000e900e77202 */ /* 0x000fe20000000f00 */
[----:B------:R-:W-:Y:S01]  /*26700*/  IMAD.MOV.U32 R238, RZ, RZ, R28 ;  /* 0x000000ffffee7224 */ /* 0x000fe200078e001c */
[----:B------:R-:W-:Y:S01]  /*26710*/  LEA R28, P5, R25, R4, 0x2 ;  /* 0x00000004191c7211 */ /* 0x000fe200078a10ff */
[----:B------:R-:W-:Y:S01]  /*26720*/  IMAD.MOV.U32 R233, RZ, RZ, R235 ;  /* 0x000000ffffe97224 */ /* 0x000fe200078e00eb */
[----:B------:R-:W-:Y:S01]  /*26730*/  MOV R235, R237 ;  /* 0x000000ed00eb7202 */ /* 0x000fe20000000f00 */
[----:B------:R-:W-:Y:S01]  /*26740*/  IMAD.MOV.U32 R237, RZ, RZ, R29 ;  /* 0x000000ffffed7224 */ /* 0x000fe200078e001d */
[----:B------:R-:W-:-:S02]  /*26750*/  LEA.HI.X.SX32 R229, R229, R0, 0x2, P4 ;  /* 0x00000000e5e57211 */ /* 0x000fc400020f16ff */
[----:B--2---:R-:W-:Y:S02]  /*26760*/  LEA R2, P6, R27, R4, 0x2 ;  /* 0x000000041b027211 */ /* 0x004fe400078c10ff */
[-C--:B------:R-:W-:Y:S01]  /*26770*/  LEA.HI.X.SX32 R29, R25, R0.reuse, 0x2, P5 ;  /* 0x00000000191d7211 */ /* 0x080fe200028f16ff */
[----:B------:R1:W-:Y:S01]  /*26780*/  STL.64 [R1+0x668], R228 ;  /* 0x000668e401007387 */ /* 0x0003e20000100a00 */
[----:B------:R-:W-:-:S03]  /*26790*/  LEA.HI.X.SX32 R3, R27, R0, 0x2, P6 ;  /* 0x000000001b037211 */ /* 0x000fc600030f16ff */
[----:B------:R2:W-:Y:S01]  /*267a0*/  STL.64 [R1+0x660], R28 ;  /* 0x0006601c01007387 */ /* 0x0005e20000100a00 */
[----:B-1----:R-:W-:-:S03]  /*267b0*/  IMAD.MOV.U32 R229, RZ, RZ, R226 ;  /* 0x000000ffffe57224 */ /* 0x002fc600078e00e2 */
[----:B--2---:R-:W2:Y:S04]  /*267c0*/  LDL.LU.64 R28, [R1+0x2e90] ;  /* 0x002e9000011c7983 */ /* 0x004ea80000300a00 */
[----:B------:R-:W2:Y:S01]  /*267d0*/  LDL.LU R27, [R1+0x2e8c] ;  /* 0x002e8c00011b7983 */ /* 0x000ea20000300800 */
[----:B------:R-:W-:-:S03]  /*267e0*/  IMAD.MOV.U32 R226, RZ, RZ, R16 ;  /* 0x000000ffffe27224 */ /* 0x000fc600078e0010 */
[----:B------:R1:W-:Y:S01]  /*267f0*/  STL.64 [R1+0x658], R2 ;  /* 0x0006580201007387 */ /* 0x0003e20000100a00 */
[----:B------:R-:W-:Y:S01]  /*26800*/  LEA R16, P5, R24, R4, 0x2 ;  /* 0x0000000418107211 */ /* 0x000fe200078a10ff */
[----:B------:R-:W-:-:S03]  /*26810*/  IMAD.MOV.U32 R25, RZ, RZ, R17 ;  /* 0x000000ffff197224 */ /* 0x000fc600078e0011 */
[----:B------:R-:W-:Y:S02]  /*26820*/  LEA.HI.X.SX32 R17, R24, R0, 0x2, P5 ;  /* 0x0000000018117211 */ /* 0x000fe400028f16ff */
[----:B-1----:R-:W-:Y:S02]  /*26830*/  MOV R3, R229 ;  /* 0x000000e500037202 */ /* 0x002fe40000000f00 */
[-C--:B------:R-:W-:Y:S02]  /*26840*/  LEA R2, P6, R12, R4.reuse, 0x2 ;  /* 0x000000040c027211 */ /* 0x080fe400078c10ff */
[-C--:B------:R-:W-:Y:S02]  /*26850*/  LEA R24, P5, R3, R4.reuse, 0x2 ;  /* 0x0000000403187211 */ /* 0x080fe400078a10ff */
[----:B---3--:R-:W-:-:S04]  /*26860*/  LEA R228, P4, R26, R4, 0x2 ;  /* 0x000000041ae47211 */ /* 0x008fc800078810ff */
[----:B------:R-:W-:Y:S02]  /*26870*/  LEA.HI.X.SX32 R229, R26, R0, 0x2, P4 ;  /* 0x000000001ae57211 */ /* 0x000fe400020f16ff */
[----:B------:R-:W3:Y:S04]  /*26880*/  LDL.LU R26, [R1+0x2e88] ;  /* 0x002e8800011a7983 */ /* 0x000ee80000300800 */
[----:B------:R1:W-:Y:S04]  /*26890*/  STL.64 [R1+0x650], R228 ;  /* 0x000650e401007387 */ /* 0x0003e80000100a00 */
[----:B------:R1:W-:Y:S02]  /*268a0*/  STL.64 [R1+0x648], R16 ;  /* 0x0006481001007387 */ /* 0x0003e40000100a00 */
[----:B-1----:R-:W-:-:S02]  /*268b0*/  IMAD.MOV.U32 R229, RZ, RZ, R226 ;  /* 0x000000ffffe57224 */ /* 0x002fc400078e00e2 */
[----:B------:R-:W-:Y:S02]  /*268c0*/  IMAD.MOV.U32 R226, RZ, RZ, R25 ;  /* 0x000000ffffe27224 */ /* 0x000fe400078e0019 */
[----:B------:R-:W-:Y:S01]  /*268d0*/  IMAD.MOV.U32 R25, RZ, RZ, R3 ;  /* 0x000000ffff197224 */ /* 0x000fe200078e0003 */
[----:B------:R-:W-:Y:S01]  /*268e0*/  LEA.HI.X.SX32 R3, R12, R0, 0x2, P6 ;  /* 0x000000000c037211 */ /* 0x000fe200030f16ff */
[----:B------:R-:W2:Y:S04]  /*268f0*/  LDL.LU.64 R16, [R1+0x2e80] ;  /* 0x002e800001107983 */ /* 0x000ea80000300a00 */
[----:B------:R-:W3:Y:S04]  /*26900*/  LDL.LU R12, [R1+0x2e7c] ;  /* 0x002e7c00010c7983 */ /* 0x000ee80000300800 */
[----:B------:R1:W-:Y:S01]  /*26910*/  STL.64 [R1+0x640], R2 ;  /* 0x0006400201007387 */ /* 0x0003e20000100a00 */
[----:B----4-:R-:W-:-:S02]  /*26920*/  LEA R228, P4, R252, R4, 0x2 ;  /* 0x00000004fce47211 */ /* 0x010fc400078810ff */
[----:B-1----:R-:W-:Y:S02]  /*26930*/  LEA R2, P6, R229, R4, 0x2 ;  /* 0x00000004e5027211 */ /* 0x002fe400078c10ff */
[----:B------:R-:W-:Y:S02]  /*26940*/  MOV R3, R229 ;  /* 0x000000e500037202 */ /* 0x000fe40000000f00 */
[-C--:B------:R-:W-:Y:S02]  /*26950*/  LEA.HI.X.SX32 R229, R252, R0.reuse, 0x2, P4 ;  /* 0x00000000fce57211 */ /* 0x080fe400020f16ff */
[----:B------:R-:W4:Y:S01]  /*26960*/  LDL.LU R252, [R1+0x2e78] ;  /* 0x002e780001fc7983 */ /* 0x000f220000300800 */
[----:B------:R-:W-:-:S03]  /*26970*/  LEA.HI.X.SX32 R25, R25, R0, 0x2, P5 ;  /* 0x0000000019197211 */ /* 0x000fc600028f16ff */
[----:B------:R1:W-:Y:S01]  /*26980*/  STL.64 [R1+0x638], R228 ;  /* 0x000638e401007387 */ /* 0x0003e20000100a00 */
[----:B------:R-:W-:-:S03]  /*26990*/  LEA.HI.X.SX32 R3, R3, R0, 0x2, P6 ;  /* 0x0000000003037211 */ /* 0x000fc600030f16ff */
[----:B------:R1:W-:Y:S02]  /*269a0*/  STL.64 [R1+0x630], R24 ;  /* 0x0006301801007387 */ /* 0x0003e40000100a00 */
[----:B-1----:R-:W-:Y:S01]  /*269b0*/  IMAD.MOV.U32 R229, RZ, RZ, R231 ;  /* 0x000000ffffe57224 */ /* 0x002fe200078e00e7 */
[----:B------:R-:W-:Y:S01]  /*269c0*/  MOV R231, R233 ;  /* 0x000000e900e77202 */ /* 0x000fe20000000f00 */
[----:B------:R-:W-:Y:S01]  /*269d0*/  IMAD.MOV.U32 R233, RZ, RZ, R235 ;  /* 0x000000ffffe97224 */ /* 0x000fe200078e00eb */
[----:B------:R-:W-:Y:S01]  /*269e0*/  MOV R235, R237 ;  /* 0x000000ed00eb7202 */ /* 0x000fe20000000f00 */
[----:B------:R-:W-:Y:S02]  /*269f0*/  IMAD.MOV.U32 R228, RZ, RZ, R230 ;  /* 0x000000ffffe47224 */ /* 0x000fe400078e00e6 */
[----:B------:R-:W-:Y:S01]  /*26a00*/  IMAD.MOV.U32 R237, RZ, RZ, R239 ;  /* 0x000000ffffed7224 */ /* 0x000fe200078e00ef */
[----:B------:R-:W-:Y:S01]  /*26a10*/  MOV R239, R14 ;  /* 0x0000000e00ef7202 */ /* 0x000fe20000000f00 */
[----:B------:R-:W-:-:S02]  /*26a20*/  IMAD.MOV.U32 R230, RZ, RZ, R232 ;  /* 0x000000ffffe67224 */ /* 0x000fc400078e00e8 */
[----:B------:R-:W-:Y:S01]  /*26a30*/  IMAD.MOV.U32 R232, RZ, RZ, R234 ;  /* 0x000000ffffe87224 */ /* 0x000fe200078e00ea */
[----:B------:R-:W-:Y:S01]  /*26a40*/  LEA R24, P5, R226, R4, 0x2 ;  /* 0x00000004e2187211 */ /* 0x000fe200078a10ff */
[----:B------:R-:W-:Y:S02]  /*26a50*/  IMAD.MOV.U32 R234, RZ, RZ, R236 ;  /* 0x000000ffffea7224 */ /* 0x000fe400078e00ec */
[----:B------:R-:W-:Y:S02]  /*26a60*/  IMAD.MOV.U32 R236, RZ, RZ, R238 ;  /* 0x000000ffffec7224 */ /* 0x000fe400078e00ee */
[----:B------:R-:W-:Y:S02]  /*26a70*/  IMAD.MOV.U32 R25, RZ, RZ, R226 ;  /* 0x000000ffff197224 */ /* 0x000fe400078e00e2 */
[----:B------:R-:W-:Y:S02]  /*26a80*/  IMAD.MOV.U32 R238, RZ, RZ, R15 ;  /* 0x000000ffffee7224 */ /* 0x000fe400078e000f */
[----:B------:R-:W-:-:S02]  /*26a90*/  IMAD.MOV.U32 R226, RZ, RZ, R228 ;  /* 0x000000ffffe27224 */ /* 0x000fc400078e00e4 */
[----:B------:R-:W-:Y:S01]  /*26aa0*/  IMAD.MOV.U32 R228, RZ, RZ, R230 ;  /* 0x000000ffffe47224 */ /* 0x000fe200078e00e6 */
[----:B------:R1:W-:Y:S01]  /*26ab0*/  STL.64 [R1+0x628], R2 ;  /* 0x0006280201007387 */ /* 0x0003e20000100a00 */
[----:B------:R-:W-:Y:S02]  /*26ac0*/  IMAD.MOV.U32 R230, RZ, RZ, R232 ;  /* 0x000000ffffe67224 */ /* 0x000fe400078e00e8 */
[----:B------:R-:W-:Y:S02]  /*26ad0*/  IMAD.MOV.U32 R232, RZ, RZ, R234 ;  /* 0x000000ffffe87224 */ /* 0x000fe400078e00ea */
[----:B------:R-:W-:Y:S02]  /*26ae0*/  IMAD.MOV.U32 R234, RZ, RZ, R236 ;  /* 0x000000ffffea7224 */ /* 0x000fe400078e00ec */
[----:B------:R-:W-:Y:S01]  /*26af0*/  IMAD.MOV.U32 R236, RZ, RZ, R238 ;  /* 0x000000ffffec7224 */ /* 0x000fe200078e00ee */
[----:B------:R-:W-:Y:S01]  /*26b00*/  LEA.HI.X.SX32 R25, R25, R0, 0x2, P5 ;  /* 0x0000000019197211 */ /* 0x000fe200028f16ff */
[----:B------:R-:W-:Y:S01]  /*26b10*/  IMAD.MOV.U32 R238, RZ, RZ, R171 ;  /* 0x000000ffffee7224 */ /* 0x000fe200078e00ab */
[----:B-1----:R-:W-:Y:S01]  /*26b20*/  LEA R2, P6, R227, R4, 0x2 ;  /* 0x00000004e3027211 */ /* 0x002fe200078c10ff */
[----:B------:R-:W-:Y:S01]  /*26b30*/  IMAD.MOV.U32 R3, RZ, RZ, R227 ;  /* 0x000000ffff037224 */ /* 0x000fe200078e00e3 */
[----:B------:R-:W-:Y:S01]  /*26b40*/  MOV R227, R229 ;  /* 0x000000e500e37202 */ /* 0x000fe20000000f00 */
[----:B------:R-:W-:Y:S01]  /*26b50*/  IMAD.MOV.U32 R229, RZ, RZ, R231 ;  /* 0x000000ffffe57224 */ /* 0x000fe200078e00e7 */
[----:B------:R-:W-:Y:S01]  /*26b60*/  MOV R231, R233 ;  /* 0x000000e900e77202 */ /* 0x000fe20000000f00 */
[----:B------:R-:W-:-:S02]  /*26b70*/  IMAD.MOV.U32 R171, RZ, RZ, R18 ;  /* 0x000000ffffab7224 */ /* 0x000fc400078e0012 */
[----:B------:R-:W-:Y:S01]  /*26b80*/  IMAD.MOV.U32 R233, RZ, RZ, R235 ;  /* 0x000000ffffe97224 */ /* 0x000fe200078e00eb */
[----:B------:R-:W-:Y:S01]  /*26b90*/  MOV R235, R237 ;  /* 0x000000ed00eb7202 */ /* 0x000fe20000000f00 */
[----:B------:R-:W-:Y:S01]  /*26ba0*/  IMAD.MOV.U32 R237, RZ, RZ, R239 ;  /* 0x000000ffffed7224 */ /* 0x000fe200078e00ef */
[----:B------:R-:W-:Y:S02]  /*26bb0*/  LEA.HI.X.SX32 R3, R3, R0, 0x2, P6 ;  /* 0x0000000003037211 */ /* 0x000fe400030f16ff */
[----:B------:R-:W-:Y:S02]  /*26bc0*/  MOV R239, R19 ;  /* 0x0000001300ef7202 */ /* 0x000fe40000000f00 */
[----:B----4-:R-:W-:-:S04]  /*26bd0*/  LEA R14, P4, R252, R4, 0x2 ;  /* 0x00000004fc0e7211 */ /* 0x010fc800078810ff */
[----:B------:R-:W-:Y:S02]  /*26be0*/  LEA.HI.X.SX32 R15, R252, R0, 0x2, P4 ;  /* 0x00000000fc0f7211 */ /* 0x000fe400020f16ff */
[----:B------:R-:W-:-:S03]  /*26bf0*/  LEA R18, P4, R10, R4, 0x2 ;  /* 0x000000040a127211 */ /* 0x000fc600078810ff */
[----:B------:R1:W-:Y:S01]  /*26c00*/  STL.64 [R1+0x620], R14 ;  /* 0x0006200e01007387 */ /* 0x0003e20000100a00 */
[----:B------:R-:W-:-:S03]  /*26c10*/  LEA.HI.X.SX32 R19, R10, R0, 0x2, P4 ;  /* 0x000000000a137211 */ /* 0x000fc600020f16ff */
[----:B-1----:R-:W4:Y:S04]  /*26c20*/  LDL.LU.64 R14, [R1+0x2e70] ;  /* 0x002e7000010e7983 */ /* 0x002f280000300a00 */
[----:B------:R-:W2:Y:S04]  /*26c30*/  LDL.LU R252, [R1+0x44c] ;  /* 0x00044c0001fc7983 */ /* 0x000ea80000300800 */
[----:B------:R1:W-:Y:S04]  /*26c40*/  STL.64 [R1+0x618], R24 ;  /* 0x0006181801007387 */ /* 0x0003e80000100a00 */
[----:B------:R-:W-:Y:S04]  /*26c50*/  STL.64 [R1+0x610], R2 ;  /* 0x0006100201007387 */ /* 0x000fe80000100a00 */
[----:B------:R-:W3:Y:S01]  /*26c60*/  LDL.LU R10, [R1+0x2e6c] ;  /* 0x002e6c00010a7983 */ /* 0x000ee20000300800 */
[----:B-1----:R-:W-:-:S03]  /*26c70*/  LEA R24, P5, R8, R4, 0x2 ;  /* 0x0000000408187211 */ /* 0x002fc600078a10ff */
[----:B------:R1:W-:Y:S01]  /*26c80*/  STL.64 [R1+0x608], R18 ;  /* 0x0006081201007387 */ /* 0x0003e20000100a00 */
[----:B------:R-:W-:-:S03]  /*26c90*/  LEA.HI.X.SX32 R25, R8, R0, 0x2, P5 ;  /* 0x0000000008197211 */ /* 0x000fc600028f16ff */
[----:B------:R-:W4:Y:S01]  /*26ca0*/  LDL.LU R8, [R1+0x2e68] ;  /* 0x002e680001087983 */ /* 0x000f220000300800 */
[----:B-1----:R-:W-:-:S03]  /*26cb0*/  LEA R18, P4, R251, R4, 0x2 ;  /* 0x00000004fb127211 */ /* 0x002fc600078810ff */
[----:B------:R1:W-:Y:S01]  /*26cc0*/  STL.64 [R1+0x600], R24 ;  /* 0x0006001801007387 */ /* 0x0003e20000100a00 */
[----:B------:R-:W-:Y:S02]  /*26cd0*/  LEA.HI.X.SX32 R19, R251, R0, 0x2, P4 ;  /* 0x00000000fb137211 */ /* 0x000fe400020f16ff */
[----:B-1----:R-:W-:-:S04]  /*26ce0*/  LEA R24, P5, R5, R4, 0x2 ;  /* 0x0000000405187211 */ /* 0x002fc800078a10ff */
[----:B------:R-:W-:Y:S02]  /*26cf0*/  LEA.HI.X.SX32 R25, R5, R0, 0x2, P5 ;  /* 0x0000000005197211 */ /* 0x000fe400028f16ff */
[----:B--2---:R-:W-:-:S04]  /*26d00*/  LEA R2, P6, R252, R4, 0x2 ;  /* 0x00000004fc027211 */ /* 0x004fc800078c10ff */
[----:B------:R-:W-:-:S05]  /*26d10*/  LEA.HI.X.SX32 R3, R252, R0, 0x2, P6 ;  /* 0x00000000fc037211 */ /* 0x000fca00030f16ff */
[----:B------:R4:W-:Y:S04]  /*26d20*/  STL.64 [R1+0x5f8], R2 ;  /* 0x0005f80201007387 */ /* 0x0009e80000100a00 */
[----:B------:R3:W-:Y:S01]  /*26d30*/  STL.64 [R1+0x5f0], R18 ;  /* 0x0005f01201007387 */ /* 0x0007e20000100a00 */
[-C--:B----4-:R-:W-:Y:S02]  /*26d40*/  LEA R2, P6, R8, R4.reuse, 0x2 ;  /* 0x0000000408027211 */ /* 0x090fe400078c10ff */
[----:B---3--:R-:W-:Y:S02]  /*26d50*/  LEA R18, P4, R10, R4, 0x2 ;  /* 0x000000040a127211 */ /* 0x008fe400078810ff */
[-C--:B------:R-:W-:Y:S02]  /*26d60*/  LEA.HI.X.SX32 R3, R8, R0.reuse, 0x2, P6 ;  /* 0x0000000008037211 */ /* 0x080fe400030f16ff */
[----:B------:R-:W-:Y:S01]  /*26d70*/  LEA.HI.X.SX32 R19, R10, R0, 0x2, P4 ;  /* 0x000000000a137211 */ /* 0x000fe200020f16ff */
[----:B------:R1:W-:Y:S04]  /*26d80*/  STL.64 [R1+0x5e8], R24 ;  /* 0x0005e81801007387 */ /* 0x0003e80000100a00 */
[----:B------:R2:W-:Y:S04]  /*26d90*/  STL.64 [R1+0x5e0], R2 ;  /* 0x0005e00201007387 */ /* 0x0005e80000100a00 */
[----:B------:R3:W-:Y:S01]  /*26da0*/  STL.64 [R1+0x5d8], R18 ;  /* 0x0005d81201007387 */ /* 0x0007e20000100a00 */
[----:B-1----:R-:W-:-:S02]  /*26db0*/  LEA R24, P5, R12, R4, 0x2 ;  /* 0x000000040c187211 */ /* 0x002fc400078a10ff */
[----:B--2---:R-:W-:Y:S02]  /*26dc0*/  LEA R2, P6, R14, R4, 0x2 ;  /* 0x000000040e027211 */ /* 0x004fe400078c10ff */
[----:B------:R-:W-:Y:S02]  /*26dd0*/  LEA.HI.X.SX32 R25, R12, R0, 0x2, P5 ;  /* 0x000000000c197211 */ /* 0x000fe400028f16ff */
[C---:B---3--:R-:W-:Y:S02]  /*26de0*/  LEA R18, P4, R15.reuse, R4, 0x2 ;  /* 0x000000040f127211 */ /* 0x048fe400078810ff */
[-C--:B------:R-:W-:Y:S02]  /*26df0*/  LEA.HI.X.SX32 R3, R14, R0.reuse, 0x2, P6 ;  /* 0x000000000e037211 */ /* 0x080fe400030f16ff */
[----:B------:R-:W-:Y:S01]  /*26e00*/  LEA.HI.X.SX32 R19, R15, R0, 0x2, P4 ;  /* 0x000000000f137211 */ /* 0x000fe200020f16ff */
[----:B------:R-:W-:Y:S04]  /*26e10*/  STL.64 [R1+0x5d0], R24 ;  /* 0x0005d01801007387 */ /* 0x000fe80000100a00 */
[----:B------:R-:W-:Y:S04]  /*26e20*/  STL.64 [R1+0x5c8], R2 ;  /* 0x0005c80201007387 */ /* 0x000fe80000100a00 */
[----:B------:R1:W-:Y:S04]  /*26e30*/  STL.64 [R1+0x5c0], R18 ;  /* 0x0005c01201007387 */ /* 0x0003e80000100a00 */
[----:B-1----:R-:W2:Y:S01]  /*26e40*/  LDL.LU.64 R18, [R1+0x2e60] ;  /* 0x002e600001127983 */ /* 0x002ea20000300a00 */
[----:B------:R-:W-:Y:S01]  /*26e50*/  IMAD.MOV.U32 R3, RZ, RZ, R226 ;  /* 0x000000ffff037224 */ /* 0x000fe200078e00e2 */
[----:B------:R-:W-:Y:S01]  /*26e60*/  MOV R226, R228 ;  /* 0x000000e400e27202 */ /* 0x000fe20000000f00 */
[----:B------:R-:W-:Y:S01]  /*26e70*/  IMAD.MOV.U32 R228, RZ, RZ, R230 ;  /* 0x000000ffffe47224 */ /* 0x000fe200078e00e6 */
[----:B------:R-:W-:Y:S01]  /*26e80*/  MOV R230, R232 ;  /* 0x000000e800e67202 */ /* 0x000fe20000000f00 */
[----:B------:R-:W-:-:S02]  /*26e90*/  IMAD.MOV.U32 R5, RZ, RZ, R227 ;  /* 0x000000ffff057224 */ /* 0x000fc400078e00e3 */
[----:B------:R-:W-:Y:S02]  /*26ea0*/  IMAD.MOV.U32 R227, RZ, RZ, R229 ;  /* 0x000000ffffe37224 */ /* 0x000fe400078e00e5 */
[----:B------:R-:W-:Y:S01]  /*26eb0*/  IMAD.MOV.U32 R232, RZ, RZ, R234 ;  /* 0x000000ffffe87224 */ /* 0x000fe200078e00ea */
[----:B------:R-:W-:Y:S01]  /*26ec0*/  LEA R24, P5, R16, R4, 0x2 ;  /* 0x0000000410187211 */ /* 0x000fe200078a10ff */
[----:B------:R-:W-:Y:S02]  /*26ed0*/  IMAD.MOV.U32 R229, RZ, RZ, R231 ;  /* 0x000000ffffe57224 */ /* 0x000fe400078e00e7 */
[----:B------:R-:W-:Y:S02]  /*26ee0*/  IMAD.MOV.U32 R234, RZ, RZ, R237 ;  /* 0x000000ffffea7224 */ /* 0x000fe400078e00ed */
[----:B------:R-:W-:Y:S02]  /*26ef0*/  IMAD.MOV.U32 R231, RZ, RZ, R233 ;  /* 0x000000ffffe77224 */ /* 0x000fe400078e00e9 */
[----:B------:R-:W-:-:S02]  /*26f00*/  IMAD.MOV.U32 R237, RZ, RZ, R239 ;  /* 0x000000ffffed7224 */ /* 0x000fc400078e00ef */
[----:B------:R-:W-:Y:S01]  /*26f10*/  IMAD.MOV.U32 R233, RZ, RZ, R235 ;  /* 0x000000ffffe97224 */ /* 0x000fe200078e00eb */
[----:B------:R-:W-:Y:S01]  /*26f20*/  MOV R235, R236 ;  /* 0x000000ec00eb7202 */ /* 0x000fe20000000f00 */
[----:B------:R-:W-:Y:S01]  /*26f30*/  IMAD.MOV.U32 R239, RZ, RZ, R169 ;  /* 0x000000ffffef7224 */ /* 0x000fe200078e00a9 */
[----:B------:R-:W-:Y:S01]  /*26f40*/  MOV R169, R20 ;  /* 0x0000001400a97202 */ /* 0x000fe20000000f00 */
[----:B------:R-:W-:Y:S01]  /*26f50*/  IMAD.MOV.U32 R236, RZ, RZ, R238 ;  /* 0x000000ffffec7224 */ /* 0x000fe200078e00ee */
[----:B------:R-:W-:Y:S01]  /*26f60*/  LEA R20, P6, R17, R4, 0x2 ;  /* 0x0000000411147211 */ /* 0x000fe200078c10ff */
[----:B------:R-:W-:Y:S01]  /*26f70*/  IMAD.MOV.U32 R2, RZ, RZ, R226 ;  /* 0x000000ffff027224 */ /* 0x000fe200078e00e2 */
[----:B------:R-:W-:Y:S01]  /*26f80*/  MOV R238, R171 ;  /* 0x000000ab00ee7202 */ /* 0x000fe20000000f00 */
[----:B------:R-:W-:Y:S01]  /*26f90*/  IMAD.MOV.U32 R171, RZ, RZ, R157 ;  /* 0x000000ffffab7224 */ /* 0x000fe200078e009d */
[----:B------:R-:W-:Y:S01]  /*26fa0*/  LEA.HI.X.SX32 R25, R16, R0, 0x2, P5 ;  /* 0x0000000010197211 */ /* 0x000fe200028f16ff */
[----:B------:R-:W-:-:S02]  /*26fb0*/  IMAD.MOV.U32 R226, RZ, RZ, R227 ;  /* 0x000000ffffe27224 */ /* 0x000fc400078e00e3 */
[----:B------:R-:W-:Y:S01]  /*26fc0*/  IMAD.MOV.U32 R157, RZ, RZ, R21 ;  /* 0x000000ffff9d7224 */ /* 0x000fe200078e0015 */
[----:B------:R-:W-:Y:S01]  /*26fd0*/  LEA.HI.X.SX32 R21, R17, R0, 0x2, P6 ;  /* 0x0000000011157211 */ /* 0x000fe200030f16ff */
[----:B------:R-:W-:Y:S01]  /*26fe0*/  IMAD.MOV.U32 R251, RZ, RZ, R3 ;  /* 0x000000fffffb7224 */ /* 0x000fe200078e0003 */
[----:B------:R-:W-:Y:S01]  /*26ff0*/  MOV R3, R228 ;  /* 0x000000e400037202 */ /* 0x000fe20000000f00 */
[----:B------:R-:W-:Y:S02]  /*27000*/  IMAD.MOV.U32 R227, RZ, RZ, R230 ;  /* 0x000000ffffe37224 */ /* 0x000fe400078e00e6 */
[----:B------:R-:W-:Y:S01]  /*27010*/  IMAD.MOV.U32 R230, RZ, RZ, R232 ;  /* 0x000000ffffe67224 */ /* 0x000fe200078e00e8 */
[----:B------:R1:W-:Y:S01]  /*27020*/  STL.64 [R1+0x5b8], R24 ;  /* 0x0005b81801007387 */ /* 0x0003e20000100a00 */
[----:B------:R-:W-:Y:S01]  /*27030*/  IMAD.MOV.U32 R228, RZ, RZ, R231 ;  /* 0x000000ffffe47224 */ /* 0x000fe200078e00e7 */
[----:B------:R-:W-:Y:S01]  /*27040*/  MOV R231, R233 ;  /* 0x000000e900e77202 */ /* 0x000fe20000000f00 */
[----:B------:R-:W-:Y:S01]  /*27050*/  IMAD.MOV.U32 R232, RZ, RZ, R234 ;  /* 0x000000ffffe87224 */ /* 0x000fe200078e00ea */
[----:B------:R-:W-:Y:S01]  /*27060*/  MOV R234, R238 ;  /* 0x000000ee00ea7202 */ /* 0x000fe20000000f00 */
[----:B------:R-:W-:-:S02]  /*27070*/  IMAD.MOV.U32 R233, RZ, RZ, R236 ;  /* 0x000000ffffe97224 */ /* 0x000fc400078e00ec */
[----:B------:R-:W-:Y:S02]  /*27080*/  IMAD.MOV.U32 R238, RZ, RZ, R171 ;  /* 0x000000ffffee7224 */ /* 0x000fe400078e00ab */
[----:B------:R-:W-:Y:S02]  /*27090*/  IMAD.MOV.U32 R236, RZ, RZ, R237 ;  /* 0x000000ffffec7224 */ /* 0x000fe400078e00ed */
[----:B------:R-:W-:Y:S01]  /*270a0*/  IMAD.MOV.U32 R171, RZ, RZ, R22 ;  /* 0x000000ffffab7224 */ /* 0x000fe200078e0016 */
[----:B-1----:R-:W3:Y:S01]  /*270b0*/  LDL.LU.64 R24, [R1+0x2e58] ;  /* 0x002e580001187983 */ /* 0x002ee20000300a00 */
[----:B------:R-:W-:-:S03]  /*270c0*/  IMAD.MOV.U32 R237, RZ, RZ, R239 ;  /* 0x000000ffffed7224 */ /* 0x000fc600078e00ef */
[----:B------:R-:W4:Y:S01]  /*270d0*/  LDL.LU R252, [R1+0x458] ;  /* 0x0004580001fc7983 */ /* 0x000f220000300800 */
[----:B------:R-:W-:Y:S01]  /*270e0*/  IMAD.MOV.U32 R239, RZ, RZ, R169 ;  /* 0x000000ffffef7224 */ /* 0x000fe200078e00a9 */
[----:B------:R-:W-:Y:S02]  /*270f0*/  MOV R169, R165 ;  /* 0x000000a500a97202 */ /* 0x000fe40000000f00 */
[----:B------:R1:W-:Y:S01]  /*27100*/  STL.64 [R1+0x5b0], R20 ;  /* 0x0005b01401007387 */ /* 0x0003e20000100a00 */
[----:B------:R-:W-:-:S03]  /*27110*/  IMAD.MOV.U32 R165, RZ, RZ, R23 ;  /* 0x000000ffffa57224 */ /* 0x000fc600078e0017 */
[----:B-1----:R-:W3:Y:S01]  /*27120*/  LDL.LU.64 R20, [R1+0x2e50] ;  /* 0x002e500001147983 */ /* 0x002ee20000300a00 */
[CC--:B--2---:R-:W-:Y:S02]  /*27130*/  LEA R14, P4, R18.reuse, R4.reuse, 0x2 ;  /* 0x00000004120e7211 */ /* 0x0c4fe400078810ff */
[C---:B------:R-:W-:Y:S02]  /*27140*/  LEA R22, P5, R19.reuse, R4, 0x2 ;  /* 0x0000000413167211 */ /* 0x040fe400078a10ff */
[-C--:B------:R-:W-:Y:S02]  /*27150*/  LEA.HI.X.SX32 R15, R18, R0.reuse, 0x2, P4 ;  /* 0x00000000120f7211 */ /* 0x080fe400020f16ff */
[----:B------:R-:W-:-:S03]  /*27160*/  LEA.HI.X.SX32 R23, R19, R0, 0x2, P5 ;  /* 0x0000000013177211 */ /* 0x000fc600028f16ff */
[----:B------:R-:W-:Y:S04]  /*27170*/  STL.64 [R1+0x5a8], R14 ;  /* 0x0005a80e01007387 */ /* 0x000fe80000100a00 */
[----:B------:R1:W-:Y:S04]  /*27180*/  STL.64 [R1+0x5a0], R22 ;  /* 0x0005a01601007387 */ /* 0x0003e80000100a00 */
[----:B-1----:R-:W2:Y:S01]  /*27190*/  LDL.LU.64 R22, [R1+0x2e48] ;  /* 0x002e480001167983 */ /* 0x002ea20000300a00 */
[-C--:B---3--:R-:W-:Y:S02]  /*271a0*/  LEA R16, P6, R20, R4.reuse, 0x2 ;  /* 0x0000000414107211 */ /* 0x088fe400078c10ff */
[----:B------:R-:W-:-:S02]  /*271b0*/  LEA R14, P4, R21, R4, 0x2 ;  /* 0x00000004150e7211 */ /* 0x000fc400078810ff */
[-C--:B------:R-:W-:Y:S02]  /*271c0*/  LEA.HI.X.SX32 R17, R20, R0.reuse, 0x2, P6 ;  /* 0x0000000014117211 */ /* 0x080fe400030f16ff */
[----:B------:R-:W-:-:S03]  /*271d0*/  LEA.HI.X.SX32 R15, R21, R0, 0x2, P4 ;  /* 0x00000000150f7211 */ /* 0x000fc600020f16ff */
[----:B------:R-:W-:Y:S04]  /*271e0*/  STL.64 [R1+0x598], R16 ;  /* 0x0005981001007387 */ /* 0x000fe80000100a00 */
[----:B------:R1:W-:Y:S02]  /*271f0*/  STL.64 [R1+0x590], R14 ;  /* 0x0005900e01007387 */ /* 0x0003e40000100a00 */
[----:B-1----:R-:W-:-:S04]  /*27200*/  LEA R14, P4, R24, R4, 0x2 ;  /* 0x00000004180e7211 */ /* 0x002fc800078810ff */
[----:B------:R-:W-:Y:S02]  /*27210*/  LEA.HI.X.SX32 R15, R24, R0, 0x2, P4 ;  /* 0x00000000180f7211 */ /* 0x000fe400020f16ff */
[CC--:B--2---:R-:W-:Y:S02]  /*27220*/  LEA R18, P5, R22.reuse, R4.reuse, 0x2 ;  /* 0x0000000416127211 */ /* 0x0c4fe400078a10ff */
[C---:B------:R-:W-:Y:S02]  /*27230*/  LEA R16, P6, R23.reuse, R4, 0x2 ;  /* 0x0000000417107211 */ /* 0x040fe400078c10ff */
[-C--:B------:R-:W-:Y:S02]  /*27240*/  LEA.HI.X.SX32 R19, R22, R0.reuse, 0x2, P5 ;  /* 0x0000000016137211 */ /* 0x080fe400028f16ff */
[----:B------:R-:W-:-:S03]  /*27250*/  LEA.HI.X.SX32 R17, R23, R0, 0x2, P6 ;  /* 0x0000000017117211 */ /* 0x000fc600030f16ff */
[----:B------:R1:W-:Y:S04]  /*27260*/  STL.64 [R1+0x588], R18 ;  /* 0x0005881201007387 */ /* 0x0003e80000100a00 */
[----:B------:R2:W-:Y:S01]  /*27270*/  STL.64 [R1+0x580], R16 ;  /* 0x0005801001007387 */ /* 0x0005e20000100a00 */
[CC--:B-1----:R-:W-:Y:S02]  /*27280*/  LEA R18, P5, R25.reuse, R4.reuse, 0x2 ;  /* 0x0000000419127211 */ /* 0x0c2fe400078a10ff */
[C---:B--2---:R-:W-:Y:S02]  /*27290*/  LEA R16, P6, R26.reuse, R4, 0x2 ;  /* 0x000000041a107211 */ /* 0x044fe400078c10ff */
[-C--:B------:R-:W-:Y:S01]  /*272a0*/  LEA.HI.X.SX32 R19, R25, R0.reuse, 0x2, P5 ;  /* 0x0000000019137211 */ /* 0x080fe200028f16ff */
[----:B------:R1:W-:Y:S01]  /*272b0*/  STL.64 [R1+0x578], R14 ;  /* 0x0005780e01007387 */ /* 0x0003e20000100a00 */
[----:B------:R-:W-:-:S03]  /*272c0*/  LEA.HI.X.SX32 R17, R26, R0, 0x2, P6 ;  /* 0x000000001a117211 */ /* 0x000fc600030f16ff */
[----:B------:R2:W-:Y:S04]  /*272d0*/  STL.64 [R1+0x570], R18 ;  /* 0x0005701201007387 */ /* 0x0005e80000100a00 */
[----:B------:R3:W-:Y:S01]  /*272e0*/  STL.64 [R1+0x568], R16 ;  /* 0x0005681001007387 */ /* 0x0007e20000100a00 */
[CC--:B-1----:R-:W-:Y:S02]  /*272f0*/  LEA R14, P4, R27.reuse, R4.reuse, 0x2 ;  /* 0x000000041b0e7211 */ /* 0x0c2fe400078810ff */
[----:B--2---:R-:W-:Y:S02]  /*27300*/  LEA R18, P5, R28, R4, 0x2 ;  /* 0x000000041c127211 */ /* 0x004fe400078a10ff */
[----:B------:R-:W-:Y:S02]  /*27310*/  LEA.HI.X.SX32 R15, R27, R0, 0x2, P4 ;  /* 0x000000001b0f7211 */ /* 0x000fe400020f16ff */
[----:B---3--:R-:W-:-:S02]  /*27320*/  LEA R16, P6, R29, R4, 0x2 ;  /* 0x000000041d107211 */ /* 0x008fc400078c10ff */
        /* <DEDUP_REMOVED lines=15> */
[----:B----4-:R-:W-:Y:S02]  /*27420*/  LEA R18, P5, R252, R4, 0x2 ;  /* 0x00000004fc127211 */ /* 0x010fe400078a10ff */
[----:B------:R-:W-:Y:S02]  /*27430*/  LEA.HI.X.SX32 R15, R33, R0, 0x2, P4 ;  /* 0x00000000210f7211 */ /* 0x000fe400020f16ff */
[----:B--2---:R-:W-:-:S02]  /*27440*/  LEA R16, P6, R34, R4, 0x2 ;  /* 0x0000000422107211 */ /* 0x004fc400078c10ff */
        /* <DEDUP_REMOVED lines=74> */
[----:B------:R-:W-:Y:S02]  /*278f0*/  LEA.HI.X.SX32 R17, R58, R0, 0x2, P6 ;  /* 0x000000003a117211 */ /* 0x000fe400030f16ff */
[-C--:B------:R-:W-:Y:S01]  /*27900*/  LEA R20, P5, R60, R4.reuse, 0x2 ;  /* 0x000000043c147211 */ /* 0x080fe200078a10ff */
[----:B------:R-:W-:Y:S04]  /*27910*/  STL.64 [R1+0x468], R18 ;  /* 0x0004681201007387 */ /* 0x000fe80000100a00 */
[----:B------:R2:W-:Y:S01]  /*27920*/  STL.64 [R1+0x460], R16 ;  /* 0x0004601001007387 */ /* 0x0005e20000100a00 */
[----:B-1----:R-:W-:-:S02]  /*27930*/  LEA R14, P4, R59, R4, 0x2 ;  /* 0x000000043b0e7211 */ /* 0x002fc400078810ff */
[-C--:B------:R-:W-:Y:S02]  /*27940*/  LEA.HI.X.SX32 R21, R60, R0.reuse, 0x2, P5 ;  /* 0x000000003c157211 */ /* 0x080fe400028f16ff */
[----:B------:R-:W-:Y:S02]  /*27950*/  LEA.HI.X.SX32 R15, R59, R0, 0x2, P4 ;  /* 0x000000003b0f7211 */ /* 0x000fe400020f16ff */
[----:B--2---:R-:W-:-:S03]  /*27960*/  LEA R16, P6, R61, R4, 0x2 ;  /* 0x000000043d107211 */ /* 0x004fc600078c10ff */
[----:B------:R1:W-:Y:S01]  /*27970*/  STL.64 [R1+0x458], R14 ;  /* 0x0004580e01007387 */ /* 0x0003e20000100a00 */
[----:B------:R-:W-:-:S03]  /*27980*/  LEA.HI.X.SX32 R17, R61, R0, 0x2, P6 ;  /* 0x000000003d117211 */ /* 0x000fc600030f16ff */
[----:B------:R-:W2:Y:S04]  /*27990*/  LDL.LU R19, [R1+0xb90] ;  /* 0x000b900001137983 */ /* 0x000ea80000300800 */
[----:B------:R3:W-:Y:S01]  /*279a0*/  STL.64 [R1+0x450], R20 ;  /* 0x0004501401007387 */ /* 0x0007e20000100a00 */
[----:B-1----:R-:W-:-:S03]  /*279b0*/  LEA R14, P4, R62, R4, 0x2 ;  /* 0x000000043e0e7211 */ /* 0x002fc600078810ff */
[----:B------:R-:W4:Y:S01]  /*279c0*/  LDL.LU R12, [R1+0xb94] ;  /* 0x000b9400010c7983 */ /* 0x000f220000300800 */
[----:B------:R-:W-:-:S03]  /*279d0*/  LEA.HI.X.SX32 R15, R62, R0, 0x2, P4 ;  /* 0x000000003e0f7211 */ /* 0x000fc600020f16ff */
[----:B------:R1:W-:Y:S01]  /*279e0*/  STL.64 [R1+0x448], R16 ;  /* 0x0004481001007387 */ /* 0x0003e20000100a00 */
[----:B---3--:R-:W-:-:S03]  /*279f0*/  LEA R20, P5, R63, R4, 0x2 ;  /* 0x000000043f147211 */ /* 0x008fc600078a10ff */
[----:B------:R3:W-:Y:S01]  /*27a00*/  STL.64 [R1+0x440], R14 ;  /* 0x0004400e01007387 */ /* 0x0007e20000100a00 */
[----:B------:R-:W-:Y:S02]  /*27a10*/  LEA.HI.X.SX32 R21, R63, R0, 0x2, P5 ;  /* 0x000000003f157211 */ /* 0x000fe400028f16ff */
[----:B-1----:R-:W-:-:S03]  /*27a20*/  LEA R16, P6, R64, R4, 0x2 ;  /* 0x0000000440107211 */ /* 0x002fc600078c10ff */
[----:B------:R1:W-:Y:S01]  /*27a30*/  STL.64 [R1+0x438], R20 ;  /* 0x0004381401007387 */ /* 0x0003e20000100a00 */
[----:B------:R-:W-:Y:S02]  /*27a40*/  LEA.HI.X.SX32 R17, R64, R0, 0x2, P6 ;  /* 0x0000000040117211 */ /* 0x000fe400030f16ff */
[----:B---3--:R-:W-:-:S03]  /*27a50*/  LEA R14, P4, R65, R4, 0x2 ;  /* 0x00000004410e7211 */ /* 0x008fc600078810ff */
[----:B------:R3:W-:Y:S01]  /*27a60*/  STL.64 [R1+0x430], R16 ;  /* 0x0004301001007387 */ /* 0x0007e20000100a00 */
[----:B------:R-:W-:Y:S02]  /*27a70*/  LEA.HI.X.SX32 R15, R65, R0, 0x2, P4 ;  /* 0x00000000410f7211 */ /* 0x000fe400020f16ff */
[C---:B-1----:R-:W-:Y:S01]  /*27a80*/  LEA R20, P5, R66.reuse, R4, 0x2 ;  /* 0x0000000442147211 */ /* 0x042fe200078a10ff */
[----:B------:R-:W4:Y:S03]  /*27a90*/  LDL.LU R10, [R1+0x8] ;  /* 0x00000800010a7983 */ /* 0x000f260000300800 */
[----:B------:R-:W-:Y:S02]  /*27aa0*/  LEA.HI.X.SX32 R21, R66, R0, 0x2, P5 ;  /* 0x0000000042157211 */ /* 0x000fe400028f16ff */
[C---:B---3--:R-:W-:Y:S01]  /*27ab0*/  LEA R16, P6, R67.reuse, R4, 0x2 ;  /* 0x0000000443107211 */ /* 0x048fe200078c10ff */
[----:B------:R1:W-:Y:S03]  /*27ac0*/  STL.64 [R1+0x428], R14 ;  /* 0x0004280e01007387 */ /* 0x0003e60000100a00 */
[----:B------:R-:W-:Y:S01]  /*27ad0*/  LEA.HI.X.SX32 R17, R67, R0, 0x2, P6 ;  /* 0x0000000043117211 */ /* 0x000fe200030f16ff */
[----:B------:R-:W3:Y:S04]  /*27ae0*/  LDL.LU R8, [R1+0xec] ;  /* 0x0000ec0001087983 */ /* 0x000ee80000300800 */
[----:B------:R-:W-:Y:S04]  /*27af0*/  STL.64 [R1+0x420], R20 ;  /* 0x0004201401007387 */ /* 0x000fe80000100a00 */
[----:B------:R-:W3:Y:S01]  /*27b00*/  LDL.LU R27, [R1+0xe8] ;  /* 0x0000e800011b7983 */ /* 0x000ee20000300800 */
[----:B-1----:R-:W-:-:S03]  /*27b10*/  LEA R14, P4, R68, R4, 0x2 ;  /* 0x00000004440e7211 */ /* 0x002fc600078810ff */
[----:B------:R-:W-:Y:S04]  /*27b20*/  STL.64 [R1+0x418], R16 ;  /* 0x0004181001007387 */ /* 0x000fe80000100a00 */
[----:B------:R-:W3:Y:S01]  /*27b30*/  LDL.LU R252, [R1+0xe4] ;  /* 0x0000e40001fc7983 */ /* 0x000ee20000300800 */
[----:B------:R-:W-:-:S05]  /*27b40*/  LEA.HI.X.SX32 R15, R68, R0, 0x2, P4 ;  /* 0x00000000440f7211 */ /* 0x000fca00020f16ff */
[----:B------:R1:W-:Y:S04]  /*27b50*/  STL.64 [R1+0x410], R14 ;  /* 0x0004100e01007387 */ /* 0x0003e80000100a00 */
[----:B-1----:R-:W3:Y:S01]  /*27b60*/  LDL.LU R14, [R1+0xe0] ;  /* 0x0000e000010e7983 */ /* 0x002ee20000300800 */
[CC--:B------:R-:W-:Y:S02]  /*27b70*/  LEA R22, P5, R69.reuse, R4.reuse, 0x2 ;  /* 0x0000000445167211 */ /* 0x0c0fe400078a10ff */
[C---:B------:R-:W-:Y:S02]  /*27b80*/  LEA R20, P6, R70.reuse, R4, 0x2 ;  /* 0x0000000446147211 */ /* 0x040fe400078c10ff */
[-C--:B------:R-:W-:Y:S02]  /*27b90*/  LEA.HI.X.SX32 R23, R69, R0.reuse, 0x2, P5 ;  /* 0x0000000045177211 */ /* 0x080fe400028f16ff */
[----:B------:R-:W-:-:S02]  /*27ba0*/  LEA.HI.X.SX32 R21, R70, R0, 0x2, P6 ;  /* 0x0000000046157211 */ /* 0x000fc400030f16ff */
[-C--:B------:R-:W-:Y:S01]  /*27bb0*/  LEA R16, P4, R71, R4.reuse, 0x2 ;  /* 0x0000000447107211 */ /* 0x080fe200078810ff */
[----:B------:R-:W-:Y:S01]  /*27bc0*/  STL.64 [R1+0x408], R22 ;  /* 0x0004081601007387 */ /* 0x000fe20000100a00 */
[----:B------:R-:W-:-:S03]  /*27bd0*/  LEA R24, P5, R72, R4, 0x2 ;  /* 0x0000000448187211 */ /* 0x000fc600078a10ff */
[----:B------:R-:W3:Y:S01]  /*27be0*/  LDL.LU R26, [R1+0xdc] ;  /* 0x0000dc00011a7983 */ /* 0x000ee20000300800 */
[----:B------:R-:W-:-:S03]  /*27bf0*/  LEA.HI.X.SX32 R17, R71, R0, 0x2, P4 ;  /* 0x0000000047117211 */ /* 0x000fc600020f16ff */
[----:B------:R1:W-:Y:S01]  /*27c00*/  STL.64 [R1+0x400], R20 ;  /* 0x0004001401007387 */ /* 0x0003e20000100a00 */
[----:B------:R-:W-:-:S03]  /*27c10*/  LEA.HI.X.SX32 R25, R72, R0, 0x2, P5 ;  /* 0x0000000048197211 */ /* 0x000fc600028f16ff */
[----:B-1----:R-:W3:Y:S04]  /*27c20*/  LDL.LU R21, [R1+0xd8] ;  /* 0x0000d80001157983 */ /* 0x002ee80000300800 */
[----:B------:R-:W-:Y:S04]  /*27c30*/  STL.64 [R1+0x3f8], R16 ;  /* 0x0003f81001007387 */ /* 0x000fe80000100a00 */
[----:B------:R-:W3:Y:S04]  /*27c40*/  LDL.LU R18, [R1+0xd4] ;  /* 0x0000d40001127983 */ /* 0x000ee80000300800 */
[----:B------:R1:W-:Y:S04]  /*27c50*/  STL.64 [R1+0x3f0], R24 ;  /* 0x0003f01801007387 */ /* 0x0003e80000100a00 */
[----:B------:R-:W3:Y:S01]  /*27c60*/  LDL.LU R15, [R1+0xd0] ;  /* 0x0000d000010f7983 */ /* 0x000ee20000300800 */
[----:B-1----:R-:W-:-:S04]  /*27c70*/  LEA R24, P5, R73, R4, 0x2 ;  /* 0x0000000449187211 */ /* 0x002fc800078a10ff */
[----:B------:R-:W-:Y:S02]  /*27c80*/  LEA.HI.X.SX32 R25, R73, R0, 0x2, P5 ;  /* 0x0000000049197211 */ /* 0x000fe400028f16ff */
[----:B--2---:R-:W-:-:S04]  /*27c90*/  LEA R22, P6, R19, R4, 0x2 ;  /* 0x0000000413167211 */ /* 0x004fc800078c10ff */
[----:B------:R-:W-:Y:S02]  /*27ca0*/  LEA.HI.X.SX32 R23, R19, R0, 0x2, P6 ;  /* 0x0000000013177211 */ /* 0x000fe400030f16ff */
[----:B----4-:R-:W-:-:S03]  /*27cb0*/  LEA R16, P4, R12, R4, 0x2 ;  /* 0x000000040c107211 */ /* 0x010fc600078810ff */
[----:B------:R1:W-:Y:S01]  /*27cc0*/  STL.64 [R1+0x3e8], R22 ;  /* 0x0003e81601007387 */ /* 0x0003e20000100a00 */
[----:B------:R-:W-:-:S03]  /*27cd0*/  LEA.HI.X.SX32 R17, R12, R0, 0x2, P4 ;  /* 0x000000000c117211 */ /* 0x000fc600020f16ff */
[----:B------:R-:W2:Y:S04]  /*27ce0*/  LDL.LU R19, [R1+0xcc] ;  /* 0x0000cc0001137983 */ /* 0x000ea80000300800 */
[----:B------:R4:W-:Y:S01]  /*27cf0*/  STL.64 [R1+0x3e0], R16 ;  /* 0x0003e01001007387 */ /* 0x0009e20000100a00 */
[----:B-1----:R-:W-:-:S03]  /*27d00*/  LEA R22, P6, R74, R4, 0x2 ;  /* 0x000000044a167211 */ /* 0x002fc600078c10ff */
[----:B------:R-:W2:Y:S01]  /*27d10*/  LDL.LU R20, [R1+0xbc] ;  /* 0x0000bc0001147983 */ /* 0x000ea20000300800 */
[----:B------:R-:W-:-:S03]  /*27d20*/  LEA.HI.X.SX32 R23, R74, R0, 0x2, P6 ;  /* 0x000000004a177211 */ /* 0x000fc600030f16ff */
[----:B------:R3:W-:Y:S04]  /*27d30*/  STL.64 [R1+0x3d8], R24 ;  /* 0x0003d81801007387 */ /* 0x0007e80000100a00 */
[----:B------:R-:W2:Y:S01]  /*27d40*/  LDL.LU R12, [R1+0xb8] ;  /* 0x0000b800010c7983 */ /* 0x000ea20000300800 */
[----:B----4-:R-:W-:-:S03]  /*27d50*/  LEA R16, P4, R10, R4, 0x2 ;  /* 0x000000040a107211 */ /* 0x010fc600078810ff */
[----:B------:R1:W-:Y:S01]  /*27d60*/  STL.64 [R1+0x3d0], R22 ;  /* 0x0003d01601007387 */ /* 0x0003e20000100a00 */
[----:B------:R-:W-:-:S03]  /*27d70*/  LEA.HI.X.SX32 R17, R10, R0, 0x2, P4 ;  /* 0x000000000a117211 */ /* 0x000fc600020f16ff */
[----:B------:R-:W4:Y:S04]  /*27d80*/  LDL.LU R29, [R1+0xb4] ;  /* 0x0000b400011d7983 */ /* 0x000f280000300800 */
[----:B------:R1:W-:Y:S01]  /*27d90*/  STL.64 [R1+0x3c8], R16 ;  /* 0x0003c81001007387 */ /* 0x0003e20000100a00 */
[----:B---3--:R-:W-:-:S03]  /*27da0*/  LEA R24, P5, R8, R4, 0x2 ;  /* 0x0000000408187211 */ /* 0x008fc600078a10ff */
[----:B------:R-:W3:Y:S01]  /*27db0*/  LDL.LU R10, [R1+0xb0] ;  /* 0x0000b000010a7983 */ /* 0x000ee20000300800 */
[----:B------:R-:W-:Y:S02]  /*27dc0*/  LEA.HI.X.SX32 R25, R8, R0, 0x2, P5 ;  /* 0x0000000008197211 */ /* 0x000fe400028f16ff */
[----:B-1----:R-:W-:-:S03]  /*27dd0*/  LEA R22, P6, R27, R4, 0x2 ;  /* 0x000000041b167211 */ /* 0x002fc600078c10ff */
[----:B------:R1:W-:Y:S01]  /*27de0*/  STL.64 [R1+0x3c0], R24 ;  /* 0x0003c01801007387 */ /* 0x0003e20000100a00 */
[----:B------:R-:W-:-:S03]  /*27df0*/  LEA.HI.X.SX32 R23, R27, R0, 0x2, P6 ;  /* 0x000000001b177211 */ /* 0x000fc600030f16ff */
[----:B------:R-:W3:Y:S01]  /*27e00*/  LDL.LU R8, [R1+0xac] ;  /* 0x0000ac0001087983 */ /* 0x000ee20000300800 */
[----:B------:R-:W-:-:S03]  /*27e10*/  LEA R16, P4, R252, R4, 0x2 ;  /* 0x00000004fc107211 */ /* 0x000fc600078810ff */
[----:B------:R1:W-:Y:S01]  /*27e20*/  STL.64 [R1+0x3b8], R22 ;  /* 0x0003b81601007387 */ /* 0x0003e20000100a00 */
[----:B------:R-:W-:-:S03]  /*27e30*/  LEA.HI.X.SX32 R17, R252, R0, 0x2, P4 ;  /* 0x00000000fc117211 */ /* 0x000fc600020f16ff */
[----:B------:R-:W3:Y:S04]  /*27e40*/  LDL.LU R28, [R1+0xa8] ;  /* 0x0000a800011c7983 */ /* 0x000ee80000300800 */
[----:B------:R1:W-:Y:S04]  /*27e50*/  STL.64 [R1+0x3b0], R16 ;  /* 0x0003b01001007387 */ /* 0x0003e80000100a00 */
[----:B------:R-:W3:Y:S01]  /*27e60*/  LDL.LU R252, [R1+0xa4] ;  /* 0x0000a40001fc7983 */ /* 0x000ee20000300800 */
[----:B-1----:R-:W-:-:S04]  /*27e70*/  LEA R24, P5, R14, R4, 0x2 ;  /* 0x000000040e187211 */ /* 0x002fc800078a10ff */
[----:B------:R-:W-:-:S05]  /*27e80*/  LEA.HI.X.SX32 R25, R14, R0, 0x2, P5 ;  /* 0x000000000e197211 */ /* 0x000fca00028f16ff */
[----:B------:R1:W-:Y:S04]  /*27e90*/  STL.64 [R1+0x3a8], R24 ;  /* 0x0003a81801007387 */ /* 0x0003e80000100a00 */
[----:B------:R-:W3:Y:S01]  /*27ea0*/  LDL.LU R14, [R1+0x98] ;  /* 0x00009800010e7983 */ /* 0x000ee20000300800 */
[----:B------:R-:W-:-:S03]  /*27eb0*/  LEA R22, P6, R26, R4, 0x2 ;  /* 0x000000041a167211 */ /* 0x000fc600078c10ff */
[----:B------:R-:W3:Y:S01]  /*27ec0*/  LDL.LU R27, [R1+0x94] ;  /* 0x00009400011b7983 */ /* 0x000ee20000300800 */
[----:B------:R-:W-:-:S05]  /*27ed0*/  LEA.HI.X.SX32 R23, R26, R0, 0x2, P6 ;  /* 0x000000001a177211 */ /* 0x000fca00030f16ff */
[----:B------:R1:W-:Y:S04]  /*27ee0*/  STL.64 [R1+0x3a0], R22 ;  /* 0x0003a01601007387 */ /* 0x0003e80000100a00 */
[----:B------:R-:W3:Y:S01]  /*27ef0*/  LDL.LU R26, [R1+0x90] ;  /* 0x00009000011a7983 */ /* 0x000ee20000300800 */
[----:B------:R-:W-:-:S04]  /*27f00*/  LEA R16, P4, R21, R4, 0x2 ;  /* 0x0000000415107211 */ /* 0x000fc800078810ff */
        /* <DEDUP_REMOVED lines=11> */
[----:B--2---:R-:W-:-:S04]  /*27fc0*/  LEA R16, P4, R19, R4, 0x2 ;  /* 0x0000000413107211 */ /* 0x004fc800078810ff */
[----:B------:R-:W-:Y:S02]  /*27fd0*/  LEA.HI.X.SX32 R17, R19, R0, 0x2, P4 ;  /* 0x0000000013117211 */ /* 0x000fe400020f16ff */
[----:B-1----:R-:W-:-:S03]  /*27fe0*/  LEA R24, P5, R20, R4, 0x2 ;  /* 0x0000000414187211 */ /* 0x002fc600078a10ff */
[----:B------:R4:W-:Y:S01]  /*27ff0*/  STL.64 [R1+0x380], R16 ;  /* 0x0003801001007387 */ /* 0x0009e20000100a00 */
[----:B------:R-:W-:-:S03]  /*28000*/  LEA.HI.X.SX32 R25, R20, R0, 0x2, P5 ;  /* 0x0000000014197211 */ /* 0x000fc600028f16ff */
[----:B------:R-:W2:Y:S01]  /*28010*/  LDL.LU R19, [R1+0x74] ;  /* 0x0000740001137983 */ /* 0x000ea20000300800 */
[----:B------:R-:W-:-:S03]  /*28020*/  LEA R22, P6, R12, R4, 0x2 ;  /* 0x000000040c167211 */ /* 0x000fc600078c10ff */
[----:B------:R3:W-:Y:S01]  /*28030*/  STL.64 [R1+0x378], R24 ;  /* 0x0003781801007387 */ /* 0x0007e20000100a00 */
[----:B------:R-:W-:-:S03]  /*28040*/  LEA.HI.X.SX32 R23, R12, R0, 0x2, P6 ;  /* 0x000000000c177211 */ /* 0x000fc600030f16ff */
[----:B------:R-:W2:Y:S01]  /*28050*/  LDL.LU R20, [R1+0x68] ;  /* 0x0000680001147983 */ /* 0x000ea20000300800 */
[----:B----4-:R-:W-:-:S03]  /*28060*/  LEA R16, P4, R29, R4, 0x2 ;  /* 0x000000041d107211 */ /* 0x010fc600078810ff */
[----:B------:R1:W-:Y:S01]  /*28070*/  STL.64 [R1+0x370], R22 ;  /* 0x0003701601007387 */ /* 0x0003e20000100a00 */
[----:B------:R-:W-:-:S03]  /*28080*/  LEA.HI.X.SX32 R17, R29, R0, 0x2, P4 ;  /* 0x000000001d117211 */ /* 0x000fc600020f16ff */
[----:B------:R-:W4:Y:S01]  /*28090*/  LDL.LU R12, [R1+0x64] ;  /* 0x00006400010c7983 */ /* 0x000f220000300800 */
[----:B---3--:R-:W-:-:S04]  /*280a0*/  LEA R24, P5, R10, R4, 0x2 ;  /* 0x000000040a187211 */ /* 0x008fc800078a10ff */
[----:B------:R-:W-:Y:S01]  /*280b0*/  LEA.HI.X.SX32 R25, R10, R0, 0x2, P5 ;  /* 0x000000000a197211 */ /* 0x000fe200028f16ff */
[----:B------:R3:W-:Y:S04]  /*280c0*/  STL.64 [R1+0x368], R16 ;  /* 0x0003681001007387 */ /* 0x0007e80000100a00 */
[----:B------:R3:W-:Y:S01]  /*280d0*/  STL.64 [R1+0x360], R24 ;  /* 0x0003601801007387 */ /* 0x0007e20000100a00 */
[----:B-1----:R-:W-:-:S03]  /*280e0*/  LEA R22, P6, R8, R4, 0x2 ;  /* 0x0000000408167211 */ /* 0x002fc600078c10ff */
[----:B------:R-:W4:Y:S01]  /*280f0*/  LDL.LU R10, [R1+0x60] ;  /* 0x00006000010a7983 */ /* 0x000f220000300800 */
[----:B------:R-:W-:Y:S02]  /*28100*/  LEA.HI.X.SX32 R23, R8, R0, 0x2, P6 ;  /* 0x0000000008177211 */ /* 0x000fe400030f16ff */
[----:B---3--:R-:W-:-:S03]  /*28110*/  LEA R16, P4, R28, R4, 0x2 ;  /* 0x000000041c107211 */ /* 0x008fc600078810ff */
[----:B------:R1:W-:Y:S01]  /*28120*/  STL.64 [R1+0x358], R22 ;  /* 0x0003581601007387 */ /* 0x0003e20000100a00 */
[----:B------:R-:W-:-:S03]  /*28130*/  LEA.HI.X.SX32 R17, R28, R0, 0x2, P4 ;  /* 0x000000001c117211 */ /* 0x000fc600020f16ff */
[----:B------:R-:W3:Y:S01]  /*28140*/  LDL.LU R8, [R1+0x5c] ;  /* 0x00005c0001087983 */ /* 0x000ee20000300800 */
[----:B------:R-:W-:-:S04]  /*28150*/  LEA R24, P5, R252, R4, 0x2 ;  /* 0x00000004fc187211 */ /* 0x000fc800078a10ff */
[----:B------:R-:W-:Y:S01]  /*28160*/  LEA.HI.X.SX32 R25, R252, R0, 0x2, P5 ;  /* 0x00000000fc197211 */ /* 0x000fe200028f16ff */
[----:B------:R1:W-:Y:S04]  /*28170*/  STL.64 [R1+0x350], R16 ;  /* 0x0003501001007387 */ /* 0x0003e80000100a00 */
[----:B------:R1:W-:Y:S04]  /*28180*/  STL.64 [R1+0x348], R24 ;  /* 0x0003481801007387 */ /* 0x0003e80000100a00 */
[----:B------:R-:W3:Y:S01]  /*28190*/  LDL.LU R252, [R1+0x58] ;  /* 0x0000580001fc7983 */ /* 0x000ee20000300800 */
[----:B-1----:R-:W-:-:S04]  /*281a0*/  LEA R22, P6, R14, R4, 0x2 ;  /* 0x000000040e167211 */ /* 0x002fc800078c10ff */
[----:B------:R-:W-:Y:S01]  /*281b0*/  LEA.HI.X.SX32 R23, R14, R0, 0x2, P6 ;  /* 0x000000000e177211 */ /* 0x000fe200030f16ff */
[----:B------:R-:W-:-:S04]  /*281c0*/  IMAD.MOV.U32 R14, RZ, RZ, R2 ;  /* 0x000000ffff0e7224 */ /* 0x000fc800078e0002 */
[----:B------:R1:W-:Y:S04]  /*281d0*/  STL.64 [R1+0x340], R22 ;  /* 0x0003401601007387 */ /* 0x0003e80000100a00 */
[----:B------:R-:W3:Y:S01]  /*281e0*/  LDL.LU R2, [R1+0x54] ;  /* 0x0000540001027983 */ /* 0x000ee20000300800 */
[CC--:B------:R-:W-:Y:S02]  /*281f0*/  LEA R16, P4, R27.reuse, R4.reuse, 0x2 ;  /* 0x000000041b107211 */ /* 0x0c0fe400078810ff */
[C---:B------:R-:W-:Y:S02]  /*28200*/  LEA R24, P5, R26.reuse, R4, 0x2 ;  /* 0x000000041a187211 */ /* 0x040fe400078a10ff */
[-C--:B------:R-:W-:Y:S02]  /*28210*/  LEA.HI.X.SX32 R17, R27, R0.reuse, 0x2, P4 ;  /* 0x000000001b117211 */ /* 0x080fe400020f16ff */
[----:B------:R-:W-:-:S03]  /*28220*/  LEA.HI.X.SX32 R25, R26, R0, 0x2, P5 ;  /* 0x000000001a197211 */ /* 0x000fc600028f16ff */
[----:B------:R1:W-:Y:S02]  /*28230*/  STL.64 [R1+0x338], R16 ;  /* 0x0003381001007387 */ /* 0x0003e40000100a00 */
[C---:B-1----:R-:W-:Y:S02]  /*28240*/  LEA R22, P6, R21.reuse, R4, 0x2 ;  /* 0x0000000415167211 */ /* 0x042fe400078c10ff */
[----:B------:R1:W-:Y:S02]  /*28250*/  STL.64 [R1+0x330], R24 ;  /* 0x0003301801007387 */ /* 0x0003e40000100a00 */
[----:B------:R-:W-:Y:S02]  /*28260*/  LEA.HI.X.SX32 R23, R21, R0, 0x2, P6 ;  /* 0x0000000015177211 */ /* 0x000fe400030f16ff */
[----:B------:R-:W3:Y:S01]  /*28270*/  LDL.LU R32, [R1+0x50] ;  /* 0x0000500001207983 */ /* 0x000ee20000300800 */
[----:B------:R-:W-:-:S03]  /*28280*/  LEA R16, P4, R18, R4, 0x2 ;  /* 0x0000000412107211 */ /* 0x000fc600078810ff */
[----:B------:R-:W-:Y:S01]  /*28290*/  STL.64 [R1+0x328], R22 ;  /* 0x0003281601007387 */ /* 0x000fe20000100a00 */
[----:B------:R-:W-:Y:S01]  /*282a0*/  IMAD.MOV.U32 R26, RZ, RZ, R251 ;  /* 0x000000ffff1a7224 */ /* 0x000fe200078e00fb */
[----:B------:R-:W-:Y:S02]  /*282b0*/  LEA.HI.X.SX32 R17, R18, R0, 0x2, P4 ;  /* 0x0000000012117211 */ /* 0x000fe400020f16ff */
[----:B------:R-:W3:Y:S01]  /*282c0*/  LDL.LU R31, [R1+0x4c] ;  /* 0x00004c00011f7983 */ /* 0x000ee20000300800 */
[C---:B-1----:R-:W-:Y:S01]  /*282d0*/  LEA R24, P5, R15.reuse, R4, 0x2 ;  /* 0x000000040f187211 */ /* 0x042fe200078a10ff */
[----:B------:R-:W-:Y:S01]  /*282e0*/  IMAD.MOV.U32 R251, RZ, RZ, R3 ;  /* 0x000000fffffb7224 */ /* 0x000fe200078e0003 */
[----:B------:R-:W-:Y:S01]  /*282f0*/  MOV R3, R5 ;  /* 0x0000000500037202 */ /* 0x000fe20000000f00 */
[----:B------:R-:W-:Y:S01]  /*28300*/  IMAD.MOV.U32 R5, RZ, RZ, R226 ;  /* 0x000000ffff057224 */ /* 0x000fe200078e00e2 */
[----:B------:R-:W-:Y:S01]  /*28310*/  LEA.HI.X.SX32 R25, R15, R0, 0x2, P5 ;  /* 0x000000000f197211 */ /* 0x000fe200028f16ff */
[----:B------:R-:W-:Y:S01]  /*28320*/  STL.64 [R1+0x320], R16 ;  /* 0x0003201001007387 */ /* 0x000fe20000100a00 */
[----:B------:R-:W-:-:S02]  /*28330*/  IMAD.MOV.U32 R226, RZ, RZ, R227 ;  /* 0x000000ffffe27224 */ /* 0x000fc400078e00e3 */
[----:B------:R-:W-:Y:S01]  /*28340*/  IMAD.MOV.U32 R227, RZ, RZ, R228 ;  /* 0x000000ffffe37224 */ /* 0x000fe200078e00e4 */
[----:B------:R-:W3:Y:S01]  /*28350*/  LDL.LU R30, [R1+0x48] ;  /* 0x00004800011e7983 */ /* 0x000ee20000300800 */
[----:B------:R-:W-:Y:S01]  /*28360*/  MOV R228, R229 ;  /* 0x000000e500e47202 */ /* 0x000fe20000000f00 */
[----:B------:R-:W-:Y:S02]  /*28370*/  IMAD.MOV.U32 R229, RZ, RZ, R230 ;  /* 0x000000ffffe57224 */ /* 0x000fe400078e00e6 */
[----:B------:R1:W-:Y:S01]  /*28380*/  STL.64 [R1+0x318], R24 ;  /* 0x0003181801007387 */ /* 0x0003e20000100a00 */
[----:B------:R-:W-:Y:S02]  /*28390*/  IMAD.MOV.U32 R230, RZ, RZ, R231 ;  /* 0x000000ffffe67224 */ /* 0x000fe400078e00e7 */
[----:B------:R-:W-:Y:S01]  /*283a0*/  IMAD.MOV.U32 R231, RZ, RZ, R232 ;  /* 0x000000ffffe77224 */ /* 0x000fe200078e00e8 */
[----:B------:R-:W3:Y:S01]  /*283b0*/  LDL.LU R29, [R1+0x44] ;  /* 0x00004400011d7983 */ /* 0x000ee20000300800 */
[----:B------:R-:W-:Y:S01]  /*283c0*/  MOV R232, R233 ;  /* 0x000000e900e87202 */ /* 0x000fe20000000f00 */
[----:B------:R-:W-:-:S02]  /*283d0*/  IMAD.MOV.U32 R233, RZ, RZ, R234 ;  /* 0x000000ffffe97224 */ /* 0x000fc400078e00ea */
[----:B------:R-:W3:Y:S01]  /*283e0*/  LDL.LU R28, [R1+0x40] ;  /* 0x00004000011c7983 */ /* 0x000ee20000300800 */
[----:B------:R-:W-:Y:S02]  /*283f0*/  IMAD.MOV.U32 R234, RZ, RZ, R235 ;  /* 0x000000ffffea7224 */ /* 0x000fe400078e00eb */
[----:B------:R-:W-:Y:S01]  /*28400*/  IMAD.MOV.U32 R235, RZ, RZ, R236 ;  /* 0x000000ffffeb7224 */ /* 0x000fe200078e00ec */
[----:B------:R-:W-:Y:S01]  /*28410*/  MOV R236, R237 ;  /* 0x000000ed00ec7202 */ /* 0x000fe20000000f00 */
[----:B------:R-:W-:Y:S02]  /*28420*/  IMAD.MOV.U32 R237, RZ, RZ, R238 ;  /* 0x000000ffffed7224 */ /* 0x000fe400078e00ee */
[----:B------:R-:W-:Y:S02]  /*28430*/  IMAD.MOV.U32 R238, RZ, RZ, R239 ;  /* 0x000000ffffee7224 */ /* 0x000fe400078e00ef */
[----:B-1----:R-:W-:Y:S01]  /*28440*/  IMAD.MOV.U32 R25, RZ, RZ, R251 ;  /* 0x000000ffff197224 */ /* 0x002fe200078e00fb */
[----:B------:R-:W-:Y:S01]  /*28450*/  MOV R251, R5 ;  /* 0x0000000500fb7202 */ /* 0x000fe20000000f00 */
[----:B------:R-:W-:Y:S01]  /*28460*/  IMAD.MOV.U32 R239, RZ, RZ, R171 ;  /* 0x000000ffffef7224 */ /* 0x000fe200078e00ab */
[----:B------:R-:W-:Y:S01]  /*28470*/  MOV R171, R170 ;  /* 0x000000aa00ab7202 */ /* 0x000fe20000000f00 */
[----:B------:R-:W-:-:S02]  /*28480*/  IMAD.MOV.U32 R24, RZ, RZ, R3 ;  /* 0x000000ffff187224 */ /* 0x000fc400078e0003 */
[----:B------:R-:W-:Y:S02]  /*28490*/  IMAD.MOV.U32 R3, RZ, RZ, R226 ;  /* 0x000000ffff037224 */ /* 0x000fe400078e00e2 */
[----:B------:R-:W-:Y:S01]  /*284a0*/  IMAD.MOV.U32 R5, RZ, RZ, R227 ;  /* 0x000000ffff057224 */ /* 0x000fe200078e00e3 */
[----:B------:R-:W-:Y:S01]  /*284b0*/  MOV R227, R229 ;  /* 0x000000e500e37202 */ /* 0x000fe20000000f00 */
        /* <DEDUP_REMOVED lines=8> */
[----:B------:R-:W-:Y:S02]  /*28540*/  IMAD.MOV.U32 R230, RZ, RZ, R232 ;  /* 0x000000ffffe67224 */ /* 0x000fe400078e00e8 */
[----:B------:R-:W-:Y:S02]  /*28550*/  IMAD.MOV.U32 R232, RZ, RZ, R234 ;  /* 0x000000ffffe87224 */ /* 0x000fe400078e00ea */
[----:B------:R-:W-:Y:S01]  /*28560*/  IMAD.MOV.U32 R233, RZ, RZ, R235 ;  /* 0x000000ffffe97224 */ /* 0x000fe200078e00eb */
        /* <DEDUP_REMOVED lines=9> */
[----:B------:R-:W-:Y:S01]  /*28600*/  IMAD.MOV.U32 R170, RZ, RZ, R168 ;  /* 0x000000ffffaa7224 */ /* 0x000fe200078e00a8 */
[----:B------:R-:W-:Y:S01]  /*28610*/  MOV R168, R167 ;  /* 0x000000a700a87202 */ /* 0x000fe20000000f00 */
[----:B------:R-:W-:-:S02]  /*28620*/  IMAD.MOV.U32 R169, RZ, RZ, R166 ;  /* 0x000000ffffa97224 */ /* 0x000fc400078e00a6 */
[----:B------:R-:W-:Y:S02]  /*28630*/  IMAD.MOV.U32 R167, RZ, RZ, R165 ;  /* 0x000000ffffa77224 */ /* 0x000fe400078e00a5 */
[----:B------:R-:W-:Y:S02]  /*28640*/  IMAD.MOV.U32 R166, RZ, RZ, R107 ;  /* 0x000000ffffa67224 */ /* 0x000fe400078e006b */
[----:B------:R-:W-:Y:S02]  /*28650*/  IMAD.MOV.U32 R27, RZ, RZ, R18 ;  /* 0x000000ffff1b7224 */ /* 0x000fe400078e0012 */
[----:B------:R-:W-:Y:S01]  /*28660*/  IMAD.MOV.U32 R165, RZ, RZ, R75 ;  /* 0x000000ffffa57224 */ /* 0x000fe200078e004b */
[----:B--2---:R-:W-:-:S04]  /*28670*/  LEA R22, P6, R19, R4, 0x2 ;  /* 0x0000000413167211 */ /* 0x004fc800078c10ff */
[----:B------:R-:W-:-:S05]  /*28680*/  LEA.HI.X.SX32 R23, R19, R0, 0x2, P6 ;  /* 0x0000000013177211 */ /* 0x000fca00030f16ff */
[----:B------:R1:W-:Y:S01]  /*28690*/  STL.64 [R1+0x310], R22 ;  /* 0x0003101601007387 */ /* 0x0003e20000100a00 */
[----:B------:R-:W-:-:S03]  /*286a0*/  LEA R16, P4, R20, R4, 0x2 ;  /* 0x0000000414107211 */ /* 0x000fc600078810ff */
[----:B------:R-:W2:Y:S01]  /*286b0*/  LDL.LU R106, [R1+0x2e44] ;  /* 0x002e4400016a7983 */ /* 0x000ea20000300800 */
[----:B------:R-:W-:Y:S02]  /*286c0*/  LEA.HI.X.SX32 R17, R20, R0, 0x2, P4 ;  /* 0x0000000014117211 */ /* 0x000fe400020f16ff */
[----:B-1----:R-:W-:Y:S01]  /*286d0*/  MOV R23, R251 ;  /* 0x000000fb00177202 */ /* 0x002fe20000000f00 */
[----:B------:R-:W-:Y:S02]  /*286e0*/  IMAD.MOV.U32 R22, RZ, RZ, R3 ;  /* 0x000000ffff167224 */ /* 0x000fe400078e0003 */
[----:B------:R-:W-:Y:S01]  /*286f0*/  IMAD.MOV.U32 R251, RZ, RZ, R5 ;  /* 0x000000fffffb7224 */ /* 0x000fe200078e0005 */
[----:B------:R-:W-:Y:S01]  /*28700*/  MOV R5, R227 ;  /* 0x000000e300057202 */ /* 0x000fe20000000f00 */
[----:B------:R-:W-:Y:S01]  /*28710*/  IMAD.MOV.U32 R3, RZ, RZ, R226 ;  /* 0x000000ffff037224 */ /* 0x000fe200078e00e2 */
[----:B----4-:R-:W-:Y:S01]  /*28720*/  LEA R14, P5, R12, R4, 0x2 ;  /* 0x000000040c0e7211 */ /* 0x010fe200078a10ff */
[----:B------:R-:W-:Y:S01]  /*28730*/  IMAD.MOV.U32 R226, RZ, RZ, R228 ;  /* 0x000000ffffe27224 */ /* 0x000fe200078e00e4 */
[----:B------:R-:W-:Y:S01]  /*28740*/  MOV R228, R230 ;  /* 0x000000e600e47202 */ /* 0x000fe20000000f00 */
[----:B------:R-:W-:-:S02]  /*28750*/  IMAD.MOV.U32 R227, RZ, RZ, R229 ;  /* 0x000000ffffe37224 */ /* 0x000fc400078e00e5 */
[----:B------:R-:W-:Y:S01]  /*28760*/  IMAD.MOV.U32 R229, RZ, RZ, R231 ;  /* 0x000000ffffe57224 */ /* 0x000fe200078e00e7 */
[----:B------:R-:W-:Y:S01]  /*28770*/  MOV R231, R233 ;  /* 0x000000e900e77202 */ /* 0x000fe20000000f00 */
[----:B------:R-:W-:Y:S01]  /*28780*/  IMAD.MOV.U32 R230, RZ, RZ, R232 ;  /* 0x000000ffffe67224 */ /* 0x000fe200078e00e8 */
[----:B------:R-:W-:Y:S01]  /*28790*/  MOV R20, R3 ;  /* 0x0000000300147202 */ /* 0x000fe20000000f00 */
[----:B------:R-:W-:Y:S01]  /*287a0*/  IMAD.MOV.U32 R232, RZ, RZ, R234 ;  /* 0x000000ffffe87224 */ /* 0x000fe200078e00ea */
[----:B------:R-:W-:Y:S01]  /*287b0*/  MOV R234, R236 ;  /* 0x000000ec00ea7202 */ /* 0x000fe20000000f00 */
[----:B------:R-:W-:Y:S02]  /*287c0*/  IMAD.MOV.U32 R233, RZ, RZ, R235 ;  /* 0x000000ffffe97224 */ /* 0x000fe400078e00eb */
[----:B------:R-:W-:Y:S01]  /*287d0*/  IMAD.MOV.U32 R21, RZ, RZ, R251 ;  /* 0x000000ffff157224 */ /* 0x000fe200078e00fb */
[----:B------:R-:W-:Y:S01]  /*287e0*/  LEA.HI.X.SX32 R15, R12, R0, 0x2, P5 ;  /* 0x000000000c0f7211 */ /* 0x000fe200028f16ff */
[----:B------:R-:W-:Y:S01]  /*287f0*/  IMAD.MOV.U32 R235, RZ, RZ, R237 ;  /* 0x000000ffffeb7224 */ /* 0x000fe200078e00ed */
[----:B------:R-:W-:Y:S01]  /*28800*/  MOV R237, R239 ;  /* 0x000000ef00ed7202 */ /* 0x000fe20000000f00 */
[----:B------:R-:W-:Y:S01]  /*28810*/  IMAD.MOV.U32 R251, RZ, RZ, R5 ;  /* 0x000000fffffb7224 */ /* 0x000fe200078e0005 */
[----:B------:R-:W-:Y:S01]  /*28820*/  MOV R5, R227 ;  /* 0x000000e300057202 */ /* 0x000fe20000000f00 */
[----:B------:R-:W-:Y:S01]  /*28830*/  IMAD.MOV.U32 R236, RZ, RZ, R238 ;  /* 0x000000ffffec7224 */ /* 0x000fe200078e00ee */
[C---:B------:R-:W-:Y:S01]  /*28840*/  LEA R18, P6, R10.reuse, R4, 0x2 ;  /* 0x000000040a127211 */ /* 0x040fe200078c10ff */
[----:B------:R-:W-:Y:S01]  /*28850*/  IMAD.MOV.U32 R3, RZ, RZ, R226 ;  /* 0x000000ffff037224 */ /* 0x000fe200078e00e2 */
[----:B------:R3:W-:Y:S01]  /*28860*/  STL.64 [R1+0x308], R16 ;  /* 0x0003081001007387 */ /* 0x0007e20000100a00 */
[----:B------:R-:W-:Y:S01]  /*28870*/  IMAD.MOV.U32 R238, RZ, RZ, R171 ;  /* 0x000000ffffee7224 */ /* 0x000fe200078e00ab */
[----:B------:R-:W-:Y:S01]  /*28880*/  MOV R171, R169 ;  /* 0x000000a900ab7202 */ /* 0x000fe20000000f00 */
[----:B------:R-:W-:Y:S01]  /*28890*/  IMAD.MOV.U32 R239, RZ, RZ, R170 ;  /* 0x000000ffffef7224 */ /* 0x000fe200078e00aa */
[----:B------:R-:W4:Y:S01]  /*288a0*/  LDL.LU R107, [R1+0x2e40] ;  /* 0x002e4000016b7983 */ /* 0x000f220000300800 */
[----:B------:R-:W-:Y:S01]  /*288b0*/  IMAD.MOV.U32 R226, RZ, RZ, R228 ;  /* 0x000000ffffe27224 */ /* 0x000fe200078e00e4 */
[----:B------:R-:W-:Y:S01]  /*288c0*/  MOV R228, R230 ;  /* 0x000000e600e47202 */ /* 0x000fe20000000f00 */
[----:B------:R-:W-:Y:S01]  /*288d0*/  IMAD.MOV.U32 R227, RZ, RZ, R229 ;  /* 0x000000ffffe37224 */ /* 0x000fe200078e00e5 */
[----:B------:R-:W2:Y:S01]  /*288e0*/  LDL.LU R75, [R1+0x2e3c] ;  /* 0x002e3c00014b7983 */ /* 0x000ea20000300800 */
[----:B------:R-:W-:Y:S01]  /*288f0*/  IMAD.MOV.U32 R229, RZ, RZ, R231 ;  /* 0x000000ffffe57224 */ /* 0x000fe200078e00e7 */
[----:B------:R-:W-:Y:S01]  /*28900*/  MOV R231, R233 ;  /* 0x000000e900e77202 */ /* 0x000fe20000000f00 */
[----:B------:R-:W-:Y:S01]  /*28910*/  IMAD.MOV.U32 R170, RZ, RZ, R168 ;  /* 0x000000ffffaa7224 */ /* 0x000fe200078e00a8 */
[----:B------:R-:W-:Y:S01]  /*28920*/  MOV R168, R166 ;  /* 0x000000a600a87202 */ /* 0x000fe20000000f00 */
[----:B------:R-:W-:Y:S01]  /*28930*/  IMAD.MOV.U32 R169, RZ, RZ, R167 ;  /* 0x000000ffffa97224 */ /* 0x000fe200078e00a7 */
[----:B------:R-:W-:Y:S01]  /*28940*/  MOV R12, R251 ;  /* 0x000000fb000c7202 */ /* 0x000fe20000000f00 */
[----:B------:R-:W-:Y:S01]  /*28950*/  IMAD.MOV.U32 R230, RZ, RZ, R232 ;  /* 0x000000ffffe67224 */ /* 0x000fe200078e00e8 */
[----:B------:R1:W-:Y:S01]  /*28960*/  STL.64 [R1+0x300], R14 ;  /* 0x0003000e01007387 */ /* 0x0003e20000100a00 */
[----:B------:R-:W-:Y:S01]  /*28970*/  IMAD.MOV.U32 R167, RZ, RZ, R165 ;  /* 0x000000ffffa77224 */ /* 0x000fe200078e00a5 */
[----:B------:R-:W-:Y:S01]  /*28980*/  MOV R165, R84 ;  /* 0x0000005400a57202 */ /* 0x000fe20000000f00 */
[----:B------:R-:W-:Y:S01]  /*28990*/  IMAD.MOV.U32 R232, RZ, RZ, R234 ;  /* 0x000000ffffe87224 */ /* 0x000fe200078e00ea */
[----:B------:R-:W-:Y:S01]  /*289a0*/  LEA.HI.X.SX32 R19, R10, R0, 0x2, P6 ;  /* 0x000000000a137211 */ /* 0x000fe200030f16ff */
[----:B------:R-:W-:Y:S01]  /*289b0*/  IMAD.MOV.U32 R233, RZ, RZ, R235 ;  /* 0x000000ffffe97224 */ /* 0x000fe200078e00eb */
[----:B------:R-:W-:Y:S01]  /*289c0*/  MOV R234, R236 ;  /* 0x000000ec00ea7202 */ /* 0x000fe20000000f00 */
[----:B------:R-:W-:Y:S01]  /*289d0*/  IMAD.MOV.U32 R166, RZ, RZ, R162 ;  /* 0x000000ffffa67224 */ /* 0x000fe200078e00a2 */
[-C--:B---3--:R-:W-:Y:S01]  /*289e0*/  LEA R16, P4, R8, R4.reuse, 0x2 ;  /* 0x0000000408107211 */ /* 0x088fe200078810ff */
[----:B------:R-:W-:Y:S01]  /*289f0*/  IMAD.MOV.U32 R235, RZ, RZ, R237 ;  /* 0x000000ffffeb7224 */ /* 0x000fe200078e00ed */
[----:B------:R-:W-:Y:S01]  /*28a00*/  MOV R237, R239 ;  /* 0x000000ef00ed7202 */ /* 0x000fe20000000f00 */
[----:B------:R-:W-:Y:S01]  /*28a10*/  IMAD.MOV.U32 R251, RZ, RZ, R5 ;  /* 0x000000fffffb7224 */ /* 0x000fe200078e0005 */
[----:B-1----:R-:W-:Y:S01]  /*28a20*/  LEA R14, P5, R252, R4, 0x2 ;  /* 0x00000004fc0e7211 */ /* 0x002fe200078a10ff */
[----:B------:R-:W-:Y:S01]  /*28a30*/  IMAD.MOV.U32 R236, RZ, RZ, R238 ;  /* 0x000000ffffec7224 */ /* 0x000fe200078e00ee */
[----:B------:R-:W3:Y:S01]  /*28a40*/  LDL.LU R84, [R1+0x2e38] ;  /* 0x002e380001547983 */ /* 0x000ee20000300800 */
        /* <DEDUP_REMOVED lines=8> */
[-C--:B------:R-:W-:Y:S01]  /*28ad0*/  LEA.HI.X.SX32 R15, R252, R0.reuse, 0x2, P5 ;  /* 0x00000000fc0f7211 */ /* 0x080fe200028f16ff */
[----:B------:R-:W-:Y:S01]  /*28ae0*/  IMAD.MOV.U32 R226, RZ, RZ, R228 ;  /* 0x000000ffffe27224 */ /* 0x000fe200078e00e4 */
[----:B------:R-:W-:Y:S01]  /*28af0*/  LEA.HI.X.SX32 R17, R8, R0, 0x2, P4 ;  /* 0x0000000008117211 */ /* 0x000fe200020f16ff */
[----:B------:R-:W-:Y:S01]  /*28b00*/  IMAD.MOV.U32 R229, RZ, RZ, R231 ;  /* 0x000000ffffe57224 */ /* 0x000fe200078e00e7 */
[----:B------:R-:W4:Y:S01]  /*28b10*/  LDL.LU R76, [R1+0x2e34] ;  /* 0x002e3400014c7983 */ /* 0x000f220000300800 */
        /* <DEDUP_REMOVED lines=13> */
[----:B------:R-:W-:Y:S01]  /*28bf0*/  MOV R237, R238 ;  /* 0x000000ee00ed7202 */ /* 0x000fe20000000f00 */
[----:B------:R-:W-:-:S02]  /*28c00*/  IMAD.MOV.U32 R162, RZ, RZ, R77 ;  /* 0x000000ffffa27224 */ /* 0x000fc400078e004d */
[----:B------:R-:W-:Y:S02]  /*28c10*/  IMAD.MOV.U32 R234, RZ, RZ, R236 ;  /* 0x000000ffffea7224 */ /* 0x000fe400078e00ec */
[----:B------:R-:W-:Y:S02]  /*28c20*/  IMAD.MOV.U32 R8, RZ, RZ, R251 ;  /* 0x000000ffff087224 */ /* 0x000fe400078e00fb */
[----:B------:R-:W-:Y:S01]  /*28c30*/  IMAD.MOV.U32 R3, RZ, RZ, R5 ;  /* 0x000000ffff037224 */ /* 0x000fe200078e0005 */
[----:B------:R-:W-:Y:S01]  /*28c40*/  MOV R5, R227 ;  /* 0x000000e300057202 */ /* 0x000fe20000000f00 */
[----:B------:R-:W-:Y:S02]  /*28c50*/  IMAD.MOV.U32 R161, RZ, RZ, R78 ;  /* 0x000000ffffa17224 */ /* 0x000fe400078e004e */
[----:B------:R-:W-:Y:S01]  /*28c60*/  IMAD.MOV.U32 R236, RZ, RZ, R239 ;  /* 0x000000ffffec7224 */ /* 0x000fe200078e00ef */
[----:B------:R-:W-:Y:S01]  /*28c70*/  MOV R239, R170 ;  /* 0x000000aa00ef7202 */ /* 0x000fe20000000f00 */
[----:B------:R-:W-:-:S02]  /*28c80*/  IMAD.MOV.U32 R238, RZ, RZ, R171 ;  /* 0x000000ffffee7224 */ /* 0x000fc400078e00ab */
[----:B------:R-:W-:Y:S02]  /*28c90*/  IMAD.MOV.U32 R251, RZ, RZ, R226 ;  /* 0x000000fffffb7224 */ /* 0x000fe400078e00e2 */
        /* <DEDUP_REMOVED lines=9> */
[----:B------:R1:W-:Y:S01]  /*28d30*/  STL.64 [R1+0x2f8], R18 ;  /* 0x0002f81201007387 */ /* 0x0003e20000100a00 */
[----:B------:R-:W-:Y:S01]  /*28d40*/  IMAD.MOV.U32 R167, RZ, RZ, R165 ;  /* 0x000000ffffa77224 */ /* 0x000fe200078e00a5 */
[----:B------:R-:W-:Y:S01]  /*28d50*/  MOV R166, R162 ;  /* 0x000000a200a67202 */ /* 0x000fe20000000f00 */
[----:B------:R-:W-:Y:S01]  /*28d60*/  IMAD.MOV.U32 R230, RZ, RZ, R232 ;  /* 0x000000ffffe67224 */ /* 0x000fe200078e00e8 */
[----:B------:R-:W2:Y:S01]  /*28d70*/  LDL.LU R77, [R1+0x2e30] ;  /* 0x002e3000014d7983 */ /* 0x000ea20000300800 */
[----:B------:R-:W-:Y:S01]  /*28d80*/  IMAD.MOV.U32 R165, RZ, RZ, R161 ;  /* 0x000000ffffa57224 */ /* 0x000fe200078e00a1 */
[----:B------:R-:W-:Y:S01]  /*28d90*/  MOV R161, R79 ;  /* 0x0000004f00a17202 */ /* 0x000fe20000000f00 */
[----:B------:R-:W-:Y:S01]  /*28da0*/  IMAD.MOV.U32 R232, RZ, RZ, R234 ;  /* 0x000000ffffe87224 */ /* 0x000fe200078e00ea */
[----:B------:R-:W3:Y:S01]  /*28db0*/  LDL.LU R78, [R1+0x2e2c] ;  /* 0x002e2c00014e7983 */ /* 0x000ee20000300800 */
[----:B------:R-:W-:Y:S01]  /*28dc0*/  IMAD.MOV.U32 R233, RZ, RZ, R235 ;  /* 0x000000ffffe97224 */ /* 0x000fe200078e00eb */
[----:B------:R-:W-:Y:S01]  /*28dd0*/  MOV R235, R236 ;  /* 0x000000ec00eb7202 */ /* 0x000fe20000000f00 */
[----:B------:R-:W-:Y:S01]  /*28de0*/  IMAD.MOV.U32 R234, RZ, RZ, R238 ;  /* 0x000000ffffea7224 */ /* 0x000fe200078e00ee */
[C---:B-1----:R-:W-:Y:S01]  /*28df0*/  LEA R18, P6, R2.reuse, R4, 0x2 ;  /* 0x0000000402127211 */ /* 0x042fe200078c10ff */
[----:B------:R-:W-:Y:S01]  /*28e00*/  IMAD.MOV.U32 R162, RZ, RZ, R160 ;  /* 0x000000ffffa27224 */ /* 0x000fe200078e00a0 */
[----:B------:R-:W-:Y:S01]  /*28e10*/  MOV R238, R171 ;  /* 0x000000ab00ee7202 */ /* 0x000fe20000000f00 */
        /* <DEDUP_REMOVED lines=9> */
[----:B------:R-:W-:Y:S01]  /*28eb0*/  LEA.HI.X.SX32 R19, R2, R0, 0x2, P6 ;  /* 0x0000000002137211 */ /* 0x000fe200030f16ff */
[----:B------:R-:W-:Y:S01]  /*28ec0*/  IMAD.MOV.U32 R168, RZ, RZ, R166 ;  /* 0x000000ffffa87224 */ /* 0x000fe200078e00a6 */
[----:B------:R-:W2:Y:S01]  /*28ed0*/  LDL.LU R80, [R1+0x2e24] ;  /* 0x002e240001507983 */ /* 0x000ea20000300800 */
[----:B------:R-:W-:Y:S01]  /*28ee0*/  IMAD.MOV.U32 R166, RZ, RZ, R162 ;  /* 0x000000ffffa67224 */ /* 0x000fe200078e00a2 */
[----:B------:R-:W-:Y:S01]  /*28ef0*/  MOV R162, R156 ;  /* 0x0000009c00a27202 */ /* 0x000fe20000000f00 */
[----:B------:R-:W-:Y:S01]  /*28f00*/  IMAD.MOV.U32 R165, RZ, RZ, R161 ;  /* 0x000000ffffa57224 */ /* 0x000fe200078e00a1 */
[----:B------:R1:W-:Y:S01]  /*28f10*/  STL.64 [R1+0x2e8], R14 ;  /* 0x0002e80e01007387 */ /* 0x0003e20000100a00 */
[----:B------:R-:W-:Y:S01]  /*28f20*/  IMAD.MOV.U32 R161, RZ, RZ, R81 ;  /* 0x000000ffffa17224 */ /* 0x000fe200078e0051 */
[----:B------:R-:W-:Y:S01]  /*28f30*/  MOV R2, R251 ;  /* 0x000000fb00027202 */ /* 0x000fe20000000f00 */
[----:B------:R-:W-:Y:S01]  /*28f40*/  IMAD.MOV.U32 R156, RZ, RZ, R82 ;  /* 0x000000ffff9c7224 */ /* 0x000fe200078e0052 */
[----:B------:R-:W3:Y:S01]  /*28f50*/  LDL.LU R81, [R1+0x2e20] ;  /* 0x002e200001517983 */ /* 0x000ee20000300800 */
[----:B------:R-:W-:-:S02]  /*28f60*/  IMAD.MOV.U32 R251, RZ, RZ, R3 ;  /* 0x000000fffffb7224 */ /* 0x000fc400078e0003 */
[----:B------:R-:W-:Y:S01]  /*28f70*/  IMAD.MOV.U32 R3, RZ, RZ, R83 ;  /* 0x000000ffff037224 */ /* 0x000fe200078e0053 */
[----:B------:R-:W4:Y:S04]  /*28f80*/  LDL.LU R82, [R1+0x2e1c] ;  /* 0x002e1c0001527983 */ /* 0x000f280000300800 */
[----:B------:R1:W-:Y:S04]  /*28f90*/  STL.64 [R1+0x2e0], R18 ;  /* 0x0002e01201007387 */ /* 0x0003e80000100a00 */
[----:B------:R-:W2:Y:S01]  /*28fa0*/  LDL.LU R83, [R1+0x2e18] ;  /* 0x002e180001537983 */ /* 0x000ea20000300800 */
[----:B-1----:R-:W-:-:S02]  /*28fb0*/  LEA R16, P4, R32, R4, 0x2 ;  /* 0x0000000420107211 */ /* 0x002fc400078810ff */
[C---:B------:R-:W-:Y:S02]  /*28fc0*/  LEA R14, P5, R31.reuse, R4, 0x2 ;  /* 0x000000041f0e7211 */ /* 0x040fe400078a10ff */
[-C--:B------:R-:W-:Y:S02]  /*28fd0*/  LEA.HI.X.SX32 R17, R32, R0.reuse, 0x2, P4 ;  /* 0x0000000020117211 */ /* 0x080fe400020f16ff */
[----:B------:R-:W-:Y:S02]  /*28fe0*/  LEA.HI.X.SX32 R15, R31, R0, 0x2, P5 ;  /* 0x000000001f0f7211 */ /* 0x000fe400028f16ff */
[C---:B------:R-:W-:Y:S01]  /*28ff0*/  LEA R18, P6, R30.reuse, R4, 0x2 ;  /* 0x000000041e127211 */ /* 0x040fe200078c10ff */
[----:B------:R1:W-:Y:S03]  /*29000*/  STL.64 [R1+0x2d8], R16 ;  /* 0x0002d81001007387 */ /* 0x0003e60000100a00 */
[----:B------:R-:W-:Y:S01]  /*29010*/  LEA.HI.X.SX32 R19, R30, R0, 0x2, P6 ;  /* 0x000000001e137211 */ /* 0x000fe200030f16ff */
[----:B------:R1:W-:Y:S02]  /*29020*/  STL.64 [R1+0x2d0], R14 ;  /* 0x0002d00e01007387 */ /* 0x0003e40000100a00 */
[----:B-1----:R-:W-:-:S02]  /*29030*/  LEA R16, P4, R29, R4, 0x2 ;  /* 0x000000041d107211 */ /* 0x002fc400078810ff */
[C---:B------:R-:W-:Y:S02]  /*29040*/  LEA R14, P5, R28.reuse, R4, 0x2 ;  /* 0x000000041c0e7211 */ /* 0x040fe400078a10ff */
[-C--:B------:R-:W-:Y:S01]  /*29050*/  LEA.HI.X.SX32 R17, R29, R0.reuse, 0x2, P4 ;  /* 0x000000001d117211 */ /* 0x080fe200020f16ff */
[----:B------:R1:W-:Y:S01]  /*29060*/  STL.64 [R1+0x2c8], R18 ;  /* 0x0002c81201007387 */ /* 0x0003e20000100a00 */
[----:B------:R-:W-:-:S03]  /*29070*/  LEA.HI.X.SX32 R15, R28, R0, 0x2, P5 ;  /* 0x000000001c0f7211 */ /* 0x000fc600028f16ff */
[----:B------:R1:W-:Y:S04]  /*29080*/  STL.64 [R1+0x2c0], R16 ;  /* 0x0002c01001007387 */ /* 0x0003e80000100a00 */
[----:B------:R1:W-:Y:S02]  /*29090*/  STL.64 [R1+0x2b8], R14 ;  /* 0x0002b80e01007387 */ /* 0x0003e40000100a00 */
[CC--:B-1----:R-:W-:Y:S02]  /*290a0*/  LEA R18, P6, R27.reuse, R4.reuse, 0x2 ;  /* 0x000000041b127211 */ /* 0x0c2fe400078c10ff */
[----:B------:R-:W-:Y:S02]  /*290b0*/  LEA R16, P4, R26, R4, 0x2 ;  /* 0x000000041a107211 */ /* 0x000fe400078810ff */
[----:B------:R-:W-:-:S02]  /*290c0*/  LEA.HI.X.SX32 R19, R27, R0, 0x2, P6 ;  /* 0x000000001b137211 */ /* 0x000fc400030f16ff */
        /* <DEDUP_REMOVED lines=18> */
[----:B------:R-:W-:Y:S02]  /*291f0*/  LEA R14, P5, R12, R4, 0x2 ;  /* 0x000000040c0e7211 */ /* 0x000fe400078a10ff */
[-C--:B------:R-:W-:Y:S01]  /*29200*/  LEA.HI.X.SX32 R17, R20, R0.reuse, 0x2, P4 ;  /* 0x0000000014117211 */ /* 0x080fe200020f16ff */
[----:B------:R1:W-:Y:S01]  /*29210*/  STL.64 [R1+0x280], R18 ;  /* 0x0002801201007387 */ /* 0x0003e20000100a00 */
[----:B------:R-:W-:-:S03]  /*29220*/  LEA.HI.X.SX32 R15, R12, R0, 0x2, P5 ;  /* 0x000000000c0f7211 */ /* 0x000fc600028f16ff */
[----:B------:R1:W-:Y:S04]  /*29230*/  STL.64 [R1+0x278], R16 ;  /* 0x0002781001007387 */ /* 0x0003e80000100a00 */
[----:B------:R1:W-:Y:S02]  /*29240*/  STL.64 [R1+0x270], R14 ;  /* 0x0002700e01007387 */ /* 0x0003e40000100a00 */
[-C--:B-1----:R-:W-:Y:S02]  /*29250*/  LEA R18, P6, R10, R4.reuse, 0x2 ;  /* 0x000000040a127211 */ /* 0x082fe400078c10ff */
[----:B------:R-:W-:Y:S02]  /*29260*/  LEA R16, P4, R8, R4, 0x2 ;  /* 0x0000000408107211 */ /* 0x000fe400078810ff */
[----:B------:R-:W-:-:S02]  /*29270*/  LEA.HI.X.SX32 R19, R10, R0, 0x2, P6 ;  /* 0x000000000a137211 */ /* 0x000fc400030f16ff */
[----:B------:R-:W-:Y:S02]  /*29280*/  LEA R14, P5, R252, R4, 0x2 ;  /* 0x00000004fc0e7211 */ /* 0x000fe400078a10ff */
[-C--:B------:R-:W-:Y:S01]  /*29290*/  LEA.HI.X.SX32 R17, R8, R0.reuse, 0x2, P4 ;  /* 0x0000000008117211 */ /* 0x080fe200020f16ff */
[----:B------:R1:W-:Y:S01]  /*292a0*/  STL.64 [R1+0x268], R18 ;  /* 0x0002681201007387 */ /* 0x0003e20000100a00 */
[----:B------:R-:W-:-:S03]  /*292b0*/  LEA.HI.X.SX32 R15, R252, R0, 0x2, P5 ;  /* 0x00000000fc0f7211 */ /* 0x000fc600028f16ff */
[----:B------:R-:W-:Y:S04]  /*292c0*/  STL.64 [R1+0x260], R16 ;  /* 0x0002601001007387 */ /* 0x000fe80000100a00 */
[----:B------:R4:W-:Y:S01]  /*292d0*/  STL.64 [R1+0x258], R14 ;  /* 0x0002580e01007387 */ /* 0x0009e20000100a00 */
[----:B-1----:R-:W-:-:S04]  /*292e0*/  LEA R18, P6, R2, R4, 0x2 ;  /* 0x0000000402127211 */ /* 0x002fc800078c10ff */
[----:B------:R-:W-:-:S05]  /*292f0*/  LEA.HI.X.SX32 R19, R2, R0, 0x2, P6 ;  /* 0x0000000002137211 */ /* 0x000fca00030f16ff */
[----:B------:R3:W-:Y:S01]  /*29300*/  STL.64 [R1+0x250], R18 ;  /* 0x0002501201007387 */ /* 0x0007e20000100a00 */
[CC--:B----4-:R-:W-:Y:S02]  /*29310*/  LEA R14, P5, R82.reuse, R4.reuse, 0x2 ;  /* 0x00000004520e7211 */ /* 0x0d0fe400078a10ff */
[C---:B--2---:R-:W-:Y:S02]  /*29320*/  LEA R16, P4, R83.reuse, R4, 0x2 ;  /* 0x0000000453107211 */ /* 0x044fe400078810ff */
[-C--:B------:R-:W-:Y:S02]  /*29330*/  LEA.HI.X.SX32 R15, R82, R0.reuse, 0x2, P5 ;  /* 0x00000000520f7211 */ /* 0x080fe400028f16ff */
[----:B------:R-:W-:Y:S02]  /*29340*/  LEA.HI.X.SX32 R17, R83, R0, 0x2, P4 ;  /* 0x0000000053117211 */ /* 0x000fe400020f16ff */
[----:B---3--:R-:W-:-:S03]  /*29350*/  LEA R18, P6, R81, R4, 0x2 ;  /* 0x0000000451127211 */ /* 0x008fc600078c10ff */
[----:B------:R1:W-:Y:S01]  /*29360*/  STL.64 [R1+0x248], R16 ;  /* 0x0002481001007387 */ /* 0x0003e20000100a00 */
[----:B------:R-:W-:-:S03]  /*29370*/  LEA.HI.X.SX32 R19, R81, R0, 0x2, P6 ;  /* 0x0000000051137211 */ /* 0x000fc600030f16ff */
        /* <DEDUP_REMOVED lines=185> */
[----:B------:R-:W-:Y:S01]  /*29f10*/  LEA.HI.X.SX32 R15, R149, R0, 0x2, P5 ;  /* 0x00000000950f7211 */ /* 0x000fe200028f16ff */
[----:B------:R-:W-:Y:S02]  /*29f20*/  IMAD.MOV.U32 R25, RZ, RZ, R3 ;  /* 0x000000ffff197224 */ /* 0x000fe400078e0003 */
[----:B------:R-:W-:Y:S01]  /*29f30*/  IMAD.MOV.U32 R3, RZ, RZ, R5 ;  /* 0x000000ffff037224 */ /* 0x000fe200078e0005 */
[----:B------:R-:W-:Y:S01]  /*29f40*/  MOV R5, R226 ;  /* 0x000000e200057202 */ /* 0x000fe20000000f00 */
[----:B------:R2:W-:Y:S01]  /*29f50*/  STL.64 [R1+0x50], R16 ;  /* 0x0000501001007387 */ /* 0x0005e20000100a00 */
[----:B------:R-:W-:Y:S02]  /*29f60*/  IMAD.MOV.U32 R226, RZ, RZ, R227 ;  /* 0x000000ffffe27224 */ /* 0x000fe400078e00e3 */
[----:B------:R-:W-:Y:S01]  /*29f70*/  IMAD.MOV.U32 R227, RZ, RZ, R228 ;  /* 0x000000ffffe37224 */ /* 0x000fe200078e00e4 */
[C---:B-1----:R-:W-:Y:S01]  /*29f80*/  LEA R18, P6, R148.reuse, R4, 0x2 ;  /* 0x0000000494127211 */ /* 0x042fe200078c10ff */
[----:B------:R1:W-:Y:S01]  /*29f90*/  STL.64 [R1+0x48], R14 ;  /* 0x0000480e01007387 */ /* 0x0003e20000100a00 */
[----:B------:R-:W-:Y:S01]  /*29fa0*/  MOV R228, R229 ;  /* 0x000000e500e47202 */ /* 0x000fe20000000f00 */
[----:B------:R-:W-:Y:S01]  /*29fb0*/  IMAD.MOV.U32 R229, RZ, RZ, R230 ;  /* 0x000000ffffe57224 */ /* 0x000fe200078e00e6 */
[----:B------:R-:W-:-:S02]  /*29fc0*/  LEA.HI.X.SX32 R19, R148, R0, 0x2, P6 ;  /* 0x0000000094137211 */ /* 0x000fc400030f16ff */
[C---:B--2---:R-:W-:Y:S01]  /*29fd0*/  LEA R16, P4, R147.reuse, R4, 0x2 ;  /* 0x0000000493107211 */ /* 0x044fe200078810ff */
[----:B------:R-:W-:Y:S01]  /*29fe0*/  IMAD.MOV.U32 R230, RZ, RZ, R231 ;  /* 0x000000ffffe67224 */ /* 0x000fe200078e00e7 */
[----:B------:R-:W-:Y:S01]  /*29ff0*/  MOV R231, R232 ;  /* 0x000000e800e77202 */ /* 0x000fe20000000f00 */
[----:B------:R-:W-:Y:S01]  /*2a000*/  IMAD.MOV.U32 R232, RZ, RZ, R233 ;  /* 0x000000ffffe87224 */ /* 0x000fe200078e00e9 */
[----:B------:R-:W-:Y:S02]  /*2a010*/  LEA.HI.X.SX32 R17, R147, R0, 0x2, P4 ;  /* 0x0000000093117211 */ /* 0x000fe400020f16ff */
[C---:B-1----:R-:W-:Y:S01]  /*2a020*/  LEA R14, P5, R146.reuse, R4, 0x2 ;  /* 0x00000004920e7211 */ /* 0x042fe200078a10ff */
[----:B------:R1:W-:Y:S01]  /*2a030*/  STL.64 [R1+0x40], R18 ;  /* 0x0000401201007387 */ /* 0x0003e20000100a00 */
[----:B------:R-:W-:Y:S02]  /*2a040*/  IMAD.MOV.U32 R233, RZ, RZ, R234 ;  /* 0x000000ffffe97224 */ /* 0x000fe400078e00ea */
[----:B------:R-:W-:-:S02]  /*2a050*/  LEA.HI.X.SX32 R15, R146, R0, 0x2, P5 ;  /* 0x00000000920f7211 */ /* 0x000fc400028f16ff */
[----:B------:R-:W-:Y:S01]  /*2a060*/  MOV R234, R236 ;  /* 0x000000ec00ea7202 */ /* 0x000fe20000000f00 */
[----:B------:R-:W-:Y:S01]  /*2a070*/  IMAD.MOV.U32 R236, RZ, RZ, R238 ;  /* 0x000000ffffec7224 */ /* 0x000fe200078e00ee */
[----:B------:R2:W-:Y:S01]  /*2a080*/  STL.64 [R1+0x38], R16 ;  /* 0x0000381001007387 */ /* 0x0005e20000100a00 */
[----:B------:R-:W-:Y:S01]  /*2a090*/  IMAD.MOV.U32 R238, RZ, RZ, R239 ;  /* 0x000000ffffee7224 */ /* 0x000fe200078e00ef */
[----:B------:R-:W-:Y:S02]  /*2a0a0*/  MOV R239, R171 ;  /* 0x000000ab00ef7202 */ /* 0x000fe40000000f00 */
[C---:B-1----:R-:W-:Y:S01]  /*2a0b0*/  LEA R18, P6, R145.reuse, R4, 0x2 ;  /* 0x0000000491127211 */ /* 0x042fe200078c10ff */
[----:B------:R1:W-:Y:S01]  /*2a0c0*/  STL.64 [R1+0x30], R14 ;  /* 0x0000300e01007387 */ /* 0x0003e20000100a00 */
[----:B------:R-:W-:Y:S02]  /*2a0d0*/  IMAD.MOV.U32 R171, RZ, RZ, R170 ;  /* 0x000000ffffab7224 */ /* 0x000fe400078e00aa */
[----:B------:R-:W-:Y:S01]  /*2a0e0*/  LEA.HI.X.SX32 R19, R145, R0, 0x2, P6 ;  /* 0x0000000091137211 */ /* 0x000fe200030f16ff */
[----:B------:R-:W-:Y:S01]  /*2a0f0*/  IMAD.MOV.U32 R170, RZ, RZ, R169 ;  /* 0x000000ffffaa7224 */ /* 0x000fe200078e00a9 */
[----:B--2---:R-:W-:-:S02]  /*2a100*/  LEA R16, P4, R144, R4, 0x2 ;  /* 0x0000000490107211 */ /* 0x004fc400078810ff */
[----:B------:R-:W-:Y:S01]  /*2a110*/  MOV R169, R168 ;  /* 0x000000a800a97202 */ /* 0x000fe20000000f00 */
[----:B------:R-:W-:Y:S01]  /*2a120*/  IMAD.MOV.U32 R168, RZ, RZ, R167 ;  /* 0x000000ffffa87224 */ /* 0x000fe200078e00a7 */
[C---:B-1----:R-:W-:Y:S01]  /*2a130*/  LEA R14, P5, R143.reuse, R4, 0x2 ;  /* 0x000000048f0e7211 */ /* 0x042fe200078a10ff */
[----:B------:R-:W-:Y:S01]  /*2a140*/  IMAD.MOV.U32 R167, RZ, RZ, R166 ;  /* 0x000000ffffa77224 */ /* 0x000fe200078e00a6 */
[-C--:B------:R-:W-:Y:S01]  /*2a150*/  LEA.HI.X.SX32 R17, R144, R0.reuse, 0x2, P4 ;  /* 0x0000000090117211 */ /* 0x080fe200020f16ff */
[----:B------:R1:W-:Y:S01]  /*2a160*/  STL.64 [R1+0x28], R18 ;  /* 0x0000281201007387 */ /* 0x0003e20000100a00 */
[----:B------:R-:W-:Y:S01]  /*2a170*/  LEA.HI.X.SX32 R15, R143, R0, 0x2, P5 ;  /* 0x000000008f0f7211 */ /* 0x000fe200028f16ff */
        /* <DEDUP_REMOVED lines=8> */
[----:B------:R2:W-:Y:S01]  /*2a200*/  STL.64 [R1+0x20], R16 ;  /* 0x0000201001007387 */ /* 0x0005e20000100a00 */
[C---:B-1----:R-:W-:Y:S01]  /*2a210*/  LEA R18, P6, R142.reuse, R4, 0x2 ;  /* 0x000000048e127211 */ /* 0x042fe200078c10ff */
[----:B------:R-:W-:Y:S01]  /*2a220*/  IMAD.MOV.U32 R228, RZ, RZ, R232 ;  /* 0x000000ffffe47224 */ /* 0x000fe200078e00e8 */
[----:B------:R-:W-:Y:S01]  /*2a230*/  MOV R162, R161 ;  /* 0x000000a100a27202 */ /* 0x000fe20000000f00 */
[----:B------:R1:W-:Y:S01]  /*2a240*/  STL.64 [R1+0x18], R14 ;  /* 0x0000180e01007387 */ /* 0x0003e20000100a00 */
[----:B------:R-:W-:Y:S01]  /*2a250*/  MOV R251, R227 ;  /* 0x000000e300fb7202 */ /* 0x000fe20000000f00 */
[----:B------:R-:W-:Y:S01]  /*2a260*/  IMAD.MOV.U32 R161, RZ, RZ, R160 ;  /* 0x000000ffffa17224 */ /* 0x000fe200078e00a0 */
[----:B------:R-:W-:Y:S01]  /*2a270*/  LEA.HI.X.SX32 R19, R142, R0, 0x2, P6 ;  /* 0x000000008e137211 */ /* 0x000fe200030f16ff */
[----:B------:R-:W-:Y:S01]  /*2a280*/  IMAD.MOV.U32 R227, RZ, RZ, R231 ;  /* 0x000000ffffe37224 */ /* 0x000fe200078e00e7 */
[----:B------:R-:W-:Y:S01]  /*2a290*/  MOV R231, R239 ;  /* 0x000000ef00e77202 */ /* 0x000fe20000000f00 */
[----:B------:R-:W-:Y:S01]  /*2a2a0*/  IMAD.MOV.U32 R230, RZ, RZ, R238 ;  /* 0x000000ffffe67224 */ /* 0x000fe200078e00ee */
[-C--:B--2---:R-:W-:Y:S01]  /*2a2b0*/  LEA R16, P4, R141, R4.reuse, 0x2 ;  /* 0x000000048d107211 */ /* 0x084fe200078810ff */
[----:B------:R-:W-:Y:S01]  /*2a2c0*/  IMAD.MOV.U32 R33, RZ, RZ, R2 ;  /* 0x000000ffff217224 */ /* 0x000fe200078e0002 */
[----:B------:R-:W-:Y:S01]  /*2a2d0*/  MOV R238, R169 ;  /* 0x000000a900ee7202 */ /* 0x000fe20000000f00 */
[----:B------:R-:W-:Y:S01]  /*2a2e0*/  IMAD.MOV.U32 R160, RZ, RZ, R139 ;  /* 0x000000ffffa07224 */ /* 0x000fe200078e008b */
[----:B-1----:R-:W-:Y:S01]  /*2a2f0*/  LEA R14, P5, R140, R4, 0x2 ;  /* 0x000000048c0e7211 */ /* 0x002fe200078a10ff */
[----:B------:R-:W-:-:S02]  /*2a300*/  IMAD.MOV.U32 R34, RZ, RZ, R5 ;  /* 0x000000ffff227224 */ /* 0x000fc400078e0005 */
[----:B------:R-:W-:Y:S02]  /*2a310*/  IMAD.MOV.U32 R239, RZ, RZ, R168 ;  /* 0x000000ffffef7224 */ /* 0x000fe400078e00a8 */
[----:B------:R-:W-:Y:S01]  /*2a320*/  IMAD.MOV.U32 R2, RZ, RZ, R3 ;  /* 0x000000ffff027224 */ /* 0x000fe200078e0003 */
[----:B------:R-:W-:Y:S01]  /*2a330*/  MOV R3, R226 ;  /* 0x000000e200037202 */ /* 0x000fe20000000f00 */
        /* <DEDUP_REMOVED lines=9> */
[----:B------:R-:W-:Y:S01]  /*2a3d0*/  MOV R165, R162 ;  /* 0x000000a200a57202 */ /* 0x000fe20000000f00 */
[----:B------:R-:W-:Y:S01]  /*2a3e0*/  IMAD.MOV.U32 R166, RZ, RZ, R163 ;  /* 0x000000ffffa67224 */ /* 0x000fe200078e00a3 */
[----:B------:R-:W-:Y:S01]  /*2a3f0*/  LEA.HI.X.SX32 R15, R140, R0, 0x2, P5 ;  /* 0x000000008c0f7211 */ /* 0x000fe200028f16ff */
[----:B------:R-:W-:Y:S01]  /*2a400*/  IMAD.MOV.U32 R228, RZ, RZ, R230 ;  /* 0x000000ffffe47224 */ /* 0x000fe200078e00e6 */
[----:B------:R-:W-:Y:S01]  /*2a410*/  STL.64 [R1+0x10], R18 ;  /* 0x0000101201007387 */ /* 0x000fe20000100a00 */
[----:B------:R-:W-:Y:S01]  /*2a420*/  IMAD.MOV.U32 R163, RZ, RZ, R161 ;  /* 0x000000ffffa37224 */ /* 0x000fe200078e00a1 */
[----:B------:R-:W-:Y:S01]  /*2a430*/  MOV R161, R158 ;  /* 0x0000009e00a17202 */ /* 0x000fe20000000f00 */
[----:B------:R-:W-:-:S02]  /*2a440*/  IMAD.MOV.U32 R162, RZ, RZ, R160 ;  /* 0x000000ffffa27224 */ /* 0x000fc400078e00a0 */
[----:B------:R-:W-:Y:S01]  /*2a450*/  IMAD.MOV.U32 R251, RZ, RZ, R5 ;  /* 0x000000fffffb7224 */ /* 0x000fe200078e0005 */
[----:B------:R-:W3:Y:S01]  /*2a460*/  LDL.LU R160, [R1+0xca8] ;  /* 0x000ca80001a07983 */ /* 0x000ee20000300800 */
[----:B------:R-:W-:Y:S01]  /*2a470*/  IMAD.MOV.U32 R158, RZ, RZ, R138 ;  /* 0x000000ffff9e7224 */ /* 0x000fe200078e008a */
[----:B------:R-:W-:Y:S01]  /*2a480*/  MOV R29, R2 ;  /* 0x00000002001d7202 */ /* 0x000fe20000000f00 */
[----:B------:R-:W-:Y:S01]  /*2a490*/  IMAD.MOV.U32 R5, RZ, RZ, R227 ;  /* 0x000000ffff057224 */ /* 0x000fe200078e00e3 */
[----:B------:R-:W4:Y:S01]  /*2a4a0*/  LDL.LU R138, [R1+0x2e10] ;  /* 0x002e1000018a7983 */ /* 0x000f220000300800 */
[----:B------:R-:W-:Y:S01]  /*2a4b0*/  MOV R227, R229 ;  /* 0x000000e500e37202 */ /* 0x000fe20000000f00 */
[----:B------:R-:W-:Y:S01]  /*2a4c0*/  IMAD.MOV.U32 R229, RZ, RZ, R231 ;  /* 0x000000ffffe57224 */ /* 0x000fe200078e00e7 */
[----:B------:R-:W-:Y:S01]  /*2a4d0*/  MOV R2, R228 ;  /* 0x000000e400027202 */ /* 0x000fe20000000f00 */
[----:B------:R1:W-:Y:S01]  /*2a4e0*/  STL.64 [R1+0x8], R16 ;  /* 0x0000081001007387 */ /* 0x0003e20000100a00 */
[----:B------:R-:W-:-:S03]  /*2a4f0*/  IMAD.MOV.U32 R228, RZ, RZ, R137 ;  /* 0x000000ffffe47224 */ /* 0x000fc600078e0089 */
[----:B------:R1:W-:Y:S01]  /*2a500*/  STL.64 [R1], R14 ;  /* 0x0000000e01007387 */ /* 0x0003e20000100a00 */
[----:B------:R-:W-:-:S03]  /*2a510*/  IMAD.MOV.U32 R22, RZ, RZ, R252 ;  /* 0x000000ffff167224 */ /* 0x000fc600078e00fc */
[----:B------:R-:W4:Y:S01]  /*2a520*/  LDL.LU R137, [R1+0x2e0c] ;  /* 0x002e0c0001897983 */ /* 0x000f220000300800 */
[----:B------:R-:W-:Y:S02]  /*2a530*/  IMAD.MOV.U32 R252, RZ, RZ, R229 ;  /* 0x000000fffffc7224 */ /* 0x000fe400078e00e5 */
[----:B-1----:R-:W-:Y:S02]  /*2a540*/  IMAD.MOV.U32 R16, RZ, RZ, R136 ;  /* 0x000000ffff107224 */ /* 0x002fe400078e0088 */
[----:B------:R-:W4:Y:S01]  /*2a550*/  LDL.LU R136, [R1+0x2e08] ;  /* 0x002e080001887983 */ /* 0x000f220000300800 */
[----:B------:R-:W-:Y:S01]  /*2a560*/  IMAD.MOV.U32 R229, RZ, RZ, R135 ;  /* 0x000000ffffe57224 */ /* 0x000fe200078e0087 */
[----:B------:R-:W-:Y:S02]  /*2a570*/  MOV R15, R134 ;  /* 0x00000086000f7202 */ /* 0x000fe40000000f00 */
[----:B------:R-:W4:Y:S04]  /*2a580*/  LDL.LU R135, [R1+0x2e04] ;  /* 0x002e040001877983 */ /* 0x000f280000300800 */
[----:B------:R-:W4:Y:S01]  /*2a590*/  LDL.LU R134, [R1+0x2e00] ;  /* 0x002e000001867983 */ /* 0x000f220000300800 */
[----:B------:R-:W-:Y:S01]  /*2a5a0*/  MOV R232, R233 ;  /* 0x000000e900e87202 */ /* 0x000fe20000000f00 */
[----:B------:R-:W-:-:S02]  /*2a5b0*/  IMAD.MOV.U32 R233, RZ, RZ, R170 ;  /* 0x000000ffffe97224 */ /* 0x000fc400078e00aa */
[----:B------:R-:W-:-:S03]  /*2a5c0*/  IMAD.MOV.U32 R231, RZ, RZ, R238 ;  /* 0x000000ffffe77224 */ /* 0x000fc600078e00ee */
[----:B------:R-:W-:Y:S01]  /*2a5d0*/  MOV R230, R233 ;  /* 0x000000e900e67202 */ /* 0x000fe20000000f00 */
[----:B------:R-:W-:Y:S02]  /*2a5e0*/  IMAD.MOV.U32 R233, RZ, RZ, R239 ;  /* 0x000000ffffe97224 */ /* 0x000fe400078e00ef */
[----:B------:R-:W-:Y:S01]  /*2a5f0*/  IMAD.MOV.U32 R239, RZ, RZ, R168 ;  /* 0x000000ffffef7224 */ /* 0x000fe200078e00a8 */
[----:B------:R-:W-:Y:S01]  /*2a600*/  MOV R238, R169 ;  /* 0x000000a900ee7202 */ /* 0x000fe20000000f00 */
[----:B------:R-:W-:Y:S02]  /*2a610*/  IMAD.MOV.U32 R234, RZ, RZ, R171 ;  /* 0x000000ffffea7224 */ /* 0x000fe400078e00ab */
[----:B------:R-:W-:Y:S01]  /*2a620*/  IMAD.MOV.U32 R12, RZ, RZ, R239 ;  /* 0x000000ffff0c7224 */ /* 0x000fe200078e00ef */
[----:B------:R-:W-:Y:S01]  /*2a630*/  MOV R239, R164 ;  /* 0x000000a400ef7202 */ /* 0x000fe20000000f00 */
[----:B------:R-:W-:Y:S02]  /*2a640*/  IMAD.MOV.U32 R21, RZ, RZ, R166 ;  /* 0x000000ffff157224 */ /* 0x000fe400078e00a6 */
[----:B------:R-:W-:-:S02]  /*2a650*/  IMAD.MOV.U32 R27, RZ, RZ, R230 ;  /* 0x000000ffff1b7224 */ /* 0x000fc400078e00e6 */
[----:B------:R-:W-:Y:S01]  /*2a660*/  IMAD.MOV.U32 R10, RZ, RZ, R238 ;  /* 0x000000ffff0a7224 */ /* 0x000fe200078e00ee */
[----:B------:R-:W-:Y:S01]  /*2a670*/  MOV R238, R167 ;  /* 0x000000a700ee7202 */ /* 0x000fe20000000f00 */
[----:B------:R-:W-:Y:S02]  /*2a680*/  IMAD.MOV.U32 R32, RZ, RZ, R251 ;  /* 0x000000ffff207224 */ /* 0x000fe400078e00fb */
[----:B------:R-:W-:Y:S02]  /*2a690*/  IMAD.MOV.U32 R251, RZ, RZ, R227 ;  /* 0x000000fffffb7224 */ /* 0x000fe400078e00e3 */
[----:B------:R-:W-:Y:S02]  /*2a6a0*/  IMAD.MOV.U32 R20, RZ, RZ, R165 ;  /* 0x000000ffff147224 */ /* 0x000fe400078e00a5 */
[----:B------:R-:W-:Y:S01]  /*2a6b0*/  IMAD.MOV.U32 R227, RZ, RZ, R158 ;  /* 0x000000ffffe37224 */ /* 0x000fe200078e009e */
[----:B------:R-:W-:Y:S01]  /*2a6c0*/  MOV R18, R157 ;  /* 0x0000009d00127202 */ /* 0x000fe20000000f00 */
[----:B------:R-:W-:Y:S01]  /*2a6d0*/  IMAD.MOV.U32 R23, RZ, RZ, R226 ;  /* 0x000000ffff177224 */ /* 0x000fe200078e00e2 */
[----:B------:R-:W-:Y:S01]  /*2a6e0*/  MOV R226, R161 ;  /* 0x000000a100e27202 */ /* 0x000fe20000000f00 */
[----:B------:R-:W-:Y:S01]  /*2a6f0*/  IMAD.MOV.U32 R17, RZ, RZ, R156 ;  /* 0x000000ffff117224 */ /* 0x000fe200078e009c */
[----:B------:R-:W-:Y:S01]  /*2a700*/  MOV R230, R159 ;  /* 0x0000009f00e67202 */ /* 0x000fe20000000f00 */
[----:B------:R-:W-:-:S02]  /*2a710*/  IMAD.MOV.U32 R28, RZ, RZ, R21 ;  /* 0x000000ffff1c7224 */ /* 0x000fc400078e0015 */
[----:B------:R-:W-:Y:S01]  /*2a720*/  IMAD.MOV.U32 R14, RZ, RZ, R133 ;  /* 0x000000ffff0e7224 */ /* 0x000fe200078e0085 */
[----:B------:R-:W-:Y:S02]  /*2a730*/  MOV R8, R231 ;  /* 0x000000e700087202 */ /* 0x000fe40000000f00 */
[----:B------:R-:W4:Y:S04]  /*2a740*/  LDL.LU R231, [R1+0xd14] ;  /* 0x000d140001e77983 */ /* 0x000f280000300800 */
[----:B------:R-:W4:Y:S01]  /*2a750*/  LDL.LU R133, [R1+0x2dfc] ;  /* 0x002dfc0001857983 */ /* 0x000f220000300800 */
[----:B------:R-:W-:Y:S01]  /*2a760*/  IMAD.MOV.U32 R30, RZ, RZ, R3 ;  /* 0x000000ffff1e7224 */ /* 0x000fe200078e0003 */
[----:B------:R-:W-:Y:S01]  /*2a770*/  MOV R31, R5 ;  /* 0x00000005001f7202 */ /* 0x000fe20000000f00 */
[----:B------:R-:W-:-:S02]  /*2a780*/  IMAD.MOV.U32 R5, RZ, RZ, R163 ;  /* 0x000000ffff057224 */ /* 0x000fc400078e00a3 */
[----:B------:R-:W-:Y:S01]  /*2a790*/  IMAD.MOV.U32 R3, RZ, RZ, R162 ;  /* 0x000000ffff037224 */ /* 0x000fe200078e00a2 */
[----:B--2---:R-:W-:-:S04]  /*2a7a0*/  LEA R170, P6, R139, R4, 0x2 ;  /* 0x000000048baa7211 */ /* 0x004fc800078c10ff */
[----:B------:R-:W-:Y:S01]  /*2a7b0*/  LEA.HI.X.SX32 R171, R139, R0, 0x2, P6 ;  /* 0x000000008bab7211 */ /* 0x000fe200030f16ff */
[----:B---3--:R-:W-:-:S04]  /*2a7c0*/  IMAD.MOV.U32 R19, RZ, RZ, R160 ;  /* 0x000000ffff137224 */ /* 0x008fc800078e00a0 */
[----:B------:R-:W-:Y:S01]  /*2a7d0*/  IMAD.MOV.U32 R21, RZ, RZ, R19 ;  /* 0x000000ffff157224 */ /* 0x000fe200078e0013 */
[CC--:B----4-:R-:W-:Y:S02]  /*2a7e0*/  LEA R166, P5, R137.reuse, R4.reuse, 0x2 ;  /* 0x0000000489a67211 */ /* 0x0d0fe400078a10ff */
[C---:B------:R-:W-:Y:S02]  /*2a7f0*/  LEA R164, P6, R136.reuse, R4, 0x2 ;  /* 0x0000000488a47211 */ /* 0x040fe400078c10ff */
[-C--:B------:R-:W-:Y:S02]  /*2a800*/  LEA.HI.X.SX32 R167, R137, R0.reuse, 0x2, P5 ;  /* 0x0000000089a77211 */ /* 0x080fe400028f16ff */
[----:B------:R-:W-:Y:S02]  /*2a810*/  LEA.HI.X.SX32 R165, R136, R0, 0x2, P6 ;  /* 0x0000000088a57211 */ /* 0x000fe400030f16ff */
[-C--:B------:R-:W-:Y:S02]  /*2a820*/  LEA R158, P6, R27, R4.reuse, 0x2 ;  /* 0x000000041b9e7211 */ /* 0x080fe400078c10ff */
[----:B------:R-:W-:-:S02]  /*2a830*/  LEA R160, P5, R134, R4, 0x2 ;  /* 0x0000000486a07211 */ /* 0x000fc400078a10ff */
[-C--:B------:R-:W-:Y:S02]  /*2a840*/  LEA.HI.X.SX32 R159, R27, R0.reuse, 0x2, P6 ;  /* 0x000000001b9f7211 */ /* 0x080fe400030f16ff */
[----:B------:R-:W-:Y:S02]  /*2a850*/  LEA.HI.X.SX32 R161, R134, R0, 0x2, P5 ;  /* 0x0000000086a17211 */ /* 0x000fe400028f16ff */
[C---:B------:R-:W-:Y:S02]  /*2a860*/  LEA R154, P5, R26.reuse, R4, 0x2 ;  /* 0x000000041a9a7211 */ /* 0x040fe400078a10ff */
[----:B------:R-:W-:Y:S01]  /*2a870*/  MOV R27, R20 ;  /* 0x00000014001b7202 */ /* 0x000fe20000000f00 */
[----:B------:R-:W-:Y:S01]  /*2a880*/  IMAD.MOV.U32 R20, RZ, RZ, R18 ;  /* 0x000000ffff147224 */ /* 0x000fe200078e0012 */
[----:B------:R-:W-:Y:S01]  /*2a890*/  MOV R19, R17 ;  /* 0x0000001100137202 */ /* 0x000fe20000000f00 */
[----:B------:R-:W-:Y:S01]  /*2a8a0*/  IMAD.MOV.U32 R18, RZ, RZ, R16 ;  /* 0x000000ffff127224 */ /* 0x000fe200078e0010 */
        /* <DEDUP_REMOVED lines=18> */
[----:B------:R-:W2:Y:S01]  /*2a9d0*/  LDL.LU R232, [R1+0xd08] ;  /* 0x000d080001e87983 */ /* 0x000ea20000300800 */
[----:B------:R-:W-:Y:S01]  /*2a9e0*/  IMAD.MOV.U32 R14, RZ, RZ, R12 ;  /* 0x000000ffff0e7224 */ /* 0x000fe200078e000c */
[----:B------:R-:W-:Y:S01]  /*2a9f0*/  MOV R12, R10 ;  /* 0x0000000a000c7202 */ /* 0x000fe20000000f00 */
[----:B------:R-:W-:-:S02]  /*2aa00*/  IMAD.MOV.U32 R251, RZ, RZ, R237 ;  /* 0x000000fffffb7224 */ /* 0x000fc400078e00ed */
[----:B------:R-:W-:Y:S01]  /*2aa10*/  IMAD.MOV.U32 R10, RZ, RZ, R8 ;  /* 0x000000ffff0a7224 */ /* 0x000fe200078e0008 */
[----:B------:R-:W3:Y:S01]  /*2aa20*/  LDL.LU R237, [R1+0xd1c] ;  /* 0x000d1c0001ed7983 */ /* 0x000ee20000300800 */
[----:B------:R-:W-:Y:S01]  /*2aa30*/  IMAD.MOV.U32 R8, RZ, RZ, R252 ;  /* 0x000000ffff087224 */ /* 0x000fe200078e00fc */
[----:B------:R-:W-:Y:S01]  /*2aa40*/  MOV R252, R2 ;  /* 0x0000000200fc7202 */ /* 0x000fe20000000f00 */
[----:B------:R-:W-:Y:S02]  /*2aa50*/  IMAD.MOV.U32 R2, RZ, RZ, R251 ;  /* 0x000000ffff027224 */ /* 0x000fe400078e00fb */
[----:B------:R-:W-:Y:S01]  /*2aa60*/  IMAD.MOV.U32 R251, RZ, RZ, R3 ;  /* 0x000000fffffb7224 */ /* 0x000fe200078e0003 */
[----:B------:R-:W-:Y:S01]  /*2aa70*/  MOV R3, R5 ;  /* 0x0000000500037202 */ /* 0x000fe20000000f00 */
[----:B------:R-:W-:Y:S02]  /*2aa80*/  IMAD.MOV.U32 R5, RZ, RZ, R226 ;  /* 0x000000ffff057224 */ /* 0x000fe400078e00e2 */
[----:B------:R-:W4:Y:S01]  /*2aa90*/  LDL.LU R226, [R1+0xcec] ;  /* 0x000cec0001e27983 */ /* 0x000f220000300800 */
[----:B------:R-:W-:-:S04]  /*2aaa0*/  LEA R168, P4, R138, R4, 0x2 ;  /* 0x000000048aa87211 */ /* 0x000fc800078810ff */
[----:B------:R-:W-:Y:S02]  /*2aab0*/  LEA.HI.X.SX32 R169, R138, R0, 0x2, P4 ;  /* 0x000000008aa97211 */ /* 0x000fe400020f16ff */
[----:B------:R-:W-:-:S04]  /*2aac0*/  LEA R162, P4, R135, R4, 0x2 ;  /* 0x0000000487a27211 */ /* 0x000fc800078810ff */
[----:B------:R-:W-:Y:S02]  /*2aad0*/  LEA.HI.X.SX32 R163, R135, R0, 0x2, P4 ;  /* 0x0000000087a37211 */ /* 0x000fe400020f16ff */
[-C--:B------:R-:W-:Y:S02]  /*2aae0*/  LEA R156, P4, R133, R4.reuse, 0x2 ;  /* 0x00000004859c7211 */ /* 0x080fe400078810ff */
[----:B------:R-:W-:Y:S02]  /*2aaf0*/  LEA R152, P6, R25, R4, 0x2 ;  /* 0x0000000419987211 */ /* 0x000fe400078c10ff */
[----:B------:R-:W-:Y:S02]  /*2ab00*/  LEA.HI.X.SX32 R157, R133, R0, 0x2, P4 ;  /* 0x00000000859d7211 */ /* 0x000fe400020f16ff */
[C---:B------:R-:W-:Y:S02]  /*2ab10*/  LEA R150, P4, R24.reuse, R4, 0x2 ;  /* 0x0000000418967211 */ /* 0x040fe400078810ff */
[-C--:B------:R-:W-:Y:S01]  /*2ab20*/  LEA.HI.X.SX32 R153, R25, R0.reuse, 0x2, P6 ;  /* 0x0000000019997211 */ /* 0x080fe200030f16ff */
        /* <DEDUP_REMOVED lines=10> */
[----:B------:R-:W-:Y:S01]  /*2abd0*/  MOV R12, R8 ;  /* 0x00000008000c7202 */ /* 0x000fe20000000f00 */
[----:B------:R-:W-:Y:S02]  /*2abe0*/  IMAD.MOV.U32 R14, RZ, RZ, R10 ;  /* 0x000000ffff0e7224 */ /* 0x000fe400078e000a */
[----:B------:R-:W-:Y:S01]  /*2abf0*/  IMAD.MOV.U32 R10, RZ, RZ, R252 ;  /* 0x000000ffff0a7224 */ /* 0x000fe200078e00fc */
[----:B------:R-:W-:Y:S01]  /*2ac00*/  MOV R252, R251 ;  /* 0x000000fb00fc7202 */ /* 0x000fe20000000f00 */
[----:B------:R-:W-:Y:S02]  /*2ac10*/  IMAD.MOV.U32 R8, RZ, RZ, R2 ;  /* 0x000000ffff087224 */ /* 0x000fe400078e0002 */
[----:B------:R-:W-:Y:S02]  /*2ac20*/  IMAD.MOV.U32 R2, RZ, RZ, R3 ;  /* 0x000000ffff027224 */ /* 0x000fe400078e0003 */
[----:B------:R-:W-:-:S02]  /*2ac30*/  IMAD.MOV.U32 R251, RZ, RZ, R5 ;  /* 0x000000fffffb7224 */ /* 0x000fc400078e0005 */
[----:B------:R-:W2:Y:S01]  /*2ac40*/  LDL.LU R5, [R1+0xcf0] ;  /* 0x000cf00001057983 */ /* 0x000ea20000300800 */
[----:B----4-:R-:W-:Y:S01]  /*2ac50*/  MOV R3, R226 ;  /* 0x000000e200037202 */ /* 0x010fe20000000f00 */
[----:B------:R-:W-:Y:S02]  /*2ac60*/  IMAD.MOV.U32 R226, RZ, RZ, R227 ;  /* 0x000000ffffe27224 */ /* 0x000fe400078e00e3 */
[----:B------:R-:W4:Y:S01]  /*2ac70*/  LDL.LU R227, [R1+0xd20] ;  /* 0x000d200001e37983 */ /* 0x000f220000300800 */
[----:B------:R-:W-:Y:S01]  /*2ac80*/  IMAD.MOV.U32 R37, RZ, RZ, R21 ;  /* 0x000000ffff257224 */ /* 0x000fe200078e0015 */
[----:B------:R-:W-:Y:S01]  /*2ac90*/  MOV R21, R20 ;  /* 0x0000001400157202 */ /* 0x000fe20000000f00 */
        /* <DEDUP_REMOVED lines=28> */
[----:B------:R-:W-:Y:S02]  /*2ae60*/  IMAD.MOV.U32 R18, RZ, RZ, R17 ;  /* 0x000000ffff127224 */ /* 0x000fe400078e0011 */
[----:B--2---:R-:W-:Y:S02]  /*2ae70*/  IMAD.MOV.U32 R3, RZ, RZ, R5 ;  /* 0x000000ffff037224 */ /* 0x004fe400078e0005 */
        /* <DEDUP_REMOVED lines=12> */
[----:B------:R-:W-:Y:S01]  /*2af40*/  IMAD.MOV.U32 R2, RZ, RZ, R251 ;  /* 0x000000ffff027224 */ /* 0x000fe200078e00fb */
[----:B----4-:R-:W-:-:S04]  /*2af50*/  MOV R5, R227 ;  /* 0x000000e300057202 */ /* 0x010fc80000000f00 */
[----:B------:R-:W-:Y:S01]  /*2af60*/  MOV R3, R5 ;  /* 0x0000000500037202 */ /* 0x000fe20000000f00 */
[----:B------:R-:W-:Y:S02]  /*2af70*/  IMAD.MOV.U32 R5, RZ, RZ, R229 ;  /* 0x000000ffff057224 */ /* 0x000fe400078e00e5 */
[----:B------:R-:W-:Y:S02]  /*2af80*/  IMAD.MOV.U32 R227, RZ, RZ, R228 ;  /* 0x000000ffffe37224 */ /* 0x000fe400078e00e4 */
[----:B------:R-:W-:Y:S02]  /*2af90*/  IMAD.MOV.U32 R228, RZ, RZ, R230 ;  /* 0x000000ffffe47224 */ /* 0x000fe400078e00e6 */
[----:B------:R-:W-:Y:S01]  /*2afa0*/  IMAD.MOV.U32 R251, RZ, RZ, R3 ;  /* 0x000000fffffb7224 */ /* 0x000fe200078e0003 */
[----:B------:R-:W2:Y:S01]  /*2afb0*/  LDL.LU R230, [R1+0xd4c] ;  /* 0x000d4c0001e67983 */ /* 0x000ea20000300800 */
[----:B------:R-:W-:Y:S01]  /*2afc0*/  IMAD.MOV.U32 R229, RZ, RZ, R243 ;  /* 0x000000ffffe57224 */ /* 0x000fe200078e00f3 */
[----:B------:R-:W-:Y:S01]  /*2afd0*/  MOV R3, R5 ;  /* 0x0000000500037202 */ /* 0x000fe20000000f00 */
[----:B------:R-:W-:Y:S01]  /*2afe0*/  IMAD.MOV.U32 R5, RZ, RZ, R231 ;  /* 0x000000ffff057224 */ /* 0x000fe200078e00e7 */
[----:B------:R-:W4:Y:S04]  /*2aff0*/  LDL.LU R243, [R1+0x2df8] ;  /* 0x002df80001f37983 */ /* 0x000f280000300800 */
[----:B------:R-:W3:Y:S01]  /*2b000*/  LDL.LU R231, [R1+0xd10] ;  /* 0x000d100001e77983 */ /* 0x000ee20000300800 */
[----:B------:R-:W-:-:S04]  /*2b010*/  LEA R146, P6, R33, R4, 0x2 ;  /* 0x0000000421927211 */ /* 0x000fc800078c10ff */
[----:B------:R-:W-:Y:S02]  /*2b020*/  LEA.HI.X.SX32 R147, R33, R0, 0x2, P6 ;  /* 0x0000000021937211 */ /* 0x000fe400030f16ff */
[CC--:B------:R-:W-:Y:S02]  /*2b030*/  LEA R140, P6, R23.reuse, R4.reuse, 0x2 ;  /* 0x00000004178c7211 */ /* 0x0c0fe400078c10ff */
[C---:B------:R-:W-:Y:S02]  /*2b040*/  LEA R148, P5, R34.reuse, R4, 0x2 ;  /* 0x0000000422947211 */ /* 0x040fe400078a10ff */
[-C--:B------:R-:W-:Y:S01]  /*2b050*/  LEA.HI.X.SX32 R141, R23, R0.reuse, 0x2, P6 ;  /* 0x00000000178d7211 */ /* 0x080fe200030f16ff */
[----:B------:R-:W-:Y:S02]  /*2b060*/  IMAD.MOV.U32 R23, RZ, RZ, R21 ;  /* 0x000000ffff177224 */ /* 0x000fe400078e0015 */
        /* <DEDUP_REMOVED lines=15> */
[----:B------:R-:W-:Y:S01]  /*2b160*/  IMAD.MOV.U32 R251, RZ, RZ, R5 ;  /* 0x000000fffffb7224 */ /* 0x000fe200078e0005 */
[----:B---3--:R-:W-:Y:S01]  /*2b170*/  MOV R3, R231 ;  /* 0x000000e700037202 */ /* 0x008fe20000000f00 */
[----:B------:R-:W-:Y:S02]  /*2b180*/  IMAD.MOV.U32 R231, RZ, RZ, R238 ;  /* 0x000000ffffe77224 */ /* 0x000fe400078e00ee */
[----:B------:R-:W-:-:S02]  /*2b190*/  IMAD.MOV.U32 R238, RZ, RZ, R240 ;  /* 0x000000ffffee7224 */ /* 0x000fc400078e00f0 */
[----:B------:R-:W3:Y:S04]  /*2b1a0*/  LDL.LU R240, [R1+0x2df4] ;  /* 0x002df40001f07983 */ /* 0x000ee80000300800 */
[----:B------:R-:W2:Y:S01]  /*2b1b0*/  LDL.LU R5, [R1+0xd00] ;  /* 0x000d000001057983 */ /* 0x000ea20000300800 */
[----:B------:R-:W-:Y:S01]  /*2b1c0*/  MOV R33, R21 ;  /* 0x0000001500217202 */ /* 0x000fe20000000f00 */
[----:B------:R-:W-:Y:S02]  /*2b1d0*/  IMAD.MOV.U32 R21, RZ, RZ, R20 ;  /* 0x000000ffff157224 */ /* 0x000fe400078e0014 */
        /* <DEDUP_REMOVED lines=9> */
[----:B------:R-:W-:Y:S01]  /*2b270*/  IMAD.MOV.U32 R8, RZ, RZ, R252 ;  /* 0x000000ffff087224 */ /* 0x000fe200078e00fc */
[----:B------:R-:W-:Y:S01]  /*2b280*/  MOV R252, R2 ;  /* 0x0000000200fc7202 */ /* 0x000fe20000000f00 */
[----:B------:R-:W-:-:S02]  /*2b290*/  IMAD.MOV.U32 R2, RZ, RZ, R251 ;  /* 0x000000ffff027224 */ /* 0x000fc400078e00fb */
[----:B------:R-:W-:Y:S01]  /*2b2a0*/  IMAD.MOV.U32 R251, RZ, RZ, R3 ;  /* 0x000000fffffb7224 */ /* 0x000fe200078e0003 */
[----:B--2---:R-:W-:Y:S01]  /*2b2b0*/  MOV R3, R5 ;  /* 0x0000000500037202 */ /* 0x004fe20000000f00 */
[----:B------:R-:W-:Y:S02]  /*2b2c0*/  IMAD.MOV.U32 R5, RZ, RZ, R233 ;  /* 0x000000ffff057224 */ /* 0x000fe400078e00e9 */
[----:B------:R-:W2:Y:S01]  /*2b2d0*/  LDL.LU R233, [R1+0xd30] ;  /* 0x000d300001e97983 */ /* 0x000ea20000300800 */
[CC--:B------:R-:W-:Y:S02]  /*2b2e0*/  LEA R144, P4, R32.reuse, R4.reuse, 0x2 ;  /* 0x0000000420907211 */ /* 0x0c0fe400078810ff */
        /* <DEDUP_REMOVED lines=9> */
[-C--:B------:R-:W-:Y:S01]  /*2b380*/  LEA R138, P4, R30, R4.reuse, 0x2 ;  /* 0x000000041e8a7211 */ /* 0x080fe200078810ff */
[----:B------:R-:W-:Y:S01]  /*2b390*/  IMAD.MOV.U32 R18, RZ, RZ, R16 ;  /* 0x000000ffff127224 */ /* 0x000fe200078e0010 */
[----:B------:R-:W-:Y:S01]  /*2b3a0*/  LEA R134, P6, R22, R4, 0x2 ;  /* 0x0000000416867211 */ /* 0x000fe200078c10ff */
[----:B------:R-:W-:Y:S01]  /*2b3b0*/  IMAD.MOV.U32 R15, RZ, RZ, R12 ;  /* 0x000000ffff0f7224 */ /* 0x000fe200078e000c */
        /* <DEDUP_REMOVED lines=13> */
[----:B------:R-:W4:Y:S01]  /*2b490*/  LDL.LU R9, [R1+0x2df0] ;  /* 0x002df00001097983 */ /* 0x000f220000300800 */
        /* <DEDUP_REMOVED lines=12> */
[----:B--2---:R-:W-:-:S02]  /*2b560*/  IMAD.MOV.U32 R3, RZ, RZ, R233 ;  /* 0x000000ffff037224 */ /* 0x004fc400078e00e9 */
[----:B------:R-:W-:Y:S02]  /*2b570*/  IMAD.MOV.U32 R233, RZ, RZ, R6 ;  /* 0x000000ffffe97224 */ /* 0x000fe400078e0006 */
[----:B------:R-:W2:Y:S01]  /*2b580*/  LDL.LU R6, [R1+0x2dec] ;  /* 0x002dec0001067983 */ /* 0x000ea20000300800 */
[----:B------:R-:W-:Y:S01]  /*2b590*/  MOV R251, R3 ;  /* 0x0000000300fb7202 */ /* 0x000fe20000000f00 */
[----:B------:R-:W-:Y:S02]  /*2b5a0*/  IMAD.MOV.U32 R3, RZ, RZ, R5 ;  /* 0x000000ffff037224 */ /* 0x000fe400078e0005 */
[----:B------:R-:W4:Y:S01]  /*2b5b0*/  LDL.LU R242, [R1+0x2de8] ;  /* 0x002de80001f27983 */ /* 0x000f220000300800 */
[----:B---3--:R-:W-:-:S03]  /*2b5c0*/  IMAD.MOV.U32 R5, RZ, RZ, R240 ;  /* 0x000000ffff057224 */ /* 0x008fc600078e00f0 */
[----:B------:R-:W3:Y:S01]  /*2b5d0*/  LDL.LU R240, [R1+0x2de4] ;  /* 0x002de40001f07983 */ /* 0x000ee20000300800 */
[CC--:B------:R-:W-:Y:S02]  /*2b5e0*/  LEA R132, P4, R28.reuse, R4.reuse, 0x2 ;  /* 0x000000041c847211 */ /* 0x0c0fe400078810ff */
[C---:B------:R-:W-:Y:S02]  /*2b5f0*/  LEA R136, P5, R29.reuse, R4, 0x2 ;  /* 0x000000041d887211 */ /* 0x040fe400078a10ff */
[-C--:B------:R-:W-:Y:S02]  /*2b600*/  LEA.HI.X.SX32 R133, R28, R0.reuse, 0x2, P4 ;  /* 0x000000001c857211 */ /* 0x080fe400020f16ff */
[----:B------:R-:W-:Y:S01]  /*2b610*/  LEA.HI.X.SX32 R137, R29, R0, 0x2, P5 ;  /* 0x000000001d897211 */ /* 0x000fe200028f16ff */
[----:B------:R-:W-:Y:S01]  /*2b620*/  IMAD.MOV.U32 R29, RZ, RZ, R21 ;  /* 0x000000ffff1d7224 */ /* 0x000fe200078e0015 */
[----:B------:R-:W-:Y:S02]  /*2b630*/  LEA R126, P4, R25, R4, 0x2 ;  /* 0x00000004197e7211 */ /* 0x000fe400078810ff */
[----:B------:R-:W-:Y:S01]  /*2b640*/  MOV R21, R20 ;  /* 0x0000001400157202 */ /* 0x000fe20000000f00 */
[----:B------:R-:W-:Y:S01]  /*2b650*/  IMAD.MOV.U32 R20, RZ, RZ, R19 ;  /* 0x000000ffff147224 */ /* 0x000fe200078e0013 */
[----:B------:R-:W-:Y:S01]  /*2b660*/  LEA R130, P5, R27, R4, 0x2 ;  /* 0x000000041b827211 */ /* 0x000fe200078a10ff */
[----:B------:R-:W-:Y:S01]  /*2b670*/  IMAD.MOV.U32 R19, RZ, RZ, R18 ;  /* 0x000000ffff137224 */ /* 0x000fe200078e0012 */
[----:B------:R-:W-:-:S02]  /*2b680*/  LEA.HI.X.SX32 R127, R25, R0, 0x2, P4 ;  /* 0x00000000197f7211 */ /* 0x000fc400020f16ff */
[----:B------:R-:W-:Y:S01]  /*2b690*/  MOV R18, R17 ;  /* 0x0000001100127202 */ /* 0x000fe20000000f00 */
[----:B------:R-:W-:Y:S01]  /*2b6a0*/  IMAD.MOV.U32 R17, RZ, RZ, R16 ;  /* 0x000000ffff117224 */ /* 0x000fe200078e0010 */
[----:B------:R-:W-:Y:S01]  /*2b6b0*/  LEA R120, P4, R36, R4, 0x2 ;  /* 0x0000000424787211 */ /* 0x000fe200078810ff */
[----:B------:R-:W-:Y:S01]  /*2b6c0*/  IMAD.MOV.U32 R16, RZ, RZ, R15 ;  /* 0x000000ffff107224 */ /* 0x000fe200078e000f */
[----:B------:R-:W-:Y:S01]  /*2b6d0*/  LEA.HI.X.SX32 R131, R27, R0, 0x2, P5 ;  /* 0x000000001b837211 */ /* 0x000fe200028f16ff */
[----:B------:R-:W-:Y:S01]  /*2b6e0*/  IMAD.MOV.U32 R27, RZ, RZ, R20 ;  /* 0x000000ffff1b7224 */ /* 0x000fe200078e0014 */
[----:B------:R-:W-:Y:S02]  /*2b6f0*/  LEA R128, P6, R26, R4, 0x2 ;  /* 0x000000041a807211 */ /* 0x000fe400078c10ff */
[----:B------:R-:W-:Y:S01]  /*2b700*/  MOV R28, R21 ;  /* 0x00000015001c7202 */ /* 0x000fe20000000f00 */
[----:B------:R-:W-:Y:S01]  /*2b710*/  IMAD.MOV.U32 R21, RZ, RZ, R19 ;  /* 0x000000ffff157224 */ /* 0x000fe200078e0013 */
[----:B------:R-:W-:Y:S01]  /*2b720*/  LEA.HI.X.SX32 R121, R36, R0, 0x2, P4 ;  /* 0x0000000024797211 */ /* 0x000fe200020f16ff */
[----:B------:R-:W-:Y:S01]  /*2b730*/  IMAD.MOV.U32 R19, RZ, RZ, R17 ;  /* 0x000000ffff137224 */ /* 0x000fe200078e0011 */
[----:B------:R-:W-:Y:S01]  /*2b740*/  MOV R20, R18 ;  /* 0x0000001200147202 */ /* 0x000fe20000000f00 */
[----:B------:R-:W-:Y:S01]  /*2b750*/  IMAD.MOV.U32 R18, RZ, RZ, R16 ;  /* 0x000000ffff127224 */ /* 0x000fe200078e0010 */
[----:B------:R-:W-:-:S02]  /*2b760*/  LEA R114, P4, R34, R4, 0x2 ;  /* 0x0000000422727211 */ /* 0x000fc400078810ff */
[----:B------:R-:W-:Y:S01]  /*2b770*/  LEA.HI.X.SX32 R129, R26, R0, 0x2, P6 ;  /* 0x000000001a817211 */ /* 0x000fe200030f16ff */
[----:B------:R-:W-:Y:S01]  /*2b780*/  IMAD.MOV.U32 R26, RZ, RZ, R21 ;  /* 0x000000ffff1a7224 */ /* 0x000fe200078e0015 */
[----:B------:R-:W-:Y:S01]  /*2b790*/  LEA R124, P5, R24, R4, 0x2 ;  /* 0x00000004187c7211 */ /* 0x000fe200078a10ff */
[----:B------:R-:W-:Y:S01]  /*2b7a0*/  IMAD.MOV.U32 R21, RZ, RZ, R19 ;  /* 0x000000ffff157224 */ /* 0x000fe200078e0013 */
[----:B------:R-:W-:Y:S01]  /*2b7b0*/  MOV R25, R20 ;  /* 0x0000001400197202 */ /* 0x000fe20000000f00 */
[----:B------:R-:W-:Y:S01]  /*2b7c0*/  IMAD.MOV.U32 R20, RZ, RZ, R18 ;  /* 0x000000ffff147224 */ /* 0x000fe200078e0012 */
[----:B------:R-:W-:Y:S02]  /*2b7d0*/  LEA.HI.X.SX32 R115, R34, R0, 0x2, P4 ;  /* 0x0000000022737211 */ /* 0x000fe400020f16ff */
[----:B------:R-:W-:Y:S01]  /*2b7e0*/  MOV R15, R14 ;  /* 0x0000000e000f7202 */ /* 0x000fe20000000f00 */
[----:B------:R-:W-:Y:S01]  /*2b7f0*/  IMAD.MOV.U32 R14, RZ, RZ, R12 ;  /* 0x000000ffff0e7224 */ /* 0x000fe200078e000c */
[----:B------:R-:W-:-:S02]  /*2b800*/  LEA R122, P6, R37, R4, 0x2 ;  /* 0x00000004257a7211 */ /* 0x000fc400078c10ff */
[----:B------:R-:W-:Y:S02]  /*2b810*/  LEA R108, P4, R31, R4, 0x2 ;  /* 0x000000041f6c7211 */ /* 0x000fe400078810ff */
[-C--:B------:R-:W-:Y:S01]  /*2b820*/  LEA.HI.X.SX32 R125, R24, R0.reuse, 0x2, P5 ;  /* 0x00000000187d7211 */ /* 0x080fe200028f16ff */
[----:B------:R-:W-:Y:S01]  /*2b830*/  IMAD.MOV.U32 R24, RZ, RZ, R21 ;  /* 0x000000ffff187224 */ /* 0x000fe200078e0015 */
[-C--:B------:R-:W-:Y:S01]  /*2b840*/  LEA.HI.X.SX32 R123, R37, R0.reuse, 0x2, P6 ;  /* 0x00000000257b7211 */ /* 0x080fe200030f16ff */
[----:B------:R-:W-:Y:S01]  /*2b850*/  IMAD.MOV.U32 R12, RZ, RZ, R10 ;  /* 0x000000ffff0c7224 */ /* 0x000fe200078e000a */
[----:B------:R-:W-:Y:S02]  /*2b860*/  LEA.HI.X.SX32 R109, R31, R0, 0x2, P4 ;  /* 0x000000001f6d7211 */ /* 0x000fe400020f16ff */
[----:B------:R-:W-:Y:S02]  /*2b870*/  MOV R21, R20 ;  /* 0x0000001400157202 */ /* 0x000fe40000000f00 */
[----:B------:R-:W-:-:S02]  /*2b880*/  LEA R116, P6, R23, R4, 0x2 ;  /* 0x0000000417747211 */ /* 0x000fc400078c10ff */
[----:B------:R-:W-:Y:S02]  /*2b890*/  LEA R102, P4, R29, R4, 0x2 ;  /* 0x000000041d667211 */ /* 0x000fe400078810ff */
[----:B------:R-:W-:Y:S01]  /*2b8a0*/  MOV R10, R2 ;  /* 0x00000002000a7202 */ /* 0x000fe20000000f00 */
[----:B------:R-:W-:Y:S01]  /*2b8b0*/  IMAD.MOV.U32 R2, RZ, RZ, R5 ;  /* 0x000000ffff027224 */ /* 0x000fe200078e0005 */
[----:B------:R-:W-:Y:S02]  /*2b8c0*/  MOV R17, R14 ;  /* 0x0000000e00117202 */ /* 0x000fe40000000f00 */
[-C--:B------:R-:W-:Y:S01]  /*2b8d0*/  LEA.HI.X.SX32 R117, R23, R0.reuse, 0x2, P6 ;  /* 0x0000000017757211 */ /* 0x080fe200030f16ff */
[----:B------:R-:W-:Y:S01]  /*2b8e0*/  IMAD.MOV.U32 R23, RZ, RZ, R21 ;  /* 0x000000ffff177224 */ /* 0x000fe200078e0015 */
[----:B------:R-:W-:Y:S02]  /*2b8f0*/  LEA.HI.X.SX32 R103, R29, R0, 0x2, P4 ;  /* 0x000000001d677211 */ /* 0x000fe400020f16ff */
[----:B------:R-:W-:-:S02]  /*2b900*/  MOV R19, R17 ;  /* 0x0000001100137202 */ /* 0x000fc40000000f00 */
[C---:B------:R-:W-:Y:S01]  /*2b910*/  LEA R96, P4, R26.reuse, R4, 0x2 ;  /* 0x000000041a607211 */ /* 0x040fe200078810ff */
[----:B------:R-:W-:Y:S02]  /*2b920*/  IMAD.MOV.U32 R16, RZ, RZ, R12 ;  /* 0x000000ffff107224 */ /* 0x000fe400078e000c */
[----:B------:R-:W-:Y:S01]  /*2b930*/  IMAD.MOV.U32 R14, RZ, RZ, R10 ;  /* 0x000000ffff0e7224 */ /* 0x000fe200078e000a */
[----:B------:R-:W-:Y:S01]  /*2b940*/  LEA.HI.X.SX32 R97, R26, R0, 0x2, P4 ;  /* 0x000000001a617211 */ /* 0x000fe200020f16ff */
[----:B------:R-:W-:Y:S01]  /*2b950*/  IMAD.MOV.U32 R10, RZ, RZ, R232 ;  /* 0x000000ffff0a7224 */ /* 0x000fe200078e00e8 */
[----:B------:R-:W-:Y:S01]  /*2b960*/  LEA R90, P4, R23, R4, 0x2 ;  /* 0x00000004175a7211 */ /* 0x000fe200078810ff */
[----:B------:R-:W-:Y:S02]  /*2b970*/  IMAD.MOV.U32 R20, RZ, RZ, R19 ;  /* 0x000000ffff147224 */ /* 0x000fe400078e0013 */
[----:B------:R-:W-:Y:S01]  /*2b980*/  IMAD.MOV.U32 R18, RZ, RZ, R16 ;  /* 0x000000ffff127224 */ /* 0x000fe200078e0010 */
[----:B------:R-:W-:-:S02]  /*2b990*/  MOV R16, R10 ;  /* 0x0000000a00107202 */ /* 0x000fc40000000f00 */
[----:B------:R-:W-:Y:S01]  /*2b9a0*/  LEA.HI.X.SX32 R91, R23, R0, 0x2, P4 ;  /* 0x00000000175b7211 */ /* 0x000fe200020f16ff */
[----:B------:R-:W-:Y:S01]  /*2b9b0*/  IMAD.MOV.U32 R19, RZ, RZ, R18 ;  /* 0x000000ffff137224 */ /* 0x000fe200078e0012 */
[C---:B------:R-:W-:Y:S02]  /*2b9c0*/  LEA R84, P4, R20.reuse, R4, 0x2 ;  /* 0x0000000414547211 */ /* 0x040fe400078810ff */
[----:B------:R-:W-:Y:S02]  /*2b9d0*/  MOV R18, R16 ;  /* 0x0000001000127202 */ /* 0x000fe40000000f00 */
[----:B------:R-:W-:Y:S02]  /*2b9e0*/  LEA.HI.X.SX32 R85, R20, R0, 0x2, P4 ;  /* 0x0000000014557211 */ /* 0x000fe400020f16ff */
[----:B------:R-:W-:Y:S02]  /*2b9f0*/  MOV R21, R19 ;  /* 0x0000001300157202 */ /* 0x000fe40000000f00 */
[----:B------:R-:W-:-:S02]  /*2ba00*/  LEA R118, P5, R35, R4, 0x2 ;  /* 0x0000000423767211 */ /* 0x000fc400078a10ff */
[C---:B------:R-:W-:Y:S02]  /*2ba10*/  LEA R110, P6, R32.reuse, R4, 0x2 ;  /* 0x00000004206e7211 */ /* 0x040fe400078c10ff */
[----:B------:R-:W-:Y:S02]  /*2ba20*/  LEA.HI.X.SX32 R119, R35, R0, 0x2, P5 ;  /* 0x0000000023777211 */ /* 0x000fe400028f16ff */
[C---:B------:R-:W-:Y:S02]  /*2ba30*/  LEA R112, P5, R33.reuse, R4, 0x2 ;  /* 0x0000000421707211 */ /* 0x040fe400078a10ff */
[-C--:B------:R-:W-:Y:S02]  /*2ba40*/  LEA.HI.X.SX32 R111, R32, R0.reuse, 0x2, P6 ;  /* 0x00000000206f7211 */ /* 0x080fe400030f16ff */
[----:B------:R-:W-:Y:S02]  /*2ba50*/  LEA.HI.X.SX32 R113, R33, R0, 0x2, P5 ;  /* 0x0000000021717211 */ /* 0x000fe400028f16ff */
[----:B------:R-:W-:-:S02]  /*2ba60*/  LEA R106, P5, R22, R4, 0x2 ;  /* 0x00000004166a7211 */ /* 0x000fc400078a10ff */
[----:B------:R-:W-:Y:S02]  /*2ba70*/  LEA R104, P6, R30, R4, 0x2 ;  /* 0x000000041e687211 */ /* 0x000fe400078c10ff */
[-C--:B------:R-:W-:Y:S02]  /*2ba80*/  LEA.HI.X.SX32 R107, R22, R0.reuse, 0x2, P5 ;  /* 0x00000000166b7211 */ /* 0x080fe400028f16ff */
[----:B------:R-:W-:Y:S01]  /*2ba90*/  LEA.HI.X.SX32 R105, R30, R0, 0x2, P6 ;  /* 0x000000001e697211 */ /* 0x000fe200030f16ff */
[----:B--2---:R-:W-:Y:S02]  /*2baa0*/  IMAD.MOV.U32 R5, RZ, RZ, R6 ;  /* 0x000000ffff057224 */ /* 0x004fe400078e0006 */
[----:B------:R-:W2:Y:S03]  /*2bab0*/  LDL.LU R6, [R1+0x2de0] ;  /* 0x002de00001067983 */ /* 0x000ea60000300800 */
[----:B------:R-:W-:Y:S01]  /*2bac0*/  MOV R12, R5 ;  /* 0x00000005000c7202 */ /* 0x000fe20000000f00 */
[----:B------:R-:W-:-:S02]  /*2bad0*/  IMAD.MOV.U32 R5, RZ, RZ, R237 ;  /* 0x000000ffff057224 */ /* 0x000fc400078e00ed */
[----:B---3--:R-:W-:Y:S02]  /*2bae0*/  IMAD.MOV.U32 R232, RZ, RZ, R240 ;  /* 0x000000ffffe87224 */ /* 0x008fe400078e00f0 */
[----:B------:R-:W-:Y:S02]  /*2baf0*/  IMAD.MOV.U32 R17, RZ, RZ, R12 ;  /* 0x000000ffff117224 */ /* 0x000fe400078e000c */
[----:B------:R-:W-:Y:S02]  /*2bb00*/  IMAD.MOV.U32 R12, RZ, RZ, R5 ;  /* 0x000000ffff0c7224 */ /* 0x000fe400078e0005 */
[----:B------:R-:W-:Y:S02]  /*2bb10*/  IMAD.MOV.U32 R10, RZ, RZ, R232 ;  /* 0x000000ffff0a7224 */ /* 0x000fe400078e00e8 */
[----:B----4-:R-:W-:Y:S02]  /*2bb20*/  IMAD.MOV.U32 R5, RZ, RZ, R242 ;  /* 0x000000ffff057224 */ /* 0x010fe400078e00f2 */
[----:B------:R-:W-:Y:S01]  /*2bb30*/  IMAD.MOV.U32 R16, RZ, RZ, R10 ;  /* 0x000000ffff107224 */ /* 0x000fe200078e000a */
[----:B------:R-:W-:Y:S01]  /*2bb40*/  LEA R78, P4, R17, R4, 0x2 ;  /* 0x00000004114e7211 */ /* 0x000fe200078810ff */
[----:B------:R-:W-:-:S02]  /*2bb50*/  IMAD.MOV.U32 R10, RZ, RZ, R5 ;  /* 0x000000ffff0a7224 */ /* 0x000fc400078e0005 */
[----:B------:R-:W-:Y:S01]  /*2bb60*/  IMAD.MOV.U32 R19, RZ, RZ, R16 ;  /* 0x000000ffff137224 */ /* 0x000fe200078e0010 */
[----:B------:R-:W-:Y:S01]  /*2bb70*/  LEA.HI.X.SX32 R79, R17, R0, 0x2, P4 ;  /* 0x00000000114f7211 */ /* 0x000fe200020f16ff */
[----:B------:R-:W-:Y:S01]  /*2bb80*/  IMAD.MOV.U32 R16, RZ, RZ, R10 ;  /* 0x000000ffff107224 */ /* 0x000fe200078e000a */
[----:B------:R-:W-:Y:S01]  /*2bb90*/  MOV R10, R8 ;  /* 0x00000008000a7202 */ /* 0x000fe20000000f00 */
[----:B------:R-:W-:Y:S01]  /*2bba0*/  IMAD.MOV.U32 R8, RZ, RZ, R227 ;  /* 0x000000ffff087224 */ /* 0x000fe200078e00e3 */
[----:B------:R-:W-:-:S04]  /*2bbb0*/  LEA R72, P4, R14, R4, 0x2 ;  /* 0x000000040e487211 */ /* 0x000fc800078810ff */
[----:B------:R-:W-:Y:S02]  /*2bbc0*/  LEA.HI.X.SX32 R73, R14, R0, 0x2, P4 ;  /* 0x000000000e497211 */ /* 0x000fe400020f16ff */
[C---:B------:R-:W-:Y:S02]  /*2bbd0*/  LEA R66, P4, R8.reuse, R4, 0x2 ;  /* 0x0000000408427211 */ /* 0x040fe400078810ff */
[----:B------:R-:W-:Y:S01]  /*2bbe0*/  MOV R5, R226 ;  /* 0x000000e200057202 */ /* 0x000fe20000000f00 */
[----:B------:R-:W-:Y:S01]  /*2bbf0*/  IMAD.MOV.U32 R226, RZ, RZ, R243 ;  /* 0x000000ffffe27224 */ /* 0x000fe200078e00f3 */
[----:B------:R-:W-:Y:S02]  /*2bc00*/  LEA.HI.X.SX32 R67, R8, R0, 0x2, P4 ;  /* 0x0000000008437211 */ /* 0x000fe400020f16ff */
[----:B------:R-:W-:Y:S02]  /*2bc10*/  LEA R60, P4, R251, R4, 0x2 ;  /* 0x00000004fb3c7211 */ /* 0x000fe400078810ff */
[----:B------:R-:W-:-:S02]  /*2bc20*/  MOV R237, R13 ;  /* 0x0000000d00ed7202 */ /* 0x000fc40000000f00 */
[----:B------:R-:W-:Y:S01]  /*2bc30*/  MOV R232, R241 ;  /* 0x000000f100e87202 */ /* 0x000fe20000000f00 */
[----:B------:R-:W3:Y:S01]  /*2bc40*/  LDL.LU R13, [R1+0x2ddc] ;  /* 0x002ddc00010d7983 */ /* 0x000ee20000300800 */
[----:B------:R-:W-:Y:S01]  /*2bc50*/  LEA.HI.X.SX32 R61, R251, R0, 0x2, P4 ;  /* 0x00000000fb3d7211 */ /* 0x000fe200020f16ff */
[----:B------:R-:W-:Y:S01]  /*2bc60*/  IMAD.MOV.U32 R22, RZ, RZ, R19 ;  /* 0x000000ffff167224 */ /* 0x000fe200078e0013 */
[-C--:B------:R-:W-:Y:S01]  /*2bc70*/  LEA R54, P4, R226, R4.reuse, 0x2 ;  /* 0x00000004e2367211 */ /* 0x080fe200078810ff */
[----:B------:R-:W4:Y:S01]  /*2bc80*/  LDL.LU R240, [R1+0x2dd8] ;  /* 0x002dd80001f07983 */ /* 0x000f220000300800 */
[----:B------:R-:W-:Y:S01]  /*2bc90*/  IMAD.MOV.U32 R227, RZ, RZ, R228 ;  /* 0x000000ffffe37224 */ /* 0x000fe200078e00e4 */
[----:B------:R-:W-:Y:S01]  /*2bca0*/  LEA R100, P5, R28, R4, 0x2 ;  /* 0x000000041c647211 */ /* 0x000fe200078a10ff */
[----:B------:R-:W1:Y:S01]  /*2bcb0*/  LDC R8, c[0x0][0x238] ;  /* 0x00008e00ff087b82 */ /* 0x000e620000000800 */
[----:B------:R-:W-:Y:S01]  /*2bcc0*/  LEA.HI.X.SX32 R55, R226, R0, 0x2, P4 ;  /* 0x00000000e2377211 */ /* 0x000fe200020f16ff */
[----:B------:R-:W4:Y:S01]  /*2bcd0*/  LDL.LU R241, [R1+0x2dd4] ;  /* 0x002dd40001f17983 */ /* 0x000f220000300800 */
[C---:B------:R-:W-:Y:S01]  /*2bce0*/  LEA R48, P4, R229.reuse, R4, 0x2 ;  /* 0x00000004e5307211 */ /* 0x040fe200078810ff */
[----:B------:R-:W-:Y:S01]  /*2bcf0*/  IMAD.MOV.U32 R19, RZ, RZ, R16 ;  /* 0x000000ffff137224 */ /* 0x000fe200078e0010 */
[----:B------:R-:W-:Y:S01]  /*2bd00*/  MOV R228, R11 ;  /* 0x0000000b00e47202 */ /* 0x000fe20000000f00 */
[----:B------:R-:W1:Y:S01]  /*2bd10*/  LDL.LU R242, [R1+0x2dd0] ;  /* 0x002dd00001f27983 */ /* 0x000e620000300800 */
[----:B------:R-:W-:Y:S01]  /*2bd20*/  LEA.HI.X.SX32 R49, R229, R0, 0x2, P4 ;  /* 0x00000000e5317211 */ /* 0x000fe200020f16ff */
[----:B------:R-:W-:Y:S01]  /*2bd30*/  ULDC.64 UR60, c[0x0][0x208] ;  /* 0x00008200003c7ab9 */ /* 0x000fe20000000a00 */
[CC--:B------:R-:W-:Y:S01]  /*2bd40*/  LEA R42, P4, R232.reuse, R4.reuse, 0x2 ;  /* 0x00000004e82a7211 */ /* 0x0c0fe200078810ff */
[----:B------:R-:W1:Y:S01]  /*2bd50*/  LDL.LU R243, [R1+0x2dcc] ;  /* 0x002dcc0001f37983 */ /* 0x000e620000300800 */
[----:B------:R-:W-:Y:S01]  /*2bd60*/  LEA R98, P6, R27, R4, 0x2 ;  /* 0x000000041b627211 */ /* 0x000fe200078c10ff */
[----:B------:R-:W4:Y:S01]  /*2bd70*/  LDC R251, c[0x0][0x238] ;  /* 0x00008e00fffb7b82 */ /* 0x000f220000000800 */
[----:B------:R-:W-:Y:S01]  /*2bd80*/  LEA.HI.X.SX32 R43, R232, R0, 0x2, P4 ;  /* 0x00000000e82b7211 */ /* 0x000fe200020f16ff */
[----:B------:R-:W4:Y:S01]  /*2bd90*/  LDL.LU R11, [R1+0x2dc8] ;  /* 0x002dc800010b7983 */ /* 0x000f220000300800 */
[----:B------:R-:W-:-:S04]  /*2bda0*/  LEA R36, P4, R235, R4, 0x2 ;  /* 0x00000004eb247211 */ /* 0x000fc800078810ff */
[----:B------:R-:W-:Y:S02]  /*2bdb0*/  LEA.HI.X.SX32 R37, R235, R0, 0x2, P4 ;  /* 0x00000000eb257211 */ /* 0x000fe400020f16ff */
[C---:B------:R-:W-:Y:S02]  /*2bdc0*/  LEA R30, P4, R7.reuse, R4, 0x2 ;  /* 0x00000004071e7211 */ /* 0x040fe400078810ff */
[----:B------:R-:W-:Y:S01]  /*2bdd0*/  MOV R16, R252 ;  /* 0x000000fc00107202 */ /* 0x000fe20000000f00 */
[----:B------:R-:W-:Y:S01]  /*2bde0*/  IMAD.MOV.U32 R252, RZ, RZ, R9 ;  /* 0x000000fffffc7224 */ /* 0x000fe200078e0009 */
[-C--:B------:R-:W-:Y:S01]  /*2bdf0*/  LEA.HI.X.SX32 R31, R7, R0.reuse, 0x2, P4 ;  /* 0x00000000071f7211 */ /* 0x080fe200020f16ff */
[----:B------:R-:W4:Y:S04]  /*2be00*/  LDL.LU R9, [R1+0x2dc4] ;  /* 0x002dc40001097983 */ /* 0x000f280000300800 */
[----:B------:R-:W4:Y:S01]  /*2be10*/  LDL R7, [R1+0x1548] ;  /* 0x0015480001077983 */ /* 0x000f220000100800 */
[----:B------:R-:W-:-:S02]  /*2be20*/  LEA.HI.X.SX32 R101, R28, R0, 0x2, P5 ;  /* 0x000000001c657211 */ /* 0x000fc400028f16ff */
[----:B------:R-:W-:-:S04]  /*2be30*/  LEA R94, P5, R25, R4, 0x2 ;  /* 0x00000004195e7211 */ /* 0x000fc800078a10ff */
[----:B------:R-:W-:Y:S02]  /*2be40*/  LEA.HI.X.SX32 R95, R25, R0, 0x2, P5 ;  /* 0x00000000195f7211 */ /* 0x000fe400028f16ff */
[----:B------:R-:W-:-:S04]  /*2be50*/  LEA R88, P5, R22, R4, 0x2 ;  /* 0x0000000416587211 */ /* 0x000fc800078a10ff */
[----:B------:R-:W-:Y:S02]  /*2be60*/  LEA.HI.X.SX32 R89, R22, R0, 0x2, P5 ;  /* 0x0000000016597211 */ /* 0x000fe400028f16ff */
[----:B------:R-:W-:-:S04]  /*2be70*/  LEA R82, P5, R19, R4, 0x2 ;  /* 0x0000000413527211 */ /* 0x000fc800078a10ff */
[----:B------:R-:W-:Y:S02]  /*2be80*/  LEA.HI.X.SX32 R83, R19, R0, 0x2, P5 ;  /* 0x0000000013537211 */ /* 0x000fe400028f16ff */
[----:B------:R-:W-:Y:S02]  /*2be90*/  LEA R76, P5, R16, R4, 0x2 ;  /* 0x00000004104c7211 */ /* 0x000fe400078a10ff */
[----:B------:R-:W-:Y:S02]  /*2bea0*/  LEA.HI.X.SX32 R99, R27, R0, 0x2, P6 ;  /* 0x000000001b637211 */ /* 0x000fe400030f16ff */
[----:B------:R-:W-:Y:S02]  /*2beb0*/  LEA R92, P6, R24, R4, 0x2 ;  /* 0x00000004185c7211 */ /* 0x000fe400078c10ff */
[----:B------:R-:W-:Y:S02]  /*2bec0*/  LEA.HI.X.SX32 R77, R16, R0, 0x2, P5 ;  /* 0x00000000104d7211 */ /* 0x000fe400028f16ff */
[----:B------:R-:W-:-:S02]  /*2bed0*/  LEA R70, P5, R12, R4, 0x2 ;  /* 0x000000040c467211 */ /* 0x000fc400078a10ff */
[----:B------:R-:W-:Y:S02]  /*2bee0*/  LEA.HI.X.SX32 R93, R24, R0, 0x2, P6 ;  /* 0x00000000185d7211 */ /* 0x000fe400030f16ff */
[C---:B------:R-:W-:Y:S02]  /*2bef0*/  LEA R86, P6, R21.reuse, R4, 0x2 ;  /* 0x0000000415567211 */ /* 0x040fe400078c10ff */
[----:B------:R-:W-:Y:S02]  /*2bf00*/  LEA.HI.X.SX32 R71, R12, R0, 0x2, P5 ;  /* 0x000000000c477211 */ /* 0x000fe400028f16ff */
[----:B------:R-:W-:Y:S02]  /*2bf10*/  LEA R64, P5, R252, R4, 0x2 ;  /* 0x00000004fc407211 */ /* 0x000fe400078a10ff */
[----:B------:R-:W-:Y:S02]  /*2bf20*/  LEA.HI.X.SX32 R87, R21, R0, 0x2, P6 ;  /* 0x0000000015577211 */ /* 0x000fe400030f16ff */
[----:B------:R-:W-:-:S02]  /*2bf30*/  LEA R80, P6, R18, R4, 0x2 ;  /* 0x0000000412507211 */ /* 0x000fc400078c10ff */
[----:B------:R-:W-:Y:S02]  /*2bf40*/  LEA.HI.X.SX32 R65, R252, R0, 0x2, P5 ;  /* 0x00000000fc417211 */ /* 0x000fe400028f16ff */
[----:B------:R-:W-:Y:S01]  /*2bf50*/  LEA R58, P5, R3, R4, 0x2 ;  /* 0x00000004033a7211 */ /* 0x000fe200078a10ff */
[----:B------:R-:W1:Y:S01]  /*2bf60*/  LDC R252, c[0x0][0x230] ;  /* 0x00008c00fffc7b82 */ /* 0x000e620000000800 */
[----:B------:R-:W-:Y:S02]  /*2bf70*/  LEA.HI.X.SX32 R81, R18, R0, 0x2, P6 ;  /* 0x0000000012517211 */ /* 0x000fe400030f16ff */
[----:B------:R-:W-:Y:S02]  /*2bf80*/  LEA R74, P6, R15, R4, 0x2 ;  /* 0x000000040f4a7211 */ /* 0x000fe400078c10ff */
[----:B------:R-:W-:Y:S02]  /*2bf90*/  LEA.HI.X.SX32 R59, R3, R0, 0x2, P5 ;  /* 0x00000000033b7211 */ /* 0x000fe400028f16ff */
[----:B------:R-:W-:-:S02]  /*2bfa0*/  LEA R52, P5, R227, R4, 0x2 ;  /* 0x00000004e3347211 */ /* 0x000fc400078a10ff */
[----:B------:R-:W-:Y:S02]  /*2bfb0*/  LEA.HI.X.SX32 R75, R15, R0, 0x2, P6 ;  /* 0x000000000f4b7211 */ /* 0x000fe400030f16ff */
[----:B------:R-:W-:Y:S02]  /*2bfc0*/  LEA R68, P6, R10, R4, 0x2 ;  /* 0x000000040a447211 */ /* 0x000fe400078c10ff */
[----:B------:R-:W-:Y:S02]  /*2bfd0*/  LEA.HI.X.SX32 R53, R227, R0, 0x2, P5 ;  /* 0x00000000e3357211 */ /* 0x000fe400028f16ff */
[-C--:B------:R-:W-:Y:S02]  /*2bfe0*/  LEA R46, P5, R230, R4.reuse, 0x2 ;  /* 0x00000004e62e7211 */ /* 0x080fe400078a10ff */
[----:B------:R-:W-:Y:S02]  /*2bff0*/  LEA R24, P4, R246, R4, 0x2 ;  /* 0x00000004f6187211 */ /* 0x000fe400078810ff */
[----:B------:R-:W-:-:S02]  /*2c000*/  LEA.HI.X.SX32 R69, R10, R0, 0x2, P6 ;  /* 0x000000000a457211 */ /* 0x000fc400030f16ff */
[----:B------:R-:W-:Y:S01]  /*2c010*/  LEA R62, P6, R2, R4, 0x2 ;  /* 0x00000004023e7211 */ /* 0x000fe200078c10ff */
[----:B------:R-:W3:Y:S01]  /*2c020*/  LDC R10, c[0x0][0x230] ;  /* 0x00008c00ff0a7b82 */ /* 0x000ee20000000800 */
[----:B------:R-:W-:Y:S02]  /*2c030*/  LEA.HI.X.SX32 R47, R230, R0, 0x2, P5 ;  /* 0x00000000e62f7211 */ /* 0x000fe400028f16ff */
[----:B------:R-:W-:Y:S02]  /*2c040*/  LEA R40, P5, R233, R4, 0x2 ;  /* 0x00000004e9287211 */ /* 0x000fe400078a10ff */
[----:B------:R-:W-:Y:S02]  /*2c050*/  LEA.HI.X.SX32 R25, R246, R0, 0x2, P4 ;  /* 0x00000000f6197211 */ /* 0x000fe400020f16ff */
[----:B------:R-:W-:Y:S01]  /*2c060*/  LEA R18, P4, R249, R4, 0x2 ;  /* 0x00000004f9127211 */ /* 0x000fe200078810ff */
[----:B------:R-:W1:Y:S01]  /*2c070*/  LDC R246, c[0x0][0x238] ;  /* 0x00008e00fff67b82 */ /* 0x000e620000000800 */
[----:B------:R-:W-:-:S02]  /*2c080*/  LEA.HI.X.SX32 R63, R2, R0, 0x2, P6 ;  /* 0x00000000023f7211 */ /* 0x000fc400030f16ff */
[----:B------:R-:W-:Y:S02]  /*2c090*/  LEA R56, P6, R5, R4, 0x2 ;  /* 0x0000000405387211 */ /* 0x000fe400078c10ff */
[----:B------:R-:W-:Y:S02]  /*2c0a0*/  LEA.HI.X.SX32 R41, R233, R0, 0x2, P5 ;  /* 0x00000000e9297211 */ /* 0x000fe400028f16ff */
[----:B------:R-:W-:Y:S02]  /*2c0b0*/  LEA R34, P5, R236, R4, 0x2 ;  /* 0x00000004ec227211 */ /* 0x000fe400078a10ff */
[----:B------:R-:W-:Y:S02]  /*2c0c0*/  LEA.HI.X.SX32 R19, R249, R0, 0x2, P4 ;  /* 0x00000000f9137211 */ /* 0x000fe400020f16ff */
[----:B------:R-:W-:Y:S02]  /*2c0d0*/  LEA R14, P4, R239, R4, 0x2 ;  /* 0x00000004ef0e7211 */ /* 0x000fe400078810ff */
[----:B------:R-:W-:-:S02]  /*2c0e0*/  LEA.HI.X.SX32 R57, R5, R0, 0x2, P6 ;  /* 0x0000000005397211 */ /* 0x000fc400030f16ff */
[----:B------:R-:W-:Y:S02]  /*2c0f0*/  LEA R50, P6, R228, R4, 0x2 ;  /* 0x00000004e4327211 */ /* 0x000fe400078c10ff */
[----:B------:R-:W-:Y:S02]  /*2c100*/  LEA.HI.X.SX32 R35, R236, R0, 0x2, P5 ;  /* 0x00000000ec237211 */ /* 0x000fe400028f16ff */
[----:B------:R-:W-:Y:S02]  /*2c110*/  LEA R28, P5, R244, R4, 0x2 ;  /* 0x00000004f41c7211 */ /* 0x000fe400078a10ff */
[-C--:B------:R-:W-:Y:S02]  /*2c120*/  LEA.HI.X.SX32 R15, R239, R0.reuse, 0x2, P4 ;  /* 0x00000000ef0f7211 */ /* 0x080fe400020f16ff */
[----:B------:R-:W2:Y:S01]  /*2c130*/  S2R R239, SR_TID.X ;  /* 0x0000000000ef7919 */ /* 0x000ea20000002100 */
        /* <DEDUP_REMOVED lines=10> */
[C---:B------:R-:W-:Y:S02]  /*2c1e0*/  LEA R32, P6, R237.reuse, R4, 0x2 ;  /* 0x00000004ed207211 */ /* 0x040fe400078c10ff */
[-C--:B------:R-:W-:Y:S02]  /*2c1f0*/  LEA.HI.X.SX32 R17, R238, R0.reuse, 0x2, P5 ;  /* 0x00000000ee117211 */ /* 0x080fe400028f16ff */
[----:B------:R-:W3:Y:S01]  /*2c200*/  LDC R238, c[0x0][0x230] ;  /* 0x00008c00ffee7b82 */ /* 0x000ee20000000800 */
[----:B------:R-:W-:Y:S02]  /*2c210*/  LEA.HI.X.SX32 R33, R237, R0, 0x2, P6 ;  /* 0x00000000ed217211 */ /* 0x000fe400030f16ff */
[----:B------:R-:W-:-:S04]  /*2c220*/  LEA R26, P6, R245, R4, 0x2 ;  /* 0x00000004f51a7211 */ /* 0x000fc800078c10ff */
[----:B------:R-:W-:Y:S01]  /*2c230*/  LEA.HI.X.SX32 R27, R245, R0, 0x2, P6 ;  /* 0x00000000f51b7211 */ /* 0x000fe200030f16ff */
[----:B------:R-:W3:Y:S01]  /*2c240*/  LDC R237, c[0x0][0x230] ;  /* 0x00008c00ffed7b82 */ /* 0x000ee20000000800 */
[----:B------:R-:W-:-:S04]  /*2c250*/  LEA R20, P6, R248, R4, 0x2 ;  /* 0x00000004f8147211 */ /* 0x000fc800078c10ff */
[----:B------:R-:W-:Y:S02]  /*2c260*/  LEA.HI.X.SX32 R21, R248, R0, 0x2, P6 ;  /* 0x00000000f8157211 */ /* 0x000fe400030f16ff */
[C---:B--2---:R-:W-:Y:S01]  /*2c270*/  SHF.L.U32 R12, R239.reuse, 0x4, RZ ;  /* 0x00000004ef0c7819 */ /* 0x044fe200000006ff */
[----:B------:R-:W2:Y:S01]  /*2c280*/  LDC R245, c[0x0][0x238] ;  /* 0x00008e00fff57b82 */ /* 0x000ea20000000800 */
[----:B------:R-:W-:Y:S02]  /*2c290*/  LOP3.LUT R239, R239, 0x7f, RZ, 0xc0, !PT ;  /* 0x0000007fefef7812 */ /* 0x000fe400078ec0ff */
[----:B------:R-:W-:-:S05]  /*2c2a0*/  LOP3.LUT R12, R12, 0x70, RZ, 0xc0, !PT ;  /* 0x000000700c0c7812 */ /* 0x000fca00078ec0ff */
[----:B------:R-:W-:Y:S02]  /*2c2b0*/  IMAD R12, R239, 0x80, R12 ;  /* 0x00000080ef0c7824 */ /* 0x000fe400078e020c */
[----:B------:R-:W-:-:S05]  /*2c2c0*/  VIADD R236, R6, 0x7f ;  /* 0x0000007f06ec7836 */ /* 0x000fca0000000000 */
[----:B------:R-:W-:Y:S02]  /*2c2d0*/  ISETP.GT.AND P4, PT, R236, 0x7f, PT ;  /* 0x0000007fec00780c */ /* 0x000fe40003f84270 */
[CC--:B---3--:R-:W-:Y:S02]  /*2c2e0*/  LEA R2, P6, R13.reuse, R4.reuse, 0x2 ;  /* 0x000000040d027211 */ /* 0x0c8fe400078c10ff */
[C---:B------:R-:W-:Y:S02]  /*2c2f0*/  LEA R4, P5, R250.reuse, R4, 0x2 ;  /* 0x00000004fa047211 */ /* 0x040fe400078a10ff */
[-C--:B------:R-:W-:Y:S02]  /*2c300*/  LEA.HI.X.SX32 R3, R13, R0.reuse, 0x2, P6 ;  /* 0x000000000d037211 */ /* 0x080fe400030f16ff */
[----:B------:R-:W3:Y:S01]  /*2c310*/  LDL.LU R13, [R1+0x2dc0] ;  /* 0x002dc000010d7983 */ /* 0x000ee20000300800 */
[----:B------:R-:W-:Y:S02]  /*2c320*/  LEA.HI.X.SX32 R5, R250, R0, 0x2, P5 ;  /* 0x00000000fa057211 */ /* 0x000fe400028f16ff */
[----:B------:R-:W-:Y:S01]  /*2c330*/  SEL R0, RZ, 0x4, !P4 ;  /* 0x00000004ff007807 */ /* 0x000fe20006000000 */
[----:B------:R2:W-:Y:S01]  /*2c340*/  STL.64 [R1+0xb90], R2 ;  /* 0x000b900201007387 */ /* 0x0005e20000100a00 */
[----:B------:R-:W-:Y:S01]  /*2c350*/  ISETP.GE.AND P5, PT, R239, R6, PT ;  /* 0x00000006ef00720c */ /* 0x000fe20003fa6270 */
[----:B------:R-:W1:Y:S03]  /*2c360*/  LDC R250, c[0x0][0x238] ;  /* 0x00008e00fffa7b82 */ /* 0x000e660000000800 */
[----:B------:R-:W-:-:S02]  /*2c370*/  SEL R247, R0, RZ, !P5 ;  /* 0x000000ff00f77207 */ /* 0x000fc40006800000 */
[----:B--2---:R-:W-:-:S04]  /*2c380*/  IADD3 R3, R238, -0x2, RZ ;  /* 0xfffffffeee037810 */ /* 0x004fc80007ffe0ff */
[----:B------:R-:W-:Y:S02]  /*2c390*/  ISETP.GE.U32.AND P5, PT, R3, 0x7fffff7f, PT ;  /* 0x7fffff7f0300780c */ /* 0x000fe40003fa6070 */
[----:B------:R-:W2:Y:S01]  /*2c3a0*/  LDC R3, c[0x0][0x230] ;  /* 0x00008c00ff037b82 */ /* 0x000ea20000000800 */
[----:B------:R-:W-:Y:S02]  /*2c3b0*/  VIADD R0, R10, 0xfffffffd ;  /* 0xfffffffd0a007836 */ /* 0x000fe40000000000 */
[----:B------:R-:W-:-:S05]  /*2c3c0*/  VIADD R2, R237, 0xffffffbd ;  /* 0xffffffbded027836 */ /* 0x000fca0000000000 */
[----:B------:R-:W2:Y:S01]  /*2c3d0*/  LDC R10, c[0x0][0x230] ;  /* 0x00008c00ff0a7b82 */ /* 0x000ea20000000800 */
[----:B----4-:R-:W-:Y:S01]  /*2c3e0*/  IADD3 R226, R7, 0x100000, R12 ;  /* 0x0010000007e27810 */ /* 0x010fe20007ffe00c */
[----:B-1----:R-:W-:Y:S01]  /*2c3f0*/  IMAD.WIDE R230, R8, 0x4, R242 ;  /* 0x0000000408e67825 */ /* 0x002fe200078e02f2 */
[----:B------:R-:W-:-:S03]  /*2c400*/  ISETP.GE.U32.AND P4, PT, R2, 0x7fffff3e, PT ;  /* 0x7fffff3e0200780c */ /* 0x000fc60003f86070 */
[----:B------:R-:W-:Y:S01]  /*2c410*/  @!PT LDS RZ, [RZ] ;  /* 0x00000000fffff984 */ /* 0x000fe20000000800 */
[----:B------:R-:W-:Y:S01]  /*2c420*/  @!PT LDS RZ, [RZ] ;  /* 0x00000000fffff984 */ /* 0x000fe20000000800 */
[----:B------:R-:W-:Y:S01]  /*2c430*/  @!PT LDS RZ, [RZ] ;  /* 0x00000000fffff984 */ /* 0x000fe20000000800 */
[----:B------:R-:W-:Y:S01]  /*2c440*/  LDGSTS.E [R226+-0x40000], desc[UR60][R242.64], !P3 ;  /* 0xc0000000f2e27fae */ /* 0x000fe2000d92187c */
[----:B------:R-:W-:Y:S01]  /*2c450*/  IMAD.WIDE R228, R8, 0x4, R240 ;  /* 0x0000000408e47825 */ /* 0x000fe200078e02f0 */
[----:B------:R-:W-:Y:S01]  /*2c460*/  IADD3 R2, R244, -0x4, RZ ;  /* 0xfffffffcf4027810 */ /* 0x000fe20007ffe0ff */
[----:B------:R-:W1:Y:S01]  /*2c470*/  LDC R8, c[0x0][0x230] ;  /* 0x00008c00ff087b82 */ /* 0x000e620000000800 */
[----:B------:R-:W-:Y:S01]  /*2c480*/  LDGSTS.E [R226+-0x3c000], desc[UR60][R240.64], !P3 ;  /* 0xc4000000f0e27fae */ /* 0x000fe2000d92187c */
[----:B------:R-:W-:Y:S01]  /*2c490*/  ISETP.GE.U32.AND P3, PT, R0, 0x7fffff7e, PT ;  /* 0x7fffff7e0000780c */ /* 0x000fe20003f66070 */
[----:B------:R-:W-:Y:S02]  /*2c4a0*/  IMAD.SHL.U32 R0, R245, 0x2, RZ ;  /* 0x00000002f5007824 */ /* 0x000fe400078e00ff */
[----:B------:R4:W-:Y:S03]  /*2c4b0*/  LDGSTS.E [R226+-0x3fffc], desc[UR60][R230.64], !P5 ;  /* 0xc0004000e6e27fae */ /* 0x0009e6000e92187c */
[----:B------:R-:W1:Y:S01]  /*2c4c0*/  LDC R245, c[0x0][0x230] ;  /* 0x00008c00fff57b82 */ /* 0x000e620000000800 */
[----:B------:R4:W-:Y:S01]  /*2c4d0*/  LDGSTS.E [R226+-0x3bffc], desc[UR60][R228.64], !P5 ;  /* 0xc4004000e4e27fae */ /* 0x0009e2000e92187c */
[----:B------:R-:W-:-:S03]  /*2c4e0*/  ISETP.GE.U32.AND P5, PT, R2, 0x7fffff7d, PT ;  /* 0x7fffff7d0200780c */ /* 0x000fc60003fa6070 */
[----:B------:R-:W-:Y:S03]  /*2c4f0*/  STL [R1+0x1468], R226 ;  /* 0x001468e201007387 */ /* 0x000fe60000100800 */
[----:B------:R-:W1:Y:S01]  /*2c500*/  LDC R244, c[0x0][0x230] ;  /* 0x00008c00fff47b82 */ /* 0x000e620000000800 */
[----:B------:R4:W-:Y:S01]  /*2c510*/  STL.64 [R1+0x1418], R230 ;  /* 0x001418e601007387 */ /* 0x0009e20000100a00 */
[----:B--2---:R-:W-:-:S03]  /*2c520*/  VIADD R2, R3, 0xffffffdf ;  /* 0xffffffdf03027836 */ /* 0x004fc60000000000 */
[----:B------:R2:W-:Y:S03]  /*2c530*/  STL.64 [R1+0xc70], R228 ;  /* 0x000c70e401007387 */ /* 0x0005e60000100a00 */
[----:B------:R-:W1:Y:S01]  /*2c540*/  LDC R3, c[0x0][0x238] ;  /* 0x00008e00ff037b82 */ /* 0x000e620000000800 */
[----:B----4-:R-:W-:-:S04]  /*2c550*/  IMAD.WIDE R230, R0, 0x4, R242 ;  /* 0x0000000400e67825 */ /* 0x010fc800078e02f2 */
[----:B--2---:R-:W-:Y:S01]  /*2c560*/  IMAD.WIDE R228, R0, 0x4, R240 ;  /* 0x0000000400e47825 */ /* 0x004fe200078e02f0 */
[----:B------:R2:W-:Y:S03]  /*2c570*/  STL.64 [R1+0xc78], R230 ;  /* 0x000c78e601007387 */ /* 0x0005e60000100a00 */
[----:B------:R-:W-:Y:S01]  /*2c580*/  IMAD R0, R246, 0x3, RZ ;  /* 0x00000003f6007824 */ /* 0x000fe200078e02ff */
[----:B------:R2:W-:Y:S01]  /*2c590*/  LDGSTS.E [R226+-0x3fff8], desc[UR60][R230.64], !P3 ;  /* 0xc0008000e6e27fae */ /* 0x0005e2000d92187c */
[----:B------:R-:W4:Y:S03]  /*2c5a0*/  LDC R246, c[0x0][0x238] ;  /* 0x00008e00fff67b82 */ /* 0x000f260000000800 */
[----:B------:R2:W-:Y:S04]  /*2c5b0*/  STL.64 [R1+0xc80], R228 ;  /* 0x000c80e401007387 */ /* 0x0005e80000100a00 */
[----:B------:R2:W-:Y:S01]  /*2c5c0*/  LDGSTS.E [R226+-0x3bff8], desc[UR60][R228.64], !P3 ;  /* 0xc4008000e4e27fae */ /* 0x0005e2000d92187c */
[----:B------:R-:W-:Y:S01]  /*2c5d0*/  ISETP.GE.U32.AND P3, PT, R2, 0x7fffff60, PT ;  /* 0x7fffff600200780c */ /* 0x000fe20003f66070 */
[----:B--2---:R-:W-:Y:S01]  /*2c5e0*/  IMAD.WIDE R230, R0, 0x4, R242 ;  /* 0x0000000400e67825 */ /* 0x004fe200078e02f2 */
[----:B------:R-:W-:-:S02]  /*2c5f0*/  IADD3 R2, R10, -0x22, RZ ;  /* 0xffffffde0a027810 */ /* 0x000fc40007ffe0ff */
[----:B------:R-:W2:Y:S02]  /*2c600*/  LDC R10, c[0x0][0x238] ;  /* 0x00008e00ff0a7b82 */ /* 0x000ea40000000800 */
[----:B------:R1:W-:Y:S01]  /*2c610*/  LDGSTS.E [R226+-0x3fff4], desc[UR60][R230.64], !P5 ;  /* 0xc000c000e6e27fae */ /* 0x0003e2000e92187c */
[----:B------:R-:W-:-:S04]  /*2c620*/  IMAD.WIDE R228, R0, 0x4, R240 ;  /* 0x0000000400e47825 */ /* 0x000fc800078e02f0 */
[----:B------:R-:W-:Y:S01]  /*2c630*/  IMAD.SHL.U32 R0, R250, 0x20, RZ ;  /* 0x00000020fa007824 */ /* 0x000fe200078e00ff */
[----:B------:R1:W-:Y:S01]  /*2c640*/  LDGSTS.E [R226+-0x3bff4], desc[UR60][R228.64], !P5 ;  /* 0xc400c000e4e27fae */ /* 0x0003e2000e92187c */
[----:B------:R-:W-:Y:S01]  /*2c650*/  ISETP.GE.U32.AND P5, PT, R2, 0x7fffff5f, PT ;  /* 0x7fffff5f0200780c */ /* 0x000fe20003fa6070 */
[----:B------:R-:W2:Y:S01]  /*2c660*/  LDC R250, c[0x0][0x230] ;  /* 0x00008c00fffa7b82 */ /* 0x000ea20000000800 */
[C---:B------:R-:W-:Y:S01]  /*2c670*/  IMAD.WIDE R234, R0.reuse, 0x4, R242 ;  /* 0x0000000400ea7825 */ /* 0x040fe200078e02f2 */
[----:B------:R1:W-:Y:S03]  /*2c680*/  STL.64 [R1+0xc88], R230 ;  /* 0x000c88e601007387 */ /* 0x0003e60000100a00 */
[----:B------:R-:W-:Y:S02]  /*2c690*/  IMAD R2, R251, 0x21, RZ ;  /* 0x00000021fb027824 */ /* 0x000fe400078e02ff */
[----:B------:R-:W-:Y:S01]  /*2c6a0*/  IMAD.WIDE R232, R0, 0x4, R240 ;  /* 0x0000000400e87825 */ /* 0x000fe200078e02f0 */
[----:B------:R4:W-:Y:S01]  /*2c6b0*/  STL.64 [R1+0xc90], R228 ;  /* 0x000c90e401007387 */ /* 0x0009e20000100a00 */
[----:B------:R-:W2:Y:S02]  /*2c6c0*/  LDC R251, c[0x0][0x238] ;  /* 0x00008e00fffb7b82 */ /* 0x000ea40000000800 */
[----:B-1----:R-:W-:Y:S01]  /*2c6d0*/  VIADD R0, R8, 0xffffffdc ;  /* 0xffffffdc08007836 */ /* 0x002fe20000000000 */
[----:B------:R1:W-:Y:S01]  /*2c6e0*/  LDGSTS.E [R226+-0x38000], desc[UR60][R234.64], !P3 ;  /* 0xc8000000eae27fae */ /* 0x0003e2000d92187c */
[----:B------:R-:W-:-:S03]  /*2c6f0*/  IMAD.WIDE R230, R2, 0x4, R242 ;  /* 0x0000000402e67825 */ /* 0x000fc600078e02f2 */
[----:B------:R1:W-:Y:S01]  /*2c700*/  LDGSTS.E [R226+-0x34000], desc[UR60][R232.64], !P3 ;  /* 0xcc000000e8e27fae */ /* 0x0003e2000d92187c */
[----:B------:R-:W-:Y:S01]  /*2c710*/  ISETP.GE.U32.AND P3, PT, R0, 0x7fffff5d, PT ;  /* 0x7fffff5d0000780c */ /* 0x000fe20003f66070 */
[----:B------:R-:W2:Y:S01]  /*2c720*/  LDC R8, c[0x0][0x238] ;  /* 0x00008e00ff087b82 */ /* 0x000ea20000000800 */
[----:B----4-:R-:W-:Y:S01]  /*2c730*/  IMAD.WIDE R228, R2, 0x4, R240 ;  /* 0x0000000402e47825 */ /* 0x010fe200078e02f0 */
[----:B------:R-:W-:Y:S01]  /*2c740*/  IADD3 R0, R245, -0x23, RZ ;  /* 0xffffffddf5007810 */ /* 0x000fe20007ffe0ff */
[----:B------:R4:W-:Y:S04]  /*2c750*/  LDGSTS.E [R226+-0x37ffc], desc[UR60][R230.64], !P5 ;  /* 0xc8004000e6e27fae */ /* 0x0009e8000e92187c */
[----:B------:R2:W-:Y:S01]  /*2c760*/  LDGSTS.E [R226+-0x33ffc], desc[UR60][R228.64], !P5 ;  /* 0xcc004000e4e27fae */ /* 0x0005e2000e92187c */
[----:B------:R-:W-:Y:S01]  /*2c770*/  ISETP.GE.U32.AND P5, PT, R0, 0x7fffff5e, PT ;  /* 0x7fffff5e0000780c */ /* 0x000fe20003fa6070 */
[----:B------:R-:W2:Y:S01]  /*2c780*/  LDC R245, c[0x0][0x230] ;  /* 0x00008c00fff57b82 */ /* 0x000ea20000000800 */
[----:B------:R-:W-:Y:S01]  /*2c790*/  IMAD R0, R3, 0x22, RZ ;  /* 0x0000002203007824 */ /* 0x000fe200078e02ff */
[----:B------:R1:W-:Y:S01]  /*2c7a0*/  STL.64 [R1+0xc98], R234 ;  /* 0x000c98ea01007387 */ /* 0x0003e20000100a00 */
[----:B------:R-:W-:-:S03]  /*2c7b0*/  IMAD R2, R246, 0x23, RZ ;  /* 0x00000023f6027824 */ /* 0x000fc600078e02ff */
[----:B------:R4:W-:Y:S01]  /*2c7c0*/  STL.64 [R1+0xca0], R232 ;  /* 0x000ca0e801007387 */ /* 0x0009e20000100a00 */
[----:B------:R-:W-:Y:S01]  /*2c7d0*/  VIADD R3, R244, 0xffffffbe ;  /* 0xffffffbef4037836 */ /* 0x000fe20000000000 */
[----:B------:R-:W2:Y:S02]  /*2c7e0*/  LDC R246, c[0x0][0x230] ;  /* 0x00008c00fff67b82 */ /* 0x000ea40000000800 */
[----:B------:R4:W-:Y:S01]  /*2c7f0*/  STL.64 [R1+0xca8], R230 ;  /* 0x000ca8e601007387 */ /* 0x0009e20000100a00 */
[----:B-1----:R-:W-:-:S03]  /*2c800*/  IMAD.WIDE R234, R0, 0x4, R242 ;  /* 0x0000000400ea7825 */ /* 0x002fc600078e02f2 */
[----:B------:R1:W-:Y:S02]  /*2c810*/  STL.64 [R1+0xcb0], R228 ;  /* 0x000cb0e401007387 */ /* 0x0003e40000100a00 */
[----:B------:R-:W1:Y:S01]  /*2c820*/  LDC R244, c[0x0][0x230] ;  /* 0x00008c00fff47b82 */ /* 0x000e620000000800 */
[----:B----4-:R-:W-:Y:S01]  /*2c830*/  IMAD.WIDE R232, R0, 0x4, R240 ;  /* 0x0000000400e87825 */ /* 0x010fe200078e02f0 */
[----:B------:R4:W-:Y:S03]  /*2c840*/  LDGSTS.E [R226+-0x37ff8], desc[UR60][R234.64], !P5 ;  /* 0xc8008000eae27fae */ /* 0x0009e6000e92187c */
[----:B------:R-:W-:Y:S01]  /*2c850*/  IMAD.WIDE R230, R2, 0x4, R242 ;  /* 0x0000000402e67825 */ /* 0x000fe200078e02f2 */
[----:B------:R4:W-:Y:S03]  /*2c860*/  LDGSTS.E [R226+-0x33ff8], desc[UR60][R232.64], !P5 ;  /* 0xcc008000e8e27fae */ /* 0x0009e6000e92187c */
[----:B--2---:R-:W-:Y:S01]  /*2c870*/  VIADD R0, R250, 0xffffffbf ;  /* 0xffffffbffa007836 */ /* 0x004fe20000000000 */
[----:B------:R2:W-:Y:S01]  /*2c880*/  LDGSTS.E [R226+-0x37ff4], desc[UR60][R230.64], !P3 ;  /* 0xc800c000e6e27fae */ /* 0x0005e2000d92187c */
[----:B-1----:R-:W-:Y:S01]  /*2c890*/  IMAD.WIDE R228, R2, 0x4, R240 ;  /* 0x0000000402e47825 */ /* 0x002fe200078e02f0 */
[----:B------:R-:W-:Y:S01]  /*2c8a0*/  ISETP.GE.U32.AND P5, PT, R3, 0x7fffff3f, PT ;  /* 0x7fffff3f0300780c */ /* 0x000fe20003fa6070 */
[----:B------:R-:W1:Y:S03]  /*2c8b0*/  LDC R250, c[0x0][0x230] ;  /* 0x00008c00fffa7b82 */ /* 0x000e660000000800 */
[----:B------:R2:W-:Y:S01]  /*2c8c0*/  LDGSTS.E [R226+-0x33ff4], desc[UR60][R228.64], !P3 ;  /* 0xcc00c000e4e27fae */ /* 0x0005e2000d92187c */
[----:B------:R-:W-:-:S02]  /*2c8d0*/  ISETP.GE.U32.AND P3, PT, R0, 0x7fffff40, PT ;  /* 0x7fffff400000780c */ /* 0x000fc40003f66070 */
[----:B------:R-:W-:Y:S02]  /*2c8e0*/  SHF.L.U32 R0, R8, 0x6, RZ ;  /* 0x0000000608007819 */ /* 0x000fe400000006ff */
[----:B------:R-:W1:Y:S01]  /*2c8f0*/  LDC R3, c[0x0][0x238] ;  /* 0x00008e00ff037b82 */ /* 0x000e620000000800 */
[----:B------:R4:W-:Y:S01]  /*2c900*/  STL.64 [R1+0xcb8], R234 ;  /* 0x000cb8ea01007387 */ /* 0x0009e20000100a00 */
[----:B------:R-:W-:-:S03]  /*2c910*/  IMAD R2, R10, 0x41, RZ ;  /* 0x000000410a027824 */ /* 0x000fc600078e02ff */
[----:B------:R2:W-:Y:S03]  /*2c920*/  STL.64 [R1+0xcc0], R232 ;  /* 0x000cc0e801007387 */ /* 0x0005e60000100a00 */
[----:B------:R-:W1:Y:S01]  /*2c930*/  LDC R8, c[0x0][0x238] ;  /* 0x00008e00ff087b82 */ /* 0x000e620000000800 */
[----:B------:R2:W-:Y:S01]  /*2c940*/  STL.64 [R1+0xcc8], R230 ;  /* 0x000cc8e601007387 */ /* 0x0005e20000100a00 */
[----:B----4-:R-:W-:-:S06]  /*2c950*/  IMAD.WIDE R234, R0, 0x4, R242 ;  /* 0x0000000400ea7825 */ /* 0x010fcc00078e02f2 */
[----:B------:R-:W4:Y:S01]  /*2c960*/  LDC R10, c[0x0][0x238] ;  /* 0x00008e00ff0a7b82 */ /* 0x000f220000000800 */
[----:B--2---:R-:W-:Y:S01]  /*2c970*/  IMAD.WIDE R232, R0, 0x4, R240 ;  /* 0x0000000400e87825 */ /* 0x004fe200078e02f0 */
[----:B------:R2:W-:Y:S03]  /*2c980*/  STL.64 [R1+0xcd0], R228 ;  /* 0x000cd0e401007387 */ /* 0x0005e60000100a00 */
[----:B------:R-:W-:Y:S01]  /*2c990*/  VIADD R0, R245, 0xffffffba ;  /* 0xffffffbaf5007836 */ /* 0x000fe20000000000 */
[----:B------:R-:W-:Y:S01]  /*2c9a0*/  LDGSTS.E [R226+-0x30000], desc[UR60][R234.64], !P3 ;  /* 0xd0000000eae27fae */ /* 0x000fe2000d92187c */
[----:B------:R-:W-:Y:S01]  /*2c9b0*/  VIADD R249, R6, 0xffffff80 ;  /* 0xffffff8006f97836 */ /* 0x000fe20000000000 */
[----:B------:R-:W4:Y:S01]  /*2c9c0*/  LDC R245, c[0x0][0x230] ;  /* 0x00008c00fff57b82 */ /* 0x000f220000000800 */
[----:B------:R-:W-:Y:S01]  /*2c9d0*/  IMAD.WIDE R230, R2, 0x4, R242 ;  /* 0x0000000402e67825 */ /* 0x000fe200078e02f2 */
[----:B------:R-:W-:Y:S01]  /*2c9e0*/  LDGSTS.E [R226+-0x2c000], desc[UR60][R232.64], !P3 ;  /* 0xd4000000e8e27fae */ /* 0x000fe2000d92187c */
[----:B------:R-:W-:-:S02]  /*2c9f0*/  ISETP.GE.U32.AND P3, PT, R0, 0x7fffff3b, PT ;  /* 0x7fffff3b0000780c */ /* 0x000fc40003f66070 */
[----:B--2---:R-:W-:Y:S01]  /*2ca00*/  IMAD.WIDE R228, R2, 0x4, R240 ;  /* 0x0000000402e47825 */ /* 0x004fe200078e02f0 */
[----:B------:R-:W-:Y:S01]  /*2ca10*/  STL.64 [R1+0xcd8], R234 ;  /* 0x000cd8ea01007387 */ /* 0x000fe20000100a00 */
[----:B------:R-:W-:Y:S02]  /*2ca20*/  ISETP.GE.AND P6, PT, R239, R249, PT ;  /* 0x000000f9ef00720c */ /* 0x000fe40003fc6270 */
[----:B------:R-:W-:Y:S01]  /*2ca30*/  IMAD R0, R251, 0x42, RZ ;  /* 0x00000042fb007824 */ /* 0x000fe200078e02ff */
[----:B------:R-:W-:Y:S01]  /*2ca40*/  STL.64 [R1+0xce0], R232 ;  /* 0x000ce0e801007387 */ /* 0x000fe20000100a00 */
[----:B------:R-:W-:-:S03]  /*2ca50*/  VIADD R2, R252, 0xffffffbc ;  /* 0xffffffbcfc027836 */ /* 0x000fc60000000000 */
[----:B------:R2:W-:Y:S01]  /*2ca60*/  LDGSTS.E [R226+-0x2fffc], desc[UR60][R230.64], !P5 ;  /* 0xd0004000e6e27fae */ /* 0x0005e2000e92187c */
[----:B------:R-:W-:Y:S01]  /*2ca70*/  SEL R248, RZ, 0x4, P6 ;  /* 0x00000004fff87807 */ /* 0x000fe20003000000 */
[----:B------:R-:W4:Y:S02]  /*2ca80*/  LDC R251, c[0x0][0x230] ;  /* 0x00008c00fffb7b82 */ /* 0x000f240000000800 */
[----:B------:R2:W-:Y:S04]  /*2ca90*/  STL.64 [R1+0xce8], R230 ;  /* 0x000ce8e601007387 */ /* 0x0005e80000100a00 */
[----:B------:R1:W-:Y:S02]  /*2caa0*/  STL.64 [R1+0xcf0], R228 ;  /* 0x000cf0e401007387 */ /* 0x0003e40000100a00 */
[----:B------:R-:W3:Y:S02]  /*2cab0*/  LDC R252, c[0x0][0x238] ;  /* 0x00008e00fffc7b82 */ /* 0x000ee40000000800 */
[----:B------:R1:W-:Y:S01]  /*2cac0*/  LDGSTS.E [R226+-0x2bffc], desc[UR60][R228.64], !P5 ;  /* 0xd4004000e4e27fae */ /* 0x0003e2000e92187c */
[----:B------:R-:W-:Y:S01]  /*2cad0*/  ISETP.GE.U32.AND P6, PT, R2, 0x7fffff3d, PT ;  /* 0x7fffff3d0200780c */ /* 0x000fe20003fc6070 */
[----:B--2---:R-:W-:-:S04]  /*2cae0*/  IMAD.WIDE R230, R0, 0x4, R242 ;  /* 0x0000000400e67825 */ /* 0x004fc800078e02f2 */
[----:B-1----:R-:W-:Y:S01]  /*2caf0*/  IMAD.WIDE R228, R0, 0x4, R240 ;  /* 0x0000000400e47825 */ /* 0x002fe200078e02f0 */
[----:B------:R-:W-:Y:S01]  /*2cb00*/  IADD3 R0, R244, -0x61, RZ ;  /* 0xffffff9ff4007810 */ /* 0x000fe20007ffe0ff */
[----:B------:R1:W-:Y:S01]  /*2cb10*/  LDGSTS.E [R226+-0x2fff8], desc[UR60][R230.64], !P4 ;  /* 0xd0008000e6e27fae */ /* 0x0003e2000e12187c */
[----:B------:R-:W2:Y:S02]  /*2cb20*/  LDC R244, c[0x0][0x238] ;  /* 0x00008e00fff47b82 */ /* 0x000ea40000000800 */
[----:B------:R-:W-:Y:S01]  /*2cb30*/  ISETP.GE.U32.AND P5, PT, R0, 0x7fffff20, PT ;  /* 0x7fffff200000780c */ /* 0x000fe20003fa6070 */
[----:B------:R-:W-:Y:S02]  /*2cb40*/  IMAD R0, R3, 0x43, RZ ;  /* 0x0000004303007824 */ /* 0x000fe400078e02ff */
[----:B------:R-:W-:Y:S01]  /*2cb50*/  IMAD R2, R8, 0x60, RZ ;  /* 0x0000006008027824 */ /* 0x000fe200078e02ff */
[----:B------:R1:W-:Y:S01]  /*2cb60*/  STL.64 [R1+0xcf8], R230 ;  /* 0x000cf8e601007387 */ /* 0x0003e20000100a00 */
[C---:B------:R-:W-:Y:S01]  /*2cb70*/  IMAD.WIDE R234, R0.reuse, 0x4, R242 ;  /* 0x0000000400ea7825 */ /* 0x040fe200078e02f2 */
[----:B------:R-:W3:Y:S02]  /*2cb80*/  LDC R8, c[0x0][0x230] ;  /* 0x00008c00ff087b82 */ /* 0x000ee40000000800 */
[----:B------:R4:W-:Y:S01]  /*2cb90*/  STL.64 [R1+0xd00], R228 ;  /* 0x000d00e401007387 */ /* 0x0009e20000100a00 */
[----:B------:R-:W-:-:S03]  /*2cba0*/  IMAD.WIDE R232, R0, 0x4, R240 ;  /* 0x0000000400e87825 */ /* 0x000fc600078e02f0 */
[----:B------:R4:W-:Y:S01]  /*2cbb0*/  LDGSTS.E [R226+-0x2bff8], desc[UR60][R228.64], !P4 ;  /* 0xd4008000e4e27fae */ /* 0x0009e2000e12187c */
[----:B------:R-:W-:Y:S02]  /*2cbc0*/  VIADD R0, R250, 0xffffff9e ;  /* 0xffffff9efa007836 */ /* 0x000fe40000000000 */
[----:B------:R-:W-:Y:S01]  /*2cbd0*/  VIADD R3, R246, 0xffffff9d ;  /* 0xffffff9df6037836 */ /* 0x000fe20000000000 */
[----:B------:R2:W-:Y:S01]  /*2cbe0*/  LDGSTS.E [R226+-0x2fff4], desc[UR60][R234.64], !P6 ;  /* 0xd000c000eae27fae */ /* 0x0005e2000f12187c */
[C---:B-1----:R-:W-:Y:S01]  /*2cbf0*/  IMAD.WIDE R230, R2.reuse, 0x4, R242 ;  /* 0x0000000402e67825 */ /* 0x042fe200078e02f2 */
[----:B------:R-:W1:Y:S02]  /*2cc00*/  LDC R246, c[0x0][0x238] ;  /* 0x00008e00fff67b82 */ /* 0x000e640000000800 */
[----:B------:R-:W-:Y:S01]  /*2cc10*/  LDGSTS.E [R226+-0x2bff4], desc[UR60][R232.64], !P6 ;  /* 0xd400c000e8e27fae */ /* 0x000fe2000f12187c */
[----:B----4-:R-:W-:-:S03]  /*2cc20*/  IMAD.WIDE R228, R2, 0x4, R240 ;  /* 0x0000000402e47825 */ /* 0x010fc600078e02f0 */
[----:B------:R4:W-:Y:S02]  /*2cc30*/  LDGSTS.E [R226+-0x28000], desc[UR60][R230.64], !P5 ;  /* 0xd8000000e6e27fae */ /* 0x0009e4000e92187c */
[----:B------:R-:W1:Y:S02]  /*2cc40*/  LDC R250, c[0x0][0x238] ;  /* 0x00008e00fffa7b82 */ /* 0x000e640000000800 */
[----:B------:R3:W-:Y:S01]  /*2cc50*/  LDGSTS.E [R226+-0x24000], desc[UR60][R228.64], !P5 ;  /* 0xdc000000e4e27fae */ /* 0x0007e2000e92187c */
[----:B------:R-:W-:Y:S01]  /*2cc60*/  ISETP.GE.U32.AND P5, PT, R0, 0x7fffff1f, PT ;  /* 0x7fffff1f0000780c */ /* 0x000fe20003fa6070 */
[----:B------:R-:W-:Y:S02]  /*2cc70*/  IMAD R0, R10, 0x61, RZ ;  /* 0x000000610a007824 */ /* 0x000fe400078e02ff */
[----:B------:R4:W-:Y:S01]  /*2cc80*/  STL.64 [R1+0xd08], R234 ;  /* 0x000d08ea01007387 */ /* 0x0009e20000100a00 */
[----:B------:R-:W-:Y:S01]  /*2cc90*/  ISETP.GE.U32.AND P4, PT, R3, 0x7fffff1e, PT ;  /* 0x7fffff1e0300780c */ /* 0x000fe20003f86070 */
[----:B------:R-:W-:Y:S01]  /*2cca0*/  IMAD.WIDE R238, R0, 0x4, R242 ;  /* 0x0000000400ee7825 */ /* 0x000fe200078e02f2 */
[----:B------:R-:W1:Y:S01]  /*2ccb0*/  LDC R10, c[0x0][0x230] ;  /* 0x00008c00ff0a7b82 */ /* 0x000e620000000800 */
[----:B------:R-:W-:Y:S04]  /*2ccc0*/  STL.64 [R1+0xd10], R232 ;  /* 0x000d10e801007387 */ /* 0x000fe80000100a00 */
[----:B------:R3:W-:Y:S01]  /*2ccd0*/  STL.64 [R1+0xd18], R230 ;  /* 0x000d18e601007387 */ /* 0x0007e20000100a00 */
[----:B--2---:R-:W-:-:S02]  /*2cce0*/  IMAD R2, R244, 0x62, RZ ;  /* 0x00000062f4027824 */ /* 0x004fc400078e02ff */
[----:B----4-:R-:W-:Y:S01]  /*2ccf0*/  IMAD.WIDE R234, R0, 0x4, R240 ;  /* 0x0000000400ea7825 */ /* 0x010fe200078e02f0 */
[----:B------:R-:W-:Y:S01]  /*2cd00*/  LDGSTS.E [R226+-0x27ffc], desc[UR60][R238.64], !P5 ;  /* 0xd8004000eee27fae */ /* 0x000fe2000e92187c */
[----:B------:R-:W2:Y:S02]  /*2cd10*/  LDC R244, c[0x0][0x238] ;  /* 0x00008e00fff47b82 */ /* 0x000ea40000000800 */
[----:B------:R-:W-:Y:S01]  /*2cd20*/  VIADD R0, R251, 0xffffff9c ;  /* 0xffffff9cfb007836 */ /* 0x000fe20000000000 */
[----:B------:R-:W-:Y:S05]  /*2cd30*/  LDGSTS.E [R226+-0x23ffc], desc[UR60][R234.64], !P5 ;  /* 0xdc004000eae27fae */ /* 0x000fea000e92187c */
[----:B---3--:R-:W3:Y:S01]  /*2cd40*/  LDC R230, c[0x0][0x230] ;  /* 0x00008c00ffe67b82 */ /* 0x008ee20000000800 */
[----:B------:R4:W-:Y:S01]  /*2cd50*/  STL.64 [R1+0xd20], R228 ;  /* 0x000d20e401007387 */ /* 0x0009e20000100a00 */
[----:B------:R-:W-:Y:S01]  /*2cd60*/  IMAD.WIDE R232, R2, 0x4, R242 ;  /* 0x0000000402e87825 */ /* 0x000fe200078e02f2 */
[----:B------:R-:W-:-:S02]  /*2cd70*/  ISETP.GE.U32.AND P5, PT, R0, 0x7fffff1d, PT ;  /* 0x7fffff1d0000780c */ /* 0x000fc40003fa6070 */
[----:B------:R-:W-:Y:S01]  /*2cd80*/  IADD3 R3, R245, -0x5, RZ ;  /* 0xfffffffbf5037810 */ /* 0x000fe20007ffe0ff */
[----:B------:R-:W-:Y:S01]  /*2cd90*/  IMAD R0, R252, 0x63, RZ ;  /* 0x00000063fc007824 */ /* 0x000fe200078e02ff */
[----:B------:R-:W-:Y:S01]  /*2cda0*/  STL.64 [R1+0xd28], R238 ;  /* 0x000d28ee01007387 */ /* 0x000fe20000100a00 */
[----:B------:R-:W2:Y:S03]  /*2cdb0*/  LDC R251, c[0x0][0x230] ;  /* 0x00008c00fffb7b82 */ /* 0x000ea60000000800 */
[----:B------:R1:W-:Y:S01]  /*2cdc0*/  LDGSTS.E [R226+-0x27ff8], desc[UR60][R232.64], !P4 ;  /* 0xd8008000e8e27fae */ /* 0x0003e2000e12187c */
[----:B----4-:R-:W-:-:S03]  /*2cdd0*/  IMAD.WIDE R228, R2, 0x4, R240 ;  /* 0x0000000402e47825 */ /* 0x010fc600078e02f0 */
[----:B------:R-:W-:Y:S01]  /*2cde0*/  STL.64 [R1+0xd30], R234 ;  /* 0x000d30ea01007387 */ /* 0x000fe20000100a00 */
[----:B------:R-:W4:Y:S03]  /*2cdf0*/  LDC R245, c[0x0][0x238] ;  /* 0x00008e00fff57b82 */ /* 0x000f260000000800 */
[----:B------:R1:W-:Y:S01]  /*2ce00*/  LDGSTS.E [R226+-0x23ff8], desc[UR60][R228.64], !P4 ;  /* 0xdc008000e4e27fae */ /* 0x0003e2000e12187c */
[----:B------:R-:W-:-:S03]  /*2ce10*/  ISETP.GE.U32.AND P4, PT, R3, 0x7fffff7c, PT ;  /* 0x7fffff7c0300780c */ /* 0x000fc60003f86070 */
[----:B------:R1:W-:Y:S02]  /*2ce20*/  STL.64 [R1+0xd38], R232 ;  /* 0x000d38e801007387 */ /* 0x0003e40000100a00 */
[----:B-1----:R-:W-:Y:S01]  /*2ce30*/  SHF.L.U32 R2, R246, 0x2, RZ ;  /* 0x00000002f6027819 */ /* 0x002fe200000006ff */
[----:B------:R-:W-:Y:S01]  /*2ce40*/  VIADD R3, R8, 0xfffffffa ;  /* 0xfffffffa08037836 */ /* 0x000fe20000000000 */
[----:B------:R-:W1:Y:S01]  /*2ce50*/  LDC R252, c[0x0][0x230] ;  /* 0x00008c00fffc7b82 */ /* 0x000e620000000800 */
[----:B------:R3:W-:Y:S07]  /*2ce60*/  STL.64 [R1+0xd40], R228 ;  /* 0x000d40e401007387 */ /* 0x0007ee0000100a00 */
[----:B------:R-:W1:Y:S01]  /*2ce70*/  LDC R8, c[0x0][0x238] ;  /* 0x00008e00ff087b82 */ /* 0x000e620000000800 */
[----:B------:R-:W-:-:S04]  /*2ce80*/  IMAD.WIDE R232, R0, 0x4, R242 ;  /* 0x0000000400e87825 */ /* 0x000fc800078e02f2 */
[----:B---3--:R-:W-:Y:S01]  /*2ce90*/  IMAD.WIDE R228, R0, 0x4, R240 ;  /* 0x0000000400e47825 */ /* 0x008fe200078e02f0 */
[----:B------:R-:W-:Y:S01]  /*2cea0*/  LOP3.LUT R0, R12, 0x10, RZ, 0x3c, !PT ;  /* 0x000000100c007812 */ /* 0x000fe200078e3cff */
[----:B------:R-:W-:Y:S01]  /*2ceb0*/  STL.64 [R1+0xd48], R232 ;  /* 0x000d48e801007387 */ /* 0x000fe20000100a00 */
[----:B------:R-:W3:Y:S03]  /*2cec0*/  LDC R246, c[0x0][0x230] ;  /* 0x00008c00fff67b82 */ /* 0x000ee60000000800 */
[----:B------:R-:W-:Y:S01]  /*2ced0*/  LDGSTS.E [R226+-0x27ff4], desc[UR60][R232.64], !P5 ;  /* 0xd800c000e8e27fae */ /* 0x000fe2000e92187c */
[----:B------:R-:W-:-:S03]  /*2cee0*/  IADD3 R0, R7, 0x100000, R0 ;  /* 0x0010000007007810 */ /* 0x000fc60007ffe000 */
[----:B------:R2:W-:Y:S04]  /*2cef0*/  STL.64 [R1+0xd50], R228 ;  /* 0x000d50e401007387 */ /* 0x0005e80000100a00 */
[----:B------:R2:W-:Y:S01]  /*2cf00*/  LDGSTS.E [R226+-0x23ff4], desc[UR60][R228.64], !P5 ;  /* 0xdc00c000e4e27fae */ /* 0x0005e2000e92187c */
[----:B------:R-:W-:Y:S01]  /*2cf10*/  ISETP.GE.U32.AND P5, PT, R3, 0x7fffff7b, PT ;  /* 0x7fffff7b0300780c */ /* 0x000fe20003fa6070 */
[----:B------:R-:W-:Y:S02]  /*2cf20*/  VIADD R3, R230, 0xfffffff9 ;  /* 0xfffffff9e6037836 */ /* 0x000fe40000000000 */
[----:B--2---:R-:W-:-:S04]  /*2cf30*/  IMAD.WIDE R228, R2, 0x4, R242 ;  /* 0x0000000402e47825 */ /* 0x004fc800078e02f2 */
[----:B------:R-:W-:Y:S01]  /*2cf40*/  IMAD.WIDE R226, R2, 0x4, R240 ;  /* 0x0000000402e27825 */ /* 0x000fe200078e02f0 */
[----:B------:R2:W-:Y:S03]  /*2cf50*/  LDGSTS.E [R0+-0x40000], desc[UR60][R228.64], !P4 ;  /* 0xc0000000e4007fae */ /* 0x0005e6000e12187c */
[----:B------:R-:W-:Y:S01]  /*2cf60*/  IMAD R2, R250, 0x5, RZ ;  /* 0x00000005fa027824 */ /* 0x000fe200078e02ff */
[----:B------:R4:W-:Y:S01]  /*2cf70*/  LDGSTS.E [R0+-0x3c000], desc[UR60][R226.64], !P4 ;  /* 0xc4000000e2007fae */ /* 0x0009e2000e12187c */
[----:B------:R-:W-:-:S03]  /*2cf80*/  ISETP.GE.U32.AND P4, PT, R3, 0x7fffff7a, PT ;  /* 0x7fffff7a0300780c */ /* 0x000fc60003f86070 */
[----:B------:R2:W-:Y:S01]  /*2cf90*/  STL.64 [R1+0xd58], R228 ;  /* 0x000d58e401007387 */ /* 0x0005e20000100a00 */
[----:B------:R-:W3:Y:S03]  /*2cfa0*/  LDC R250, c[0x0][0x230] ;  /* 0x00008c00fffa7b82 */ /* 0x000ee60000000800 */
[----:B------:R4:W-:Y:S01]  /*2cfb0*/  STL.64 [R1+0xd60], R226 ;  /* 0x000d60e201007387 */ /* 0x0009e20000100a00 */
[----:B------:R-:W-:-:S04]  /*2cfc0*/  VIADD R3, R10, 0xfffffff8 ;  /* 0xfffffff80a037836 */ /* 0x000fc80000000000 */
[----:B------:R-:W3:Y:S01]  /*2cfd0*/  LDC R10, c[0x0][0x238] ;  /* 0x00008e00ff0a7b82 */ /* 0x000ee20000000800 */
[----:B--2---:R-:W-:-:S04]  /*2cfe0*/  IMAD.WIDE R228, R2, 0x4, R242 ;  /* 0x0000000402e47825 */ /* 0x004fc800078e02f2 */
[----:B----4-:R-:W-:Y:S01]  /*2cff0*/  IMAD.WIDE R226, R2, 0x4, R240 ;  /* 0x0000000402e27825 */ /* 0x010fe200078e02f0 */
[----:B------:R2:W-:Y:S03]  /*2d000*/  STL.64 [R1+0xd68], R228 ;  /* 0x000d68e401007387 */ /* 0x0005e60000100a00 */
[----:B------:R-:W-:Y:S01]  /*2d010*/  IMAD R2, R244, 0x6, RZ ;  /* 0x00000006f4027824 */ /* 0x000fe200078e02ff */
[----:B------:R2:W-:Y:S01]  /*2d020*/  LDGSTS.E [R0+-0x3fffc], desc[UR60][R228.64], !P5 ;  /* 0xc0004000e4007fae */ /* 0x0005e2000e92187c */
[----:B------:R-:W4:Y:S03]  /*2d030*/  LDC R244, c[0x0][0x238] ;  /* 0x00008e00fff47b82 */ /* 0x000f260000000800 */
[----:B------:R1:W-:Y:S04]  /*2d040*/  STL.64 [R1+0xd70], R226 ;  /* 0x000d70e201007387 */ /* 0x0003e80000100a00 */
[----:B------:R1:W-:Y:S01]  /*2d050*/  LDGSTS.E [R0+-0x3bffc], desc[UR60][R226.64], !P5 ;  /* 0xc4004000e2007fae */ /* 0x0003e2000e92187c */
[----:B--2---:R-:W-:Y:S01]  /*2d060*/  IMAD.WIDE R228, R2, 0x4, R242 ;  /* 0x0000000402e47825 */ /* 0x004fe200078e02f2 */
[----:B------:R-:W-:-:S04]  /*2d070*/  ISETP.GE.U32.AND P5, PT, R3, 0x7fffff79, PT ;  /* 0x7fffff790300780c */ /* 0x000fc80003fa6070 */
[----:B------:R2:W-:Y:S01]  /*2d080*/  LDGSTS.E [R0+-0x3fff8], desc[UR60][R228.64], !P4 ;  /* 0xc0008000e4007fae */ /* 0x0005e2000e12187c */
[----:B-1----:R-:W-:Y:S01]  /*2d090*/  IMAD.WIDE R226, R2, 0x4, R240 ;  /* 0x0000000402e27825 */ /* 0x002fe200078e02f0 */
[----:B------:R-:W-:Y:S02]  /*2d0a0*/  IADD3 R2, R251, -0x25, RZ ;  /* 0xffffffdbfb027810 */ /* 0x000fe40007ffe0ff */
[----:B------:R2:W-:Y:S01]  /*2d0b0*/  STL.64 [R1+0xd78], R228 ;  /* 0x000d78e401007387 */ /* 0x0005e20000100a00 */
[----:B------:R-:W1:Y:S03]  /*2d0c0*/  LDC R251, c[0x0][0x230] ;  /* 0x00008c00fffb7b82 */ /* 0x000e660000000800 */
[----:B------:R3:W-:Y:S01]  /*2d0d0*/  LDGSTS.E [R0+-0x3bff8], desc[UR60][R226.64], !P4 ;  /* 0xc4008000e2007fae */ /* 0x0007e2000e12187c */
[----:B------:R-:W-:Y:S01]  /*2d0e0*/  ISETP.GE.U32.AND P4, PT, R2, 0x7fffff5c, PT ;  /* 0x7fffff5c0200780c */ /* 0x000fe20003f86070 */
[----:B------:R-:W-:-:S03]  /*2d0f0*/  IMAD R2, R245, 0x7, RZ ;  /* 0x00000007f5027824 */ /* 0x000fc600078e02ff */
[----:B------:R-:W1:Y:S01]  /*2d100*/  LDC R245, c[0x0][0x230] ;  /* 0x00008c00fff57b82 */ /* 0x000e620000000800 */
[----:B------:R-:W-:-:S04]  /*2d110*/  IMAD.WIDE R232, R2, 0x4, R242 ;  /* 0x0000000402e87825 */ /* 0x000fc800078e02f2 */
[----:B------:R-:W-:Y:S01]  /*2d120*/  IMAD.WIDE R230, R2, 0x4, R240 ;  /* 0x0000000402e67825 */ /* 0x000fe200078e02f0 */
[----:B------:R4:W-:Y:S03]  /*2d130*/  LDGSTS.E [R0+-0x3fff4], desc[UR60][R232.64], !P5 ;  /* 0xc000c000e8007fae */ /* 0x0009e6000e92187c */
[----:B------:R-:W-:Y:S01]  /*2d140*/  IMAD R3, R8, 0x24, RZ ;  /* 0x0000002408037824 */ /* 0x000fe200078e02ff */
[----:B------:R4:W-:Y:S01]  /*2d150*/  STL.64 [R1+0xd80], R226 ;  /* 0x000d80e201007387 */ /* 0x0009e20000100a00 */
[----:B------:R-:W-:Y:S01]  /*2d160*/  VIADD R2, R252, 0xffffffda ;  /* 0xffffffdafc027836 */ /* 0x000fe20000000000 */
[----:B------:R-:W1:Y:S01]  /*2d170*/  LDC R8, c[0x0][0x238] ;  /* 0x00008e00ff087b82 */ /* 0x000e620000000800 */
[C---:B--2---:R-:W-:Y:S01]  /*2d180*/  IMAD.WIDE R228, R3.reuse, 0x4, R242 ;  /* 0x0000000403e47825 */ /* 0x044fe200078e02f2 */
[----:B------:R2:W-:Y:S02]  /*2d190*/  LDGSTS.E [R0+-0x3bff4], desc[UR60][R230.64], !P5 ;  /* 0xc400c000e6007fae */ /* 0x0005e4000e92187c */
[----:B------:R-:W-:Y:S01]  /*2d1a0*/  ISETP.GE.U32.AND P5, PT, R2, 0x7fffff5b, PT ;  /* 0x7fffff5b0200780c */ /* 0x000fe20003fa6070 */
[----:B---3--:R-:W-:Y:S01]  /*2d1b0*/  VIADD R2, R246, 0xffffffd9 ;  /* 0xffffffd9f6027836 */ /* 0x008fe20000000000 */
[----:B------:R3:W-:Y:S02]  /*2d1c0*/  LDGSTS.E [R0+-0x38000], desc[UR60][R228.64], !P4 ;  /* 0xc8000000e4007fae */ /* 0x0007e4000e12187c */
[----:B------:R-:W3:Y:S01]  /*2d1d0*/  LDC R246, c[0x0][0x238] ;  /* 0x00008e00fff67b82 */ /* 0x000ee20000000800 */
[----:B----4-:R-:W-:-:S05]  /*2d1e0*/  IMAD.WIDE R226, R3, 0x4, R240 ;  /* 0x0000000403e27825 */ /* 0x010fca00078e02f0 */
[----:B------:R4:W-:Y:S01]  /*2d1f0*/  LDGSTS.E [R0+-0x34000], desc[UR60][R226.64], !P4 ;  /* 0xcc000000e2007fae */ /* 0x0009e2000e12187c */
[----:B------:R-:W-:Y:S01]  /*2d200*/  ISETP.GE.U32.AND P4, PT, R2, 0x7fffff5a, PT ;  /* 0x7fffff5a0200780c */ /* 0x000fe20003f86070 */
[----:B------:R-:W-:Y:S01]  /*2d210*/  IMAD R2, R10, 0x25, RZ ;  /* 0x000000250a027824 */ /* 0x000fe200078e02ff */
[----:B------:R-:W4:Y:S01]  /*2d220*/  LDC R252, c[0x0][0x238] ;  /* 0x00008e00fffc7b82 */ /* 0x000f220000000800 */
[----:B------:R2:W-:Y:S01]  /*2d230*/  STL.64 [R1+0xd88], R232 ;  /* 0x000d88e801007387 */ /* 0x0005e20000100a00 */
[----:B------:R-:W-:-:S03]  /*2d240*/  IMAD R3, R244, 0x26, RZ ;  /* 0x00000026f4037824 */ /* 0x000fc600078e02ff */
[----:B------:R1:W-:Y:S03]  /*2d250*/  STL.64 [R1+0xd90], R230 ;  /* 0x000d90e601007387 */ /* 0x0003e60000100a00 */
[----:B------:R-:W4:Y:S01]  /*2d260*/  LDC R10, c[0x0][0x230] ;  /* 0x00008c00ff0a7b82 */ /* 0x000f220000000800 */
[----:B--2---:R-:W-:-:S07]  /*2d270*/  IMAD.WIDE R232, R2, 0x4, R242 ;  /* 0x0000000402e87825 */ /* 0x004fce00078e02f2 */
[----:B------:R-:W2:Y:S01]  /*2d280*/  LDC R244, c[0x0][0x230] ;  /* 0x00008c00fff47b82 */ /* 0x000ea20000000800 */
[----:B-1----:R-:W-:Y:S01]  /*2d290*/  IMAD.WIDE R230, R2, 0x4, R240 ;  /* 0x0000000402e67825 */ /* 0x002fe200078e02f0 */
[----:B------:R-:W-:Y:S01]  /*2d2a0*/  IADD3 R2, R245, -0x28, RZ ;  /* 0xffffffd8f5027810 */ /* 0x000fe20007ffe0ff */
[----:B------:R3:W-:Y:S04]  /*2d2b0*/  STL.64 [R1+0xd98], R228 ;  /* 0x000d98e401007387 */ /* 0x0007e80000100a00 */
[----:B------:R1:W-:Y:S01]  /*2d2c0*/  LDGSTS.E [R0+-0x37ffc], desc[UR60][R232.64], !P5 ;  /* 0xc8004000e8007fae */ /* 0x0003e2000e92187c */
[----:B------:R-:W2:Y:S03]  /*2d2d0*/  LDC R245, c[0x0][0x238] ;  /* 0x00008e00fff57b82 */ /* 0x000ea60000000800 */
[----:B------:R4:W-:Y:S01]  /*2d2e0*/  STL.64 [R1+0xda0], R226 ;  /* 0x000da0e201007387 */ /* 0x0009e20000100a00 */
[----:B---3--:R-:W-:-:S03]  /*2d2f0*/  IMAD.WIDE R228, R3, 0x4, R242 ;  /* 0x0000000403e47825 */ /* 0x008fc600078e02f2 */
[----:B------:R3:W-:Y:S01]  /*2d300*/  LDGSTS.E [R0+-0x33ffc], desc[UR60][R230.64], !P5 ;  /* 0xcc004000e6007fae */ /* 0x0007e2000e92187c */
[----:B------:R-:W-:Y:S01]  /*2d310*/  ISETP.GE.U32.AND P5, PT, R2, 0x7fffff59, PT ;  /* 0x7fffff590200780c */ /* 0x000fe20003fa6070 */
[----:B------:R-:W-:Y:S02]  /*2d320*/  VIADD R2, R250, 0xffffffbb ;  /* 0xffffffbbfa027836 */ /* 0x000fe40000000000 */
[----:B------:R3:W-:Y:S01]  /*2d330*/  LDGSTS.E [R0+-0x37ff8], desc[UR60][R228.64], !P4 ;  /* 0xc8008000e4007fae */ /* 0x0007e2000e12187c */
[----:B------:R-:W2:Y:S01]  /*2d340*/  LDC R250, c[0x0][0x230] ;  /* 0x00008c00fffa7b82 */ /* 0x000ea20000000800 */
[----:B----4-:R-:W-:-:S05]  /*2d350*/  IMAD.WIDE R226, R3, 0x4, R240 ;  /* 0x0000000403e27825 */ /* 0x010fca00078e02f0 */
[----:B------:R4:W-:Y:S01]  /*2d360*/  LDGSTS.E [R0+-0x33ff8], desc[UR60][R226.64], !P4 ;  /* 0xcc008000e2007fae */ /* 0x0009e2000e12187c */
[----:B------:R-:W-:Y:S01]  /*2d370*/  ISETP.GE.U32.AND P4, PT, R2, 0x7fffff3c, PT ;  /* 0x7fffff3c0200780c */ /* 0x000fe20003f86070 */
[----:B------:R-:W-:Y:S02]  /*2d380*/  IMAD R2, R8, 0x27, RZ ;  /* 0x0000002708027824 */ /* 0x000fe400078e02ff */
[----:B------:R-:W2:Y:S01]  /*2d390*/  LDC R8, c[0x0][0x238] ;  /* 0x00008e00ff087b82 */ /* 0x000ea20000000800 */
[----:B------:R1:W-:Y:S01]  /*2d3a0*/  STL.64 [R1+0xda8], R232 ;  /* 0x000da8e801007387 */ /* 0x0003e20000100a00 */
[----:B------:R-:W-:-:S03]  /*2d3b0*/  IMAD.WIDE R234, R2, 0x4, R242 ;  /* 0x0000000402ea7825 */ /* 0x000fc600078e02f2 */
[----:B------:R3:W-:Y:S01]  /*2d3c0*/  STL.64 [R1+0xdb0], R230 ;  /* 0x000db0e601007387 */ /* 0x0007e20000100a00 */
[----:B------:R-:W-:Y:S02]  /*2d3d0*/  IMAD R3, R246, 0x44, RZ ;  /* 0x00000044f6037824 */ /* 0x000fe400078e02ff */
[----:B------:R-:W2:Y:S01]  /*2d3e0*/  LDC R246, c[0x0][0x230] ;  /* 0x00008c00fff67b82 */ /* 0x000ea20000000800 */
[----:B------:R4:W-:Y:S01]  /*2d3f0*/  STL.64 [R1+0xdb8], R228 ;  /* 0x000db8e401007387 */ /* 0x0009e20000100a00 */
[----:B-1----:R-:W-:-:S03]  /*2d400*/  IMAD.WIDE R232, R2, 0x4, R240 ;  /* 0x0000000402e87825 */ /* 0x002fc600078e02f0 */
[----:B------:R1:W-:Y:S01]  /*2d410*/  STL.64 [R1+0xdc0], R226 ;  /* 0x000dc0e201007387 */ /* 0x0003e20000100a00 */
[----:B------:R-:W-:-:S03]  /*2d420*/  VIADD R2, R251, 0xfffffff6 ;  /* 0xfffffff6fb027836 */ /* 0x000fc60000000000 */
[----:B------:R1:W-:Y:S01]  /*2d430*/  LDGSTS.E [R0+-0x37ff4], desc[UR60][R234.64], !P5 ;  /* 0xc800c000ea007fae */ /* 0x0003e2000e92187c */
[C---:B---3--:R-:W-:Y:S01]  /*2d440*/  IMAD.WIDE R230, R3.reuse, 0x4, R242 ;  /* 0x0000000403e67825 */ /* 0x048fe200078e02f2 */
[----:B------:R-:W3:Y:S02]  /*2d450*/  LDC R251, c[0x0][0x238] ;  /* 0x00008e00fffb7b82 */ /* 0x000ee40000000800 */
[----:B------:R-:W-:Y:S01]  /*2d460*/  LDGSTS.E [R0+-0x33ff4], desc[UR60][R232.64], !P5 ;  /* 0xcc00c000e8007fae */ /* 0x000fe2000e92187c */
[----:B----4-:R-:W-:Y:S01]  /*2d470*/  IMAD.WIDE R228, R3, 0x4, R240 ;  /* 0x0000000403e47825 */ /* 0x010fe200078e02f0 */
[----:B------:R-:W-:-:S04]  /*2d480*/  ISETP.GE.U32.AND P5, PT, R2, 0x7fffff77, PT ;  /* 0x7fffff770200780c */ /* 0x000fc80003fa6070 */
[----:B-1----:R-:W1:Y:S01]  /*2d490*/  LDC R226, c[0x0][0x230] ;  /* 0x00008c00ffe27b82 */ /* 0x002e620000000800 */
[----:B------:R-:W-:Y:S01]  /*2d4a0*/  IMAD R2, R252, 0x45, RZ ;  /* 0x00000045fc027824 */ /* 0x000fe200078e02ff */
[----:B------:R4:W-:Y:S01]  /*2d4b0*/  STL.64 [R1+0xdc8], R234 ;  /* 0x000dc8ea01007387 */ /* 0x0009e20000100a00 */
[----:B------:R-:W-:-:S03]  /*2d4c0*/  IADD3 R3, R10, -0x47, RZ ;  /* 0xffffffb90a037810 */ /* 0x000fc60007ffe0ff */
[----:B------:R-:W-:Y:S02]  /*2d4d0*/  STL.64 [R1+0xdd0], R232 ;  /* 0x000dd0e801007387 */ /* 0x000fe40000100a00 */
[----:B------:R-:W3:Y:S02]  /*2d4e0*/  LDC R10, c[0x0][0x238] ;  /* 0x00008e00ff0a7b82 */ /* 0x000ee40000000800 */
[----:B------:R4:W-:Y:S04]  /*2d4f0*/  STL.64 [R1+0xdd8], R230 ;  /* 0x000dd8e601007387 */ /* 0x0009e80000100a00 */
[----:B------:R2:W-:Y:S02]  /*2d500*/  LDGSTS.E [R0+-0x30000], desc[UR60][R230.64], !P4 ;  /* 0xd0000000e6007fae */ /* 0x0005e4000e12187c */
[----:B------:R-:W3:Y:S02]  /*2d510*/  LDC R252, c[0x0][0x230] ;  /* 0x00008c00fffc7b82 */ /* 0x000ee40000000800 */
[----:B------:R2:W-:Y:S04]  /*2d520*/  STL.64 [R1+0xde0], R228 ;  /* 0x000de0e401007387 */ /* 0x0005e80000100a00 */
[----:B------:R2:W-:Y:S02]  /*2d530*/  LDGSTS.E [R0+-0x2c000], desc[UR60][R228.64], !P4 ;  /* 0xd4000000e4007fae */ /* 0x0005e4000e12187c */
[----:B----4-:R-:W4:Y:S01]  /*2d540*/  LDC R234, c[0x0][0x238] ;  /* 0x00008e00ffea7b82 */ /* 0x010f220000000800 */
[----:B--2---:R-:W-:Y:S01]  /*2d550*/  IMAD.WIDE R230, R2, 0x4, R242 ;  /* 0x0000000402e67825 */ /* 0x004fe200078e02f2 */
[----:B------:R-:W-:-:S04]  /*2d560*/  ISETP.GE.U32.AND P4, PT, R3, 0x7fffff3a, PT ;  /* 0x7fffff3a0300780c */ /* 0x000fc80003f86070 */
[----:B------:R2:W-:Y:S01]  /*2d570*/  LDGSTS.E [R0+-0x2fffc], desc[UR60][R230.64], !P3 ;  /* 0xd0004000e6007fae */ /* 0x0005e2000d92187c */
[----:B------:R-:W-:-:S04]  /*2d580*/  IMAD.WIDE R228, R2, 0x4, R240 ;  /* 0x0000000402e47825 */ /* 0x000fc800078e02f0 */
[----:B------:R-:W-:Y:S01]  /*2d590*/  VIADD R2, R244, 0xffffffb8 ;  /* 0xffffffb8f4027836 */ /* 0x000fe20000000000 */
[----:B------:R1:W-:Y:S01]  /*2d5a0*/  LDGSTS.E [R0+-0x2bffc], desc[UR60][R228.64], !P3 ;  /* 0xd4004000e4007fae */ /* 0x0003e2000d92187c */
[----:B------:R-:W4:Y:S03]  /*2d5b0*/  LDC R244, c[0x0][0x238] ;  /* 0x00008e00fff47b82 */ /* 0x000f260000000800 */
[----:B------:R-:W-:Y:S01]  /*2d5c0*/  ISETP.GE.U32.AND P3, PT, R2, 0x7fffff39, PT ;  /* 0x7fffff390200780c */ /* 0x000fe20003f66070 */
[----:B------:R-:W-:Y:S02]  /*2d5d0*/  IMAD R2, R8, 0x46, RZ ;  /* 0x0000004608027824 */ /* 0x000fe400078e02ff */
[----:B------:R-:W-:Y:S01]  /*2d5e0*/  IMAD R3, R245, 0x47, RZ ;  /* 0x00000047f5037824 */ /* 0x000fe200078e02ff */
[----:B------:R2:W-:Y:S01]  /*2d5f0*/  STL.64 [R1+0xde8], R230 ;  /* 0x000de8e601007387 */ /* 0x0005e20000100a00 */
[----:B------:R-:W-:Y:S01]  /*2d600*/  IMAD.WIDE R232, R2, 0x4, R242 ;  /* 0x0000000402e87825 */ /* 0x000fe200078e02f2 */
[----:B------:R-:W4:Y:S02]  /*2d610*/  LDC R245, c[0x0][0x238] ;  /* 0x00008e00fff57b82 */ /* 0x000f240000000800 */
[----:B------:R3:W-:Y:S01]  /*2d620*/  STL.64 [R1+0xdf0], R228 ;  /* 0x000df0e401007387 */ /* 0x0007e20000100a00 */
[----:B------:R-:W-:-:S03]  /*2d630*/  VIADD R8, R250, 0xffffff9a ;  /* 0xffffff9afa087836 */ /* 0x000fc60000000000 */
[----:B------:R4:W-:Y:S02]  /*2d640*/  LDGSTS.E [R0+-0x2fff8], desc[UR60][R232.64], !P4 ;  /* 0xd0008000e8007fae */ /* 0x0009e4000e12187c */
[----:B------:R-:W4:Y:S01]  /*2d650*/  LDC R250, c[0x0][0x230] ;  /* 0x00008c00fffa7b82 */ /* 0x000f220000000800 */
[----:B--2---:R-:W-:Y:S01]  /*2d660*/  IMAD.WIDE R230, R2, 0x4, R240 ;  /* 0x0000000402e67825 */ /* 0x004fe200078e02f0 */
[----:B-1----:R-:W-:-:S03]  /*2d670*/  IADD3 R2, R226, -0x65, RZ ;  /* 0xffffff9be2027810 */ /* 0x002fc60007ffe0ff */
[C---:B---3--:R-:W-:Y:S01]  /*2d680*/  IMAD.WIDE R228, R3.reuse, 0x4, R242 ;  /* 0x0000000403e47825 */ /* 0x048fe200078e02f2 */
[----:B------:R1:W-:Y:S03]  /*2d690*/  LDGSTS.E [R0+-0x2bff8], desc[UR60][R230.64], !P4 ;  /* 0xd4008000e6007fae */ /* 0x0003e6000e12187c */
[----:B------:R-:W-:Y:S01]  /*2d6a0*/  IMAD.WIDE R226, R3, 0x4, R240 ;  /* 0x0000000403e27825 */ /* 0x000fe200078e02f0 */
[----:B------:R2:W-:Y:S01]  /*2d6b0*/  LDGSTS.E [R0+-0x2fff4], desc[UR60][R228.64], !P3 ;  /* 0xd000c000e4007fae */ /* 0x0005e2000d92187c */
[----:B------:R-:W-:-:S03]  /*2d6c0*/  ISETP.GE.U32.AND P4, PT, R2, 0x7fffff1c, PT ;  /* 0x7fffff1c0200780c */ /* 0x000fc60003f86070 */
[----:B------:R3:W-:Y:S01]  /*2d6d0*/  LDGSTS.E [R0+-0x2bff4], desc[UR60][R226.64], !P3 ;  /* 0xd400c000e2007fae */ /* 0x0007e2000d92187c */
[----:B------:R-:W-:Y:S02]  /*2d6e0*/  ISETP.GE.U32.AND P3, PT, R8, 0x7fffff1b, PT ;  /* 0x7fffff1b0800780c */ /* 0x000fe40003f66070 */
[----:B------:R-:W3:Y:S01]  /*2d6f0*/  LDC R8, c[0x0][0x230] ;  /* 0x00008c00ff087b82 */ /* 0x000ee20000000800 */
[----:B------:R-:W-:Y:S01]  /*2d700*/  IMAD R2, R10, 0x64, RZ ;  /* 0x000000640a027824 */ /* 0x000fe200078e02ff */
[----:B------:R1:W-:Y:S04]  /*2d710*/  STL.64 [R1+0xdf8], R232 ;  /* 0x000df8e801007387 */ /* 0x0003e80000100a00 */
[----:B------:R2:W-:Y:S02]  /*2d720*/  STL.64 [R1+0xe00], R230 ;  /* 0x000e00e601007387 */ /* 0x0005e40000100a00 */
[----:B------:R-:W3:Y:S01]  /*2d730*/  LDC R10, c[0x0][0x238] ;  /* 0x00008e00ff0a7b82 */ /* 0x000ee20000000800 */
[----:B----4-:R-:W-:-:S02]  /*2d740*/  IMAD R3, R244, 0x65, RZ ;  /* 0x00000065f4037824 */ /* 0x010fc400078e02ff */
[----:B-1----:R-:W-:-:S04]  /*2d750*/  IMAD.WIDE R232, R2, 0x4, R242 ;  /* 0x0000000402e87825 */ /* 0x002fc800078e02f2 */
[----:B--2---:R-:W-:Y:S01]  /*2d760*/  IMAD.WIDE R230, R2, 0x4, R240 ;  /* 0x0000000402e67825 */ /* 0x004fe200078e02f0 */
[----:B------:R-:W-:Y:S01]  /*2d770*/  LDGSTS.E [R0+-0x28000], desc[UR60][R232.64], !P4 ;  /* 0xd8000000e8007fae */ /* 0x000fe2000e12187c */
[----:B------:R-:W1:Y:S02]  /*2d780*/  LDC R244, c[0x0][0x230] ;  /* 0x00008c00fff47b82 */ /* 0x000e640000000800 */
[----:B------:R-:W-:Y:S01]  /*2d790*/  VIADD R2, R246, 0xffffff99 ;  /* 0xffffff99f6027836 */ /* 0x000fe20000000000 */
[----:B------:R2:W-:Y:S04]  /*2d7a0*/  LDGSTS.E [R0+-0x24000], desc[UR60][R230.64], !P4 ;  /* 0xdc000000e6007fae */ /* 0x0005e8000e12187c */
[----:B------:R-:W-:Y:S01]  /*2d7b0*/  ISETP.GE.U32.AND P4, PT, R2, 0x7fffff1a, PT ;  /* 0x7fffff1a0200780c */ /* 0x000fe20003f86070 */
[----:B------:R4:W-:Y:S01]  /*2d7c0*/  STL.64 [R1+0xe08], R228 ;  /* 0x000e08e401007387 */ /* 0x0009e20000100a00 */
[----:B------:R-:W-:Y:S01]  /*2d7d0*/  IMAD R2, R251, 0x66, RZ ;  /* 0x00000066fb027824 */ /* 0x000fe200078e02ff */
[----:B------:R-:W1:Y:S02]  /*2d7e0*/  LDC R246, c[0x0][0x238] ;  /* 0x00008e00fff67b82 */ /* 0x000e640000000800 */
[----:B------:R3:W-:Y:S06]  /*2d7f0*/  STL.64 [R1+0xe10], R226 ;  /* 0x000e10e201007387 */ /* 0x0007ec0000100a00 */
[----:B------:R-:W1:Y:S01]  /*2d800*/  LDC R251, c[0x0][0x238] ;  /* 0x00008e00fffb7b82 */ /* 0x000e620000000800 */
[C---:B----4-:R-:W-:Y:S01]  /*2d810*/  IMAD.WIDE R228, R3.reuse, 0x4, R242 ;  /* 0x0000000403e47825 */ /* 0x050fe200078e02f2 */
[----:B------:R-:W-:Y:S03]  /*2d820*/  STL.64 [R1+0xe18], R232 ;  /* 0x000e18e801007387 */ /* 0x000fe60000100a00 */
[----:B---3--:R-:W-:Y:S01]  /*2d830*/  IMAD.WIDE R226, R3, 0x4, R240 ;  /* 0x0000000403e27825 */ /* 0x008fe200078e02f0 */
[----:B------:R2:W-:Y:S03]  /*2d840*/  STL.64 [R1+0xe20], R230 ;  /* 0x000e20e601007387 */ /* 0x0005e60000100a00 */
[----:B------:R-:W-:Y:S01]  /*2d850*/  VIADD R3, R252, 0xffffff98 ;  /* 0xffffff98fc037836 */ /* 0x000fe20000000000 */
[----:B------:R3:W-:Y:S01]  /*2d860*/  STL.64 [R1+0xe28], R228 ;  /* 0x000e28e401007387 */ /* 0x0007e20000100a00 */
[----:B------:R-:W4:Y:S03]  /*2d870*/  LDC R252, c[0x0][0x238] ;  /* 0x00008e00fffc7b82 */ /* 0x000f260000000800 */
[----:B------:R3:W-:Y:S04]  /*2d880*/  LDGSTS.E [R0+-0x27ffc], desc[UR60][R228.64], !P3 ;  /* 0xd8004000e4007fae */ /* 0x0007e8000d92187c */
[----:B------:R3:W-:Y:S01]  /*2d890*/  STL.64 [R1+0xe30], R226 ;  /* 0x000e30e201007387 */ /* 0x0007e20000100a00 */
[----:B--2---:R-:W2:Y:S03]  /*2d8a0*/  LDC R230, c[0x0][0x230] ;  /* 0x00008c00ffe67b82 */ /* 0x004ea60000000800 */
[----:B------:R3:W-:Y:S02]  /*2d8b0*/  LDGSTS.E [R0+-0x23ffc], desc[UR60][R226.64], !P3 ;  /* 0xdc004000e2007fae */ /* 0x0007e4000d92187c */
[----:B---3--:R-:W-:Y:S01]  /*2d8c0*/  IMAD.WIDE R228, R2, 0x4, R242 ;  /* 0x0000000402e47825 */ /* 0x008fe200078e02f2 */
[----:B------:R-:W-:-:S04]  /*2d8d0*/  ISETP.GE.U32.AND P3, PT, R3, 0x7fffff19, PT ;  /* 0x7fffff190300780c */ /* 0x000fc80003f66070 */
[----:B------:R3:W-:Y:S01]  /*2d8e0*/  LDGSTS.E [R0+-0x27ff8], desc[UR60][R228.64], !P4 ;  /* 0xd8008000e4007fae */ /* 0x0007e2000e12187c */
[----:B------:R-:W-:Y:S01]  /*2d8f0*/  IMAD.WIDE R226, R2, 0x4, R240 ;  /* 0x0000000402e27825 */ /* 0x000fe200078e02f0 */
[----:B------:R-:W-:-:S04]  /*2d900*/  IADD3 R2, R8, -0x9, RZ ;  /* 0xfffffff708027810 */ /* 0x000fc80007ffe0ff */
[----:B------:R1:W-:Y:S01]  /*2d910*/  LDGSTS.E [R0+-0x23ff8], desc[UR60][R226.64], !P4 ;  /* 0xdc008000e2007fae */ /* 0x0003e2000e12187c */
[----:B------:R-:W-:Y:S01]  /*2d920*/  ISETP.GE.U32.AND P4, PT, R2, 0x7fffff78, PT ;  /* 0x7fffff780200780c */ /* 0x000fe20003f86070 */
[----:B------:R-:W-:Y:S01]  /*2d930*/  IMAD R3, R10, 0x67, RZ ;  /* 0x000000670a037824 */ /* 0x000fe200078e02ff */
[----:B------:R-:W-:Y:S01]  /*2d940*/  LOP3.LUT R2, R12, 0x20, RZ, 0x3c, !PT ;  /* 0x000000200c027812 */ /* 0x000fe200078e3cff */
[----:B------:R3:W-:Y:S01]  /*2d950*/  STL.64 [R1+0xe38], R228 ;  /* 0x000e38e401007387 */ /* 0x0007e20000100a00 */
[----:B------:R-:W-:-:S03]  /*2d960*/  IMAD.SHL.U32 R8, R245, 0x8, RZ ;  /* 0x00000008f5087824 */ /* 0x000fc600078e00ff */
[----:B------:R1:W-:Y:S01]  /*2d970*/  STL.64 [R1+0xe40], R226 ;  /* 0x000e40e201007387 */ /* 0x0003e20000100a00 */
[----:B------:R-:W-:Y:S01]  /*2d980*/  VIADD R10, R250, 0xfffffff5 ;  /* 0xfffffff5fa0a7836 */ /* 0x000fe20000000000 */
[----:B------:R-:W-:Y:S01]  /*2d990*/  IADD3 R2, R7, 0x100000, R2 ;  /* 0x0010000007027810 */ /* 0x000fe20007ffe002 */
[----:B------:R-:W-:-:S04]  /*2d9a0*/  IMAD.WIDE R238, R8, 0x4, R242 ;  /* 0x0000000408ee7825 */ /* 0x000fc800078e02f2 */
[----:B---3--:R-:W-:-:S04]  /*2d9b0*/  IMAD.WIDE R228, R3, 0x4, R240 ;  /* 0x0000000403e47825 */ /* 0x008fc800078e02f0 */
[----:B-1----:R-:W-:-:S04]  /*2d9c0*/  IMAD.WIDE R226, R3, 0x4, R242 ;  /* 0x0000000403e27825 */ /* 0x002fc800078e02f2 */
[----:B------:R-:W-:Y:S01]  /*2d9d0*/  IMAD.WIDE R232, R8, 0x4, R240 ;  /* 0x0000000408e87825 */ /* 0x000fe200078e02f0 */
[----:B------:R-:W-:Y:S01]  /*2d9e0*/  LDGSTS.E [R0+-0x27ff4], desc[UR60][R226.64], !P3 ;  /* 0xd800c000e2007fae */ /* 0x000fe2000d92187c */
[----:B------:R-:W-:Y:S02]  /*2d9f0*/  IADD3 R8, R244, -0xc, RZ ;  /* 0xfffffff4f4087810 */ /* 0x000fe40007ffe0ff */
[----:B------:R-:W-:Y:S01]  /*2da00*/  IMAD R3, R251, 0x9, RZ ;  /* 0x00000009fb037824 */ /* 0x000fe200078e02ff */
[----:B------:R1:W-:Y:S04]  /*2da10*/  STL.64 [R1+0xe48], R226 ;  /* 0x000e48e201007387 */ /* 0x0003e80000100a00 */
[----:B------:R-:W-:Y:S01]  /*2da20*/  LDGSTS.E [R0+-0x23ff4], desc[UR60][R228.64], !P3 ;  /* 0xdc00c000e4007fae */ /* 0x000fe2000d92187c */
[----:B------:R-:W-:-:S03]  /*2da30*/  ISETP.GE.U32.AND P3, PT, R10, 0x7fffff76, PT ;  /* 0x7fffff760a00780c */ /* 0x000fc60003f66070 */
[----:B------:R3:W-:Y:S01]  /*2da40*/  STL.64 [R1+0xe50], R228 ;  /* 0x000e50e401007387 */ /* 0x0007e20000100a00 */
[----:B------:R-:W-:-:S03]  /*2da50*/  IMAD.WIDE R244, R3, 0x4, R242 ;  /* 0x0000000403f47825 */ /* 0x000fc600078e02f2 */
[----:B-1----:R-:W2:Y:S04]  /*2da60*/  LDL.LU.64 R226, [R1+0x2db8] ;  /* 0x002db80001e27983 */ /* 0x002ea80000300a00 */
[----:B------:R1:W-:Y:S04]  /*2da70*/  LDGSTS.E [R2+-0x40000], desc[UR60][R238.64], !P4 ;  /* 0xc0000000ee027fae */ /* 0x0003e8000e12187c */
[----:B---3--:R-:W3:Y:S04]  /*2da80*/  LDL.LU.64 R228, [R1+0x2db0] ;  /* 0x002db00001e47983 */ /* 0x008ee80000300a00 */
[----:B------:R2:W-:Y:S01]  /*2da90*/  LDGSTS.E [R2+-0x3c000], desc[UR60][R232.64], !P4 ;  /* 0xc4000000e8027fae */ /* 0x0005e2000e12187c */
[----:B------:R-:W-:Y:S01]  /*2daa0*/  ISETP.GE.U32.AND P4, PT, R8, 0x7fffff75, PT ;  /* 0x7fffff750800780c */ /* 0x000fe20003f86070 */
[----:B----4-:R-:W-:-:S02]  /*2dab0*/  IMAD R8, R252, 0xa, RZ ;  /* 0x0000000afc087824 */ /* 0x010fc400078e02ff */
[----:B------:R1:W-:Y:S04]  /*2dac0*/  STL.64 [R1+0xe58], R238 ;  /* 0x000e58ee01007387 */ /* 0x0003e80000100a00 */
[----:B------:R4:W-:Y:S04]  /*2dad0*/  STL.64 [R1+0xe60], R232 ;  /* 0x000e60e801007387 */ /* 0x0009e80000100a00 */
[----:B------:R-:W-:Y:S01]  /*2dae0*/  LDGSTS.E [R2+-0x3fffc], desc[UR60][R244.64], !P5 ;  /* 0xc0004000f4027fae */ /* 0x000fe2000e92187c */
[----:B-1----:R-:W-:-:S04]  /*2daf0*/  IMAD.WIDE R238, R3, 0x4, R240 ;  /* 0x0000000403ee7825 */ /* 0x002fc800078e02f0 */
[----:B--2---:R-:W-:Y:S01]  /*2db00*/  VIADD R3, R230, 0xffffffd7 ;  /* 0xffffffd7e6037836 */ /* 0x004fe20000000000 */
[----:B------:R1:W-:Y:S01]  /*2db10*/  LDGSTS.E [R2+-0x3bffc], desc[UR60][R238.64], !P5 ;  /* 0xc4004000ee027fae */ /* 0x0003e2000e92187c */
[----:B----4-:R-:W-:-:S03]  /*2db20*/  IMAD.WIDE R232, R8, 0x4, R242 ;  /* 0x0000000408e87825 */ /* 0x010fc600078e02f2 */
[----:B------:R-:W-:Y:S01]  /*2db30*/  ISETP.GE.U32.AND P5, PT, R3, 0x7fffff58, PT ;  /* 0x7fffff580300780c */ /* 0x000fe20003fa6070 */
[----:B------:R-:W-:Y:S01]  /*2db40*/  IMAD.WIDE R230, R8, 0x4, R240 ;  /* 0x0000000408e67825 */ /* 0x000fe200078e02f0 */
[----:B------:R-:W-:Y:S03]  /*2db50*/  STL.64 [R1+0xe68], R244 ;  /* 0x000e68f401007387 */ /* 0x000fe60000100a00 */
[----:B------:R-:W-:Y:S01]  /*2db60*/  VIADD R8, R6, 0xffffff82 ;  /* 0xffffff8206087836 */ /* 0x000fe20000000000 */
[----:B------:R2:W-:Y:S01]  /*2db70*/  LDGSTS.E [R2+-0x3fff8], desc[UR60][R232.64], !P3 ;  /* 0xc0008000e8027fae */ /* 0x0005e2000d92187c */
[----:B------:R-:W-:-:S03]  /*2db80*/  IMAD R3, R234, 0xb, RZ ;  /* 0x0000000bea037824 */ /* 0x000fc600078e02ff */
[----:B------:R1:W-:Y:S01]  /*2db90*/  STL.64 [R1+0xe70], R238 ;  /* 0x000e70ee01007387 */ /* 0x0003e20000100a00 */
[----:B------:R-:W-:-:S03]  /*2dba0*/  IMAD.WIDE R234, R3, 0x4, R240 ;  /* 0x0000000403ea7825 */ /* 0x000fc600078e02f0 */
[----:B------:R4:W-:Y:S01]  /*2dbb0*/  LDGSTS.E [R2+-0x3bff8], desc[UR60][R230.64], !P3 ;  /* 0xc4008000e6027fae */ /* 0x0009e2000d92187c */
[----:B------:R-:W-:Y:S01]  /*2dbc0*/  ISETP.GE.U32.AND P3, PT, R8, 0x7fffff03, PT ;  /* 0x7fffff030800780c */ /* 0x000fe20003f66070 */
[----:B------:R-:W-:Y:S02]  /*2dbd0*/  IMAD R8, R246, 0x28, RZ ;  /* 0x00000028f6087824 */ /* 0x000fe400078e02ff */
[----:B------:R2:W-:Y:S01]  /*2dbe0*/  STL.64 [R1+0xe78], R232 ;  /* 0x000e78e801007387 */ /* 0x0005e20000100a00 */
[----:B-1----:R-:W-:Y:S01]  /*2dbf0*/  IMAD.WIDE R238, R3, 0x4, R242 ;  /* 0x0000000403ee7825 */ /* 0x002fe200078e02f2 */
[----:B------:R-:W-:Y:S02]  /*2dc00*/  IADD3 R3, R6, -0x2b, RZ ;  /* 0xffffffd506037810 */ /* 0x000fe40007ffe0ff */
[----:B------:R4:W-:Y:S02]  /*2dc10*/  STL.64 [R1+0xe80], R230 ;  /* 0x000e80e601007387 */ /* 0x0009e40000100a00 */
[----:B------:R-:W-:Y:S01]  /*2dc20*/  ISETP.GE.U32.AND P6, PT, R3, 0x7fffff56, PT ;  /* 0x7fffff560300780c */ /* 0x000fe20003fc6070 */
[----:B------:R-:W-:-:S02]  /*2dc30*/  IMAD R3, R246, 0x29, RZ ;  /* 0x00000029f6037824 */ /* 0x000fc400078e02ff */
[C---:B--2---:R-:W-:Y:S01]  /*2dc40*/  IMAD.WIDE R232, R8.reuse, 0x4, R242 ;  /* 0x0000000408e87825 */ /* 0x044fe200078e02f2 */
[----:B------:R1:W-:Y:S04]  /*2dc50*/  STL.64 [R1+0xe88], R238 ;  /* 0x000e88ee01007387 */ /* 0x0003e80000100a00 */
[----:B------:R1:W-:Y:S01]  /*2dc60*/  LDGSTS.E [R2+-0x3fff4], desc[UR60][R238.64], !P4 ;  /* 0xc000c000ee027fae */ /* 0x0003e2000e12187c */
[----:B----4-:R-:W-:-:S03]  /*2dc70*/  IMAD.WIDE R230, R8, 0x4, R240 ;  /* 0x0000000408e67825 */ /* 0x010fc600078e02f0 */
[----:B------:R2:W-:Y:S01]  /*2dc80*/  STL.64 [R1+0xe90], R234 ;  /* 0x000e90ea01007387 */ /* 0x0005e20000100a00 */
[----:B------:R-:W-:-:S03]  /*2dc90*/  VIADD R8, R6, 0xffffffd4 ;  /* 0xffffffd406087836 */ /* 0x000fc60000000000 */
[----:B------:R2:W-:Y:S02]  /*2dca0*/  LDGSTS.E [R2+-0x3bff4], desc[UR60][R234.64], !P4 ;  /* 0xc400c000ea027fae */ /* 0x0005e4000e12187c */
[----:B------:R-:W-:Y:S01]  /*2dcb0*/  ISETP.GE.U32.AND P4, PT, R8, 0x7fffff55, PT ;  /* 0x7fffff550800780c */ /* 0x000fe20003f86070 */
[C---:B-1----:R-:W-:Y:S01]  /*2dcc0*/  IMAD.WIDE R238, R3.reuse, 0x4, R242 ;  /* 0x0000000403ee7825 */ /* 0x042fe200078e02f2 */
[----:B------:R1:W-:Y:S03]  /*2dcd0*/  STL.64 [R1+0xe98], R232 ;  /* 0x000e98e801007387 */ /* 0x0003e60000100a00 */
[----:B------:R-:W-:Y:S01]  /*2dce0*/  IMAD R8, R246, 0x2a, RZ ;  /* 0x0000002af6087824 */ /* 0x000fe200078e02ff */
[----:B------:R1:W-:Y:S01]  /*2dcf0*/  LDGSTS.E [R2+-0x38000], desc[UR60][R232.64], !P5 ;  /* 0xc8000000e8027fae */ /* 0x0003e2000e92187c */
[----:B--2---:R-:W-:-:S03]  /*2dd00*/  IMAD.WIDE R234, R3, 0x4, R240 ;  /* 0x0000000403ea7825 */ /* 0x004fc600078e02f0 */
[----:B------:R2:W-:Y:S01]  /*2dd10*/  STL.64 [R1+0xea0], R230 ;  /* 0x000ea0e601007387 */ /* 0x0005e20000100a00 */
[----:B------:R-:W-:-:S03]  /*2dd20*/  VIADD R3, R6, 0xffffffb7 ;  /* 0xffffffb706037836 */ /* 0x000fc60000000000 */
[----:B------:R2:W-:Y:S01]  /*2dd30*/  LDGSTS.E [R2+-0x34000], desc[UR60][R230.64], !P5 ;  /* 0xcc000000e6027fae */ /* 0x0005e2000e92187c */
[----:B-1----:R-:W-:Y:S01]  /*2dd40*/  IMAD.WIDE R232, R8, 0x4, R242 ;  /* 0x0000000408e87825 */ /* 0x002fe200078e02f2 */
[----:B------:R-:W-:Y:S02]  /*2dd50*/  ISETP.GE.U32.AND P5, PT, R3, 0x7fffff38, PT ;  /* 0x7fffff380300780c */ /* 0x000fe40003fa6070 */
[----:B------:R1:W-:Y:S01]  /*2dd60*/  STL.64 [R1+0xea8], R238 ;  /* 0x000ea8ee01007387 */ /* 0x0003e20000100a00 */
[----:B------:R-:W-:-:S03]  /*2dd70*/  IMAD R3, R246, 0x2b, RZ ;  /* 0x0000002bf6037824 */ /* 0x000fc600078e02ff */
[----:B------:R1:W-:Y:S01]  /*2dd80*/  LDGSTS.E [R2+-0x37ffc], desc[UR60][R238.64], !P2 ;  /* 0xc8004000ee027fae */ /* 0x0003e2000d12187c */
[----:B--2---:R-:W-:Y:S01]  /*2dd90*/  IMAD.WIDE R230, R8, 0x4, R240 ;  /* 0x0000000408e67825 */ /* 0x004fe200078e02f0 */
[----:B------:R-:W-:Y:S02]  /*2dda0*/  IADD3 R8, R6, -0x4a, RZ ;  /* 0xffffffb606087810 */ /* 0x000fe40007ffe0ff */
[----:B------:R2:W-:Y:S04]  /*2ddb0*/  STL.64 [R1+0xeb0], R234 ;  /* 0x000eb0ea01007387 */ /* 0x0005e80000100a00 */
[----:B------:R2:W-:Y:S01]  /*2ddc0*/  LDGSTS.E [R2+-0x33ffc], desc[UR60][R234.64], !P2 ;  /* 0xcc004000ea027fae */ /* 0x0005e2000d12187c */
[----:B------:R-:W-:Y:S01]  /*2ddd0*/  ISETP.GE.U32.AND P2, PT, R8, 0x7fffff37, PT ;  /* 0x7fffff370800780c */ /* 0x000fe20003f46070 */
[----:B------:R-:W-:-:S02]  /*2dde0*/  IMAD R8, R246, 0x48, RZ ;  /* 0x00000048f6087824 */ /* 0x000fc400078e02ff */
[C---:B-1----:R-:W-:Y:S01]  /*2ddf0*/  IMAD.WIDE R238, R3.reuse, 0x4, R242 ;  /* 0x0000000403ee7825 */ /* 0x042fe200078e02f2 */
[----:B------:R1:W-:Y:S04]  /*2de00*/  STL.64 [R1+0xeb8], R232 ;  /* 0x000eb8e801007387 */ /* 0x0003e80000100a00 */
        /* <DEDUP_REMOVED lines=10> */
[----:B--2---:R-:W-:-:S03]  /*2deb0*/  IMAD.WIDE R230, R8, 0x4, R240 ;  /* 0x0000000408e67825 */ /* 0x004fc600078e02f0 */
        /* <DEDUP_REMOVED lines=8> */
[----:B--2---:R-:W-:Y:S01]  /*2df40*/  IMAD.WIDE R234, R3, 0x4, R240 ;  /* 0x0000000403ea7825 */ /* 0x004fe200078e02f0 */
[----:B------:R-:W-:-:S02]  /*2df50*/  IADD3 R3, R6, -0x69, RZ ;  /* 0xffffff9706037810 */ /* 0x000fc40007ffe0ff */
[----:B------:R2:W-:Y:S04]  /*2df60*/  STL.64 [R1+0xee0], R230 ;  /* 0x000ee0e601007387 */ /* 0x0005e80000100a00 */
[----:B------:R2:W-:Y:S01]  /*2df70*/  LDGSTS.E [R2+-0x2c000], desc[UR60][R230.64], !P5 ;  /* 0xd4000000e6027fae */ /* 0x0005e2000e92187c */
[----:B------:R-:W-:Y:S01]  /*2df80*/  ISETP.GE.U32.AND P5, PT, R3, 0x7fffff18, PT ;  /* 0x7fffff180300780c */ /* 0x000fe20003fa6070 */
[----:B------:R-:W-:Y:S02]  /*2df90*/  IMAD R3, R246, 0x4b, RZ ;  /* 0x0000004bf6037824 */ /* 0x000fe400078e02ff */
        /* <DEDUP_REMOVED lines=17> */
[----:B-1----:R-:W-:Y:S01]  /*2e0b0*/  IMAD.WIDE R232, R8, 0x4, R242 ;  /* 0x0000000408e87825 */ /* 0x002fe200078e02f2 */
[----:B------:R1:W-:Y:S03]  /*2e0c0*/  LDGSTS.E [R2+-0x2fff4], desc[UR60][R238.64], !P4 ;  /* 0xd000c000ee027fae */ /* 0x0003e6000e12187c */
[----:B------:R-:W-:Y:S01]  /*2e0d0*/  IMAD R3, R246, 0x69, RZ ;  /* 0x00000069f6037824 */ /* 0x000fe200078e02ff */
[----:B------:R4:W-:Y:S01]  /*2e0e0*/  LDGSTS.E [R2+-0x2bff4], desc[UR60][R234.64], !P4 ;  /* 0xd400c000ea027fae */ /* 0x0009e2000e12187c */
[----:B--2---:R-:W-:Y:S01]  /*2e0f0*/  IMAD.WIDE R230, R8, 0x4, R240 ;  /* 0x0000000408e67825 */ /* 0x004fe200078e02f0 */
[----:B------:R-:W-:-:S02]  /*2e100*/  IADD3 R8, R6, -0xe, RZ ;  /* 0xfffffff206087810 */ /* 0x000fc40007ffe0ff */
[----:B------:R1:W-:Y:S02]  /*2e110*/  STL.64 [R1+0xf08], R238 ;  /* 0x000f08ee01007387 */ /* 0x0003e40000100a00 */
[----:B------:R-:W-:Y:S01]  /*2e120*/  ISETP.GE.U32.AND P4, PT, R8, 0x7fffff73, PT ;  /* 0x7fffff730800780c */ /* 0x000fe20003f86070 */
[----:B------:R-:W-:Y:S01]  /*2e130*/  IMAD R8, R246, 0x6a, RZ ;  /* 0x0000006af6087824 */ /* 0x000fe200078e02ff */
[----:B------:R4:W-:Y:S01]  /*2e140*/  STL.64 [R1+0xf10], R234 ;  /* 0x000f10ea01007387 */ /* 0x0009e20000100a00 */
[----:B------:R-:W-:-:S03]  /*2e150*/  VIADD R10, R6, 0xfffffff3 ;  /* 0xfffffff3060a7836 */ /* 0x000fc60000000000 */
[----:B------:R2:W-:Y:S01]  /*2e160*/  STL.64 [R1+0xf18], R232 ;  /* 0x000f18e801007387 */ /* 0x0005e20000100a00 */
[----:B-1----:R-:W-:-:S03]  /*2e170*/  IMAD.WIDE R238, R3, 0x4, R242 ;  /* 0x0000000403ee7825 */ /* 0x002fc600078e02f2 */
[----:B------:R2:W-:Y:S01]  /*2e180*/  LDGSTS.E [R2+-0x28000], desc[UR60][R232.64], !P5 ;  /* 0xd8000000e8027fae */ /* 0x0005e2000e92187c */
[----:B----4-:R-:W-:-:S03]  /*2e190*/  IMAD.WIDE R234, R3, 0x4, R240 ;  /* 0x0000000403ea7825 */ /* 0x010fc600078e02f0 */
[----:B------:R1:W-:Y:S01]  /*2e1a0*/  STL.64 [R1+0xf20], R230 ;  /* 0x000f20e601007387 */ /* 0x0003e20000100a00 */
[----:B------:R-:W-:-:S03]  /*2e1b0*/  VIADD R3, R6, 0xffffff94 ;  /* 0xffffff9406037836 */ /* 0x000fc60000000000 */
[----:B------:R1:W-:Y:S01]  /*2e1c0*/  LDGSTS.E [R2+-0x24000], desc[UR60][R230.64], !P5 ;  /* 0xdc000000e6027fae */ /* 0x0003e2000e92187c */
[----:B--2---:R-:W-:-:S03]  /*2e1d0*/  IMAD.WIDE R232, R8, 0x4, R242 ;  /* 0x0000000408e87825 */ /* 0x004fc600078e02f2 */
[----:B------:R2:W-:Y:S01]  /*2e1e0*/  LDGSTS.E [R2+-0x27ffc], desc[UR60][R238.64], !P6 ;  /* 0xd8004000ee027fae */ /* 0x0005e2000f12187c */
[----:B------:R-:W-:-:S03]  /*2e1f0*/  ISETP.GE.U32.AND P5, PT, R3, 0x7fffff15, PT ;  /* 0x7fffff150300780c */ /* 0x000fc60003fa6070 */
[----:B------:R4:W-:Y:S01]  /*2e200*/  LDGSTS.E [R2+-0x23ffc], desc[UR60][R234.64], !P6 ;  /* 0xdc004000ea027fae */ /* 0x0009e2000f12187c */
[----:B-1----:R-:W-:-:S03]  /*2e210*/  IMAD.WIDE R230, R8, 0x4, R240 ;  /* 0x0000000408e67825 */ /* 0x002fc600078e02f0 */
[----:B------:R1:W-:Y:S04]  /*2e220*/  LDGSTS.E [R2+-0x27ff8], desc[UR60][R232.64], !P2 ;  /* 0xd8008000e8027fae */ /* 0x0003e8000d12187c */
[----:B------:R1:W-:Y:S01]  /*2e230*/  LDGSTS.E [R2+-0x23ff8], desc[UR60][R230.64], !P2 ;  /* 0xdc008000e6027fae */ /* 0x0003e2000d12187c */
[----:B------:R-:W-:Y:S01]  /*2e240*/  ISETP.GE.U32.AND P2, PT, R10, 0x7fffff74, PT ;  /* 0x7fffff740a00780c */ /* 0x000fe20003f46070 */
[----:B------:R-:W-:Y:S01]  /*2e250*/  IMAD R8, R246, 0x6b, RZ ;  /* 0x0000006bf6087824 */ /* 0x000fe200078e02ff */
[----:B------:R-:W-:Y:S01]  /*2e260*/  LOP3.LUT R3, R12, 0x30, RZ, 0x3c, !PT ;  /* 0x000000300c037812 */ /* 0x000fe200078e3cff */
[----:B------:R2:W-:Y:S01]  /*2e270*/  STL.64 [R1+0xf28], R238 ;  /* 0x000f28ee01007387 */ /* 0x0005e20000100a00 */
[----:B------:R-:W-:-:S03]  /*2e280*/  IMAD R10, R246, 0xc, RZ ;  /* 0x0000000cf60a7824 */ /* 0x000fc600078e02ff */
[----:B------:R4:W-:Y:S01]  /*2e290*/  STL.64 [R1+0xf30], R234 ;  /* 0x000f30ea01007387 */ /* 0x0009e20000100a00 */
[----:B------:R-:W-:-:S03]  /*2e2a0*/  IADD3 R3, R7, 0x100000, R3 ;  /* 0x0010000007037810 */ /* 0x000fc60007ffe003 */
[----:B------:R1:W-:Y:S01]  /*2e2b0*/  STL.64 [R1+0xf38], R232 ;  /* 0x000f38e801007387 */ /* 0x0003e20000100a00 */
[----:B--2---:R-:W-:-:S03]  /*2e2c0*/  IMAD.WIDE R238, R8, 0x4, R242 ;  /* 0x0000000408ee7825 */ /* 0x004fc600078e02f2 */
[----:B------:R2:W-:Y:S01]  /*2e2d0*/  STL.64 [R1+0xf40], R230 ;  /* 0x000f40e601007387 */ /* 0x0005e20000100a00 */
[----:B----4-:R-:W-:Y:S01]  /*2e2e0*/  IMAD.WIDE R234, R8, 0x4, R240 ;  /* 0x0000000408ea7825 */ /* 0x010fe200078e02f0 */
[----:B------:R-:W-:Y:S02]  /*2e2f0*/  IADD3 R244, R6, -0xf, RZ ;  /* 0xfffffff106f47810 */ /* 0x000fe40007ffe0ff */
[----:B------:R4:W-:Y:S01]  /*2e300*/  STL.64 [R1+0xf48], R238 ;  /* 0x000f48ee01007387 */ /* 0x0009e20000100a00 */
[----:B-1----:R-:W-:-:S03]  /*2e310*/  IMAD.WIDE R232, R10, 0x4, R242 ;  /* 0x000000040ae87825 */ /* 0x002fc600078e02f2 */
[----:B------:R4:W-:Y:S01]  /*2e320*/  LDGSTS.E [R2+-0x27ff4], desc[UR60][R238.64], !P5 ;  /* 0xd800c000ee027fae */ /* 0x0009e2000e92187c */
[----:B------:R-:W-:Y:S02]  /*2e330*/  IMAD R8, R246, 0xd, RZ ;  /* 0x0000000df6087824 */ /* 0x000fe400078e02ff */
[----:B--2---:R-:W-:Y:S01]  /*2e340*/  IMAD.WIDE R230, R10, 0x4, R240 ;  /* 0x000000040ae67825 */ /* 0x004fe200078e02f0 */
[----:B------:R1:W-:Y:S03]  /*2e350*/  STL.64 [R1+0xf50], R234 ;  /* 0x000f50ea01007387 */ /* 0x0003e60000100a00 */
[----:B------:R-:W-:Y:S01]  /*2e360*/  VIADD R10, R6, 0xfffffff0 ;  /* 0xfffffff0060a7836 */ /* 0x000fe20000000000 */
[----:B------:R1:W-:Y:S01]  /*2e370*/  LDGSTS.E [R2+-0x23ff4], desc[UR60][R234.64], !P5 ;  /* 0xdc00c000ea027fae */ /* 0x0003e2000e92187c */
[----:B------:R-:W-:Y:S01]  /*2e380*/  ISETP.GE.U32.AND P6, PT, R244, 0x7fffff72, PT ;  /* 0x7fffff72f400780c */ /* 0x000fe20003fc6070 */
[----:B----4-:R-:W-:-:S02]  /*2e390*/  IMAD.WIDE R238, R8, 0x4, R242 ;  /* 0x0000000408ee7825 */ /* 0x010fc400078e02f2 */
[----:B------:R2:W-:Y:S04]  /*2e3a0*/  LDGSTS.E [R3+-0x40000], desc[UR60][R232.64], !P2 ;  /* 0xc0000000e8037fae */ /* 0x0005e8000d12187c */
[----:B------:R4:W-:Y:S01]  /*2e3b0*/  LDGSTS.E [R3+-0x3c000], desc[UR60][R230.64], !P2 ;  /* 0xc4000000e6037fae */ /* 0x0009e2000d12187c */
[----:B------:R-:W-:Y:S01]  /*2e3c0*/  ISETP.GE.U32.AND P2, PT, R10, 0x7fffff71, PT ;  /* 0x7fffff710a00780c */ /* 0x000fe20003f46070 */
[----:B-1----:R-:W-:Y:S02]  /*2e3d0*/  IMAD.WIDE R234, R8, 0x4, R240 ;  /* 0x0000000408ea7825 */ /* 0x002fe400078e02f0 */
[----:B------:R2:W-:Y:S02]  /*2e3e0*/  STL.64 [R1+0xf58], R232 ;  /* 0x000f58e801007387 */ /* 0x0005e40000100a00 */
[----:B------:R-:W-:-:S02]  /*2e3f0*/  VIADD R8, R6, 0xffffffd3 ;  /* 0xffffffd306087836 */ /* 0x000fc40000000000 */
[----:B------:R1:W-:Y:S01]  /*2e400*/  LDGSTS.E [R3+-0x3fffc], desc[UR60][R238.64], !P4 ;  /* 0xc0004000ee037fae */ /* 0x0003e2000e12187c */
[----:B------:R-:W-:Y:S02]  /*2e410*/  IMAD R10, R246, 0xe, RZ ;  /* 0x0000000ef60a7824 */ /* 0x000fe400078e02ff */
[----:B------:R-:W-:Y:S01]  /*2e420*/  ISETP.GE.U32.AND P5, PT, R8, 0x7fffff54, PT ;  /* 0x7fffff540800780c */ /* 0x000fe20003fa6070 */
[----:B------:R4:W-:Y:S01]  /*2e430*/  STL.64 [R1+0xf60], R230 ;  /* 0x000f60e601007387 */ /* 0x0009e20000100a00 */
[----:B------:R-:W-:Y:S02]  /*2e440*/  IMAD R8, R246, 0xf, RZ ;  /* 0x0000000ff6087824 */ /* 0x000fe400078e02ff */
[C---:B--2---:R-:W-:Y:S01]  /*2e450*/  IMAD.WIDE R232, R10.reuse, 0x4, R242 ;  /* 0x000000040ae87825 */ /* 0x044fe200078e02f2 */
[----:B------:R1:W-:Y:S04]  /*2e460*/  STL.64 [R1+0xf68], R238 ;  /* 0x000f68ee01007387 */ /* 0x0003e80000100a00 */
[----:B------:R2:W-:Y:S01]  /*2e470*/  STL.64 [R1+0xf70], R234 ;  /* 0x000f70ea01007387 */ /* 0x0005e20000100a00 */
[----:B----4-:R-:W-:Y:S01]  /*2e480*/  IMAD.WIDE R230, R10, 0x4, R240 ;  /* 0x000000040ae67825 */ /* 0x010fe200078e02f0 */
[----:B------:R-:W-:-:S02]  /*2e490*/  IADD3 R10, R6, -0x2e, RZ ;  /* 0xffffffd2060a7810 */ /* 0x000fc40007ffe0ff */
[----:B------:R2:W-:Y:S01]  /*2e4a0*/  LDGSTS.E [R3+-0x3bffc], desc[UR60][R234.64], !P4 ;  /* 0xc4004000ea037fae */ /* 0x0005e2000e12187c */
[----:B-1----:R-:W-:Y:S01]  /*2e4b0*/  IMAD.WIDE R238, R8, 0x4, R242 ;  /* 0x0000000408ee7825 */ /* 0x002fe200078e02f2 */
[----:B------:R-:W-:Y:S02]  /*2e4c0*/  ISETP.GE.U32.AND P4, PT, R10, 0x7fffff53, PT ;  /* 0x7fffff530a00780c */ /* 0x000fe40003f86070 */
[----:B------:R1:W-:Y:S01]  /*2e4d0*/  LDGSTS.E [R3+-0x3fff8], desc[UR60][R232.64], !P6 ;  /* 0xc0008000e8037fae */ /* 0x0003e2000f12187c */
[----:B------:R-:W-:-:S03]  /*2e4e0*/  IMAD R10, R246, 0x2c, RZ ;  /* 0x0000002cf60a7824 */ /* 0x000fc600078e02ff */
[----:B------:R1:W-:Y:S01]  /*2e4f0*/  STL.64 [R1+0xf78], R232 ;  /* 0x000f78e801007387 */ /* 0x0003e20000100a00 */
[----:B--2---:R-:W-:-:S03]  /*2e500*/  IMAD.WIDE R234, R8, 0x4, R240 ;  /* 0x0000000408ea7825 */ /* 0x004fc600078e02f0 */
[----:B------:R2:W-:Y:S01]  /*2e510*/  LDGSTS.E [R3+-0x3bff8], desc[UR60][R230.64], !P6 ;  /* 0xc4008000e6037fae */ /* 0x0005e2000f12187c */
[----:B------:R-:W-:-:S03]  /*2e520*/  VIADD R8, R6, 0xffffffd1 ;  /* 0xffffffd106087836 */ /* 0x000fc60000000000 */
[----:B------:R2:W-:Y:S01]  /*2e530*/  STL.64 [R1+0xf80], R230 ;  /* 0x000f80e601007387 */ /* 0x0005e20000100a00 */
        /* <DEDUP_REMOVED lines=8> */
[----:B------:R2:W-:Y:S01]  /*2e5c0*/  LDGSTS.E [R3+-0x3bff4], desc[UR60][R234.64], !P2 ;  /* 0xc400c000ea037fae */ /* 0x0005e2000d12187c */
[----:B-1----:R-:W-:Y:S01]  /*2e5d0*/  IMAD.WIDE R238, R8, 0x4, R242 ;  /* 0x0000000408ee7825 */ /* 0x002fe200078e02f2 */
[----:B------:R-:W-:Y:S02]  /*2e5e0*/  ISETP.GE.U32.AND P2, PT, R10, 0x7fffff51, PT ;  /* 0x7fffff510a00780c */ /* 0x000fe40003f46070 */
[----:B------:R1:W-:Y:S01]  /*2e5f0*/  LDGSTS.E [R3+-0x38000], desc[UR60][R232.64], !P5 ;  /* 0xc8000000e8037fae */ /* 0x0003e2000e92187c */
[----:B------:R-:W-:-:S03]  /*2e600*/  IMAD R10, R246, 0x2e, RZ ;  /* 0x0000002ef60a7824 */ /* 0x000fc600078e02ff */
[----:B------:R4:W-:Y:S01]  /*2e610*/  LDGSTS.E [R3+-0x34000], desc[UR60][R230.64], !P5 ;  /* 0xcc000000e6037fae */ /* 0x0009e2000e92187c */
[----:B--2---:R-:W-:Y:S01]  /*2e620*/  IMAD.WIDE R234, R8, 0x4, R240 ;  /* 0x0000000408ea7825 */ /* 0x004fe200078e02f0 */
[----:B------:R-:W-:Y:S02]  /*2e630*/  IADD3 R8, R6, -0x4d, RZ ;  /* 0xffffffb306087810 */ /* 0x000fe40007ffe0ff */
[----:B------:R1:W-:Y:S02]  /*2e640*/  STL.64 [R1+0xf98], R232 ;  /* 0x000f98e801007387 */ /* 0x0003e40000100a00 */
[----:B------:R-:W-:Y:S02]  /*2e650*/  ISETP.GE.U32.AND P5, PT, R8, 0x7fffff34, PT ;  /* 0x7fffff340800780c */ /* 0x000fe40003fa6070 */
[----:B------:R4:W-:Y:S01]  /*2e660*/  STL.64 [R1+0xfa0], R230 ;  /* 0x000fa0e601007387 */ /* 0x0009e20000100a00 */
[----:B------:R-:W-:-:S03]  /*2e670*/  IMAD R8, R246, 0x2f, RZ ;  /* 0x0000002ff6087824 */ /* 0x000fc600078e02ff */
[----:B------:R2:W-:Y:S01]  /*2e680*/  STL.64 [R1+0xfa8], R238 ;  /* 0x000fa8ee01007387 */ /* 0x0005e20000100a00 */
[----:B-1----:R-:W-:-:S03]  /*2e690*/  IMAD.WIDE R232, R10, 0x4, R242 ;  /* 0x000000040ae87825 */ /* 0x002fc600078e02f2 */
[----:B------:R2:W-:Y:S01]  /*2e6a0*/  LDGSTS.E [R3+-0x37ffc], desc[UR60][R238.64], !P4 ;  /* 0xc8004000ee037fae */ /* 0x0005e2000e12187c */
[----:B----4-:R-:W-:-:S03]  /*2e6b0*/  IMAD.WIDE R230, R10, 0x4, R240 ;  /* 0x000000040ae67825 */ /* 0x010fc600078e02f0 */
[----:B------:R1:W-:Y:S01]  /*2e6c0*/  STL.64 [R1+0xfb0], R234 ;  /* 0x000fb0ea01007387 */ /* 0x0003e20000100a00 */
[----:B------:R-:W-:-:S03]  /*2e6d0*/  VIADD R10, R6, 0xffffffb2 ;  /* 0xffffffb2060a7836 */ /* 0x000fc60000000000 */
[----:B------:R1:W-:Y:S01]  /*2e6e0*/  LDGSTS.E [R3+-0x33ffc], desc[UR60][R234.64], !P4 ;  /* 0xcc004000ea037fae */ /* 0x0003e2000e12187c */
[----:B--2---:R-:W-:Y:S01]  /*2e6f0*/  IMAD.WIDE R238, R8, 0x4, R242 ;  /* 0x0000000408ee7825 */ /* 0x004fe200078e02f2 */
[----:B------:R-:W-:Y:S02]  /*2e700*/  ISETP.GE.U32.AND P4, PT, R10, 0x7fffff33, PT ;  /* 0x7fffff330a00780c */ /* 0x000fe40003f86070 */
[----:B------:R2:W-:Y:S01]  /*2e710*/  LDGSTS.E [R3+-0x37ff8], desc[UR60][R232.64], !P6 ;  /* 0xc8008000e8037fae */ /* 0x0005e2000f12187c */
[----:B-1----:R-:W-:-:S03]  /*2e720*/  IMAD.WIDE R234, R8, 0x4, R240 ;  /* 0x0000000408ea7825 */ /* 0x002fc600078e02f0 */
[----:B------:R1:W-:Y:S01]  /*2e730*/  LDGSTS.E [R3+-0x33ff8], desc[UR60][R230.64], !P6 ;  /* 0xcc008000e6037fae */ /* 0x0003e2000f12187c */
[----:B------:R-:W-:-:S03]  /*2e740*/  VIADD R8, R6, 0xffffffb1 ;  /* 0xffffffb106087836 */ /* 0x000fc60000000000 */
[----:B------:R2:W-:Y:S01]  /*2e750*/  STL.64 [R1+0xfb8], R232 ;  /* 0x000fb8e801007387 */ /* 0x0005e20000100a00 */
[----:B------:R-:W-:Y:S01]  /*2e760*/  IMAD R10, R246, 0x4c, RZ ;  /* 0x0000004cf60a7824 */ /* 0x000fe200078e02ff */
[----:B------:R-:W-:Y:S01]  /*2e770*/  ISETP.GE.U32.AND P6, PT, R8, 0x7fffff32, PT ;  /* 0x7fffff320800780c */ /* 0x000fe20003fc6070 */
[----:B------:R-:W-:Y:S01]  /*2e780*/  IMAD R8, R246, 0x4d, RZ ;  /* 0x0000004df6087824 */ /* 0x000fe200078e02ff */
[----:B------:R1:W-:Y:S04]  /*2e790*/  STL.64 [R1+0xfc0], R230 ;  /* 0x000fc0e601007387 */ /* 0x0003e80000100a00 */
[----:B------:R4:W-:Y:S01]  /*2e7a0*/  STL.64 [R1+0xfc8], R238 ;  /* 0x000fc8ee01007387 */ /* 0x0009e20000100a00 */
[----:B--2---:R-:W-:-:S03]  /*2e7b0*/  IMAD.WIDE R232, R10, 0x4, R242 ;  /* 0x000000040ae87825 */ /* 0x004fc600078e02f2 */
[----:B------:R4:W-:Y:S01]  /*2e7c0*/  LDGSTS.E [R3+-0x37ff4], desc[UR60][R238.64], !P2 ;  /* 0xc800c000ee037fae */ /* 0x0009e2000d12187c */
[----:B-1----:R-:W-:-:S03]  /*2e7d0*/  IMAD.WIDE R230, R10, 0x4, R240 ;  /* 0x000000040ae67825 */ /* 0x002fc600078e02f0 */
[----:B------:R1:W-:Y:S01]  /*2e7e0*/  STL.64 [R1+0xfd0], R234 ;  /* 0x000fd0ea01007387 */ /* 0x0003e20000100a00 */
[----:B------:R-:W-:-:S03]  /*2e7f0*/  IADD3 R10, R6, -0x50, RZ ;  /* 0xffffffb0060a7810 */ /* 0x000fc60007ffe0ff */
[----:B------:R1:W-:Y:S01]  /*2e800*/  LDGSTS.E [R3+-0x33ff4], desc[UR60][R234.64], !P2 ;  /* 0xcc00c000ea037fae */ /* 0x0003e2000d12187c */
[----:B----4-:R-:W-:-:S03]  /*2e810*/  IMAD.WIDE R238, R8, 0x4, R242 ;  /* 0x0000000408ee7825 */ /* 0x010fc600078e02f2 */
[----:B------:R2:W-:Y:S01]  /*2e820*/  LDGSTS.E [R3+-0x30000], desc[UR60][R232.64], !P5 ;  /* 0xd0000000e8037fae */ /* 0x0005e2000e92187c */
[----:B------:R-:W-:-:S03]  /*2e830*/  ISETP.GE.U32.AND P2, PT, R10, 0x7fffff31, PT ;  /* 0x7fffff310a00780c */ /* 0x000fc60003f46070 */
[----:B------:R4:W-:Y:S01]  /*2e840*/  LDGSTS.E [R3+-0x2c000], desc[UR60][R230.64], !P5 ;  /* 0xd4000000e6037fae */ /* 0x0009e2000e92187c */
[----:B-1----:R-:W-:-:S03]  /*2e850*/  IMAD.WIDE R234, R8, 0x4, R240 ;  /* 0x0000000408ea7825 */ /* 0x002fc600078e02f0 */
[----:B------:R1:W-:Y:S01]  /*2e860*/  LDGSTS.E [R3+-0x2fffc], desc[UR60][R238.64], !P4 ;  /* 0xd0004000ee037fae */ /* 0x0003e2000e12187c */
[----:B------:R-:W-:-:S03]  /*2e870*/  VIADD R8, R6, 0xffffff93 ;  /* 0xffffff9306087836 */ /* 0x000fc60000000000 */
[----:B------:R3:W-:Y:S01]  /*2e880*/  LDGSTS.E [R3+-0x2bffc], desc[UR60][R234.64], !P4 ;  /* 0xd4004000ea037fae */ /* 0x0007e2000e12187c */
[----:B------:R-:W-:Y:S01]  /*2e890*/  IMAD R10, R246, 0x4e, RZ ;  /* 0x0000004ef60a7824 */ /* 0x000fe200078e02ff */
[----:B------:R-:W-:Y:S01]  /*2e8a0*/  ISETP.GE.U32.AND P4, PT, R8, 0x7fffff14, PT ;  /* 0x7fffff140800780c */ /* 0x000fe20003f86070 */
[----:B------:R-:W-:Y:S01]  /*2e8b0*/  IMAD R8, R246, 0x4f, RZ ;  /* 0x0000004ff6087824 */ /* 0x000fe200078e02ff */
[----:B------:R2:W-:Y:S04]  /*2e8c0*/  STL.64 [R1+0xfd8], R232 ;  /* 0x000fd8e801007387 */ /* 0x0005e80000100a00 */
[----:B------:R4:W-:Y:S04]  /*2e8d0*/  STL.64 [R1+0xfe0], R230 ;  /* 0x000fe0e601007387 */ /* 0x0009e80000100a00 */
[----:B------:R1:W-:Y:S01]  /*2e8e0*/  STL.64 [R1+0xfe8], R238 ;  /* 0x000fe8ee01007387 */ /* 0x0003e20000100a00 */
[----:B--2---:R-:W-:-:S03]  /*2e8f0*/  IMAD.WIDE R232, R10, 0x4, R242 ;  /* 0x000000040ae87825 */ /* 0x004fc600078e02f2 */
[----:B------:R3:W-:Y:S01]  /*2e900*/  STL.64 [R1+0xff0], R234 ;  /* 0x000ff0ea01007387 */ /* 0x0007e20000100a00 */
[----:B----4-:R-:W-:-:S03]  /*2e910*/  IMAD.WIDE R230, R10, 0x4, R240 ;  /* 0x000000040ae67825 */ /* 0x010fc600078e02f0 */
[----:B------:R2:W-:Y:S01]  /*2e920*/  LDGSTS.E [R3+-0x2fff8], desc[UR60][R232.64], !P6 ;  /* 0xd0008000e8037fae */ /* 0x0005e2000f12187c */
[----:B------:R-:W-:-:S03]  /*2e930*/  VIADD R10, R6, 0xffffff91 ;  /* 0xffffff91060a7836 */ /* 0x000fc60000000000 */
[----:B------:R4:W-:Y:S01]  /*2e940*/  LDGSTS.E [R3+-0x2bff8], desc[UR60][R230.64], !P6 ;  /* 0xd4008000e6037fae */ /* 0x0009e2000f12187c */
[----:B-1----:R-:W-:-:S04]  /*2e950*/  IMAD.WIDE R238, R8, 0x4, R242 ;  /* 0x0000000408ee7825 */ /* 0x002fc800078e02f2 */
[----:B---3--:R-:W-:Y:S01]  /*2e960*/  IMAD.WIDE R234, R8, 0x4, R240 ;  /* 0x0000000408ea7825 */ /* 0x008fe200078e02f0 */
[----:B------:R-:W-:Y:S01]  /*2e970*/  IADD3 R8, R6, -0x6e, RZ ;  /* 0xffffff9206087810 */ /* 0x000fe20007ffe0ff */
[----:B------:R1:W-:Y:S01]  /*2e980*/  LDGSTS.E [R3+-0x2fff4], desc[UR60][R238.64], !P2 ;  /* 0xd000c000ee037fae */ /* 0x0003e2000d12187c */
[----:B------:R-:W-:Y:S01]  /*2e990*/  ISETP.GE.U32.AND P5, PT, R10, 0x7fffff12, PT ;  /* 0x7fffff120a00780c */ /* 0x000fe20003fa6070 */
[----:B------:R-:W-:Y:S02]  /*2e9a0*/  IMAD R10, R246, 0x6c, RZ ;  /* 0x0000006cf60a7824 */ /* 0x000fe400078e02ff */
[----:B------:R3:W-:Y:S01]  /*2e9b0*/  LDGSTS.E [R3+-0x2bff4], desc[UR60][R234.64], !P2 ;  /* 0xd400c000ea037fae */ /* 0x0007e2000d12187c */
[----:B------:R-:W-:Y:S01]  /*2e9c0*/  ISETP.GE.U32.AND P2, PT, R8, 0x7fffff13, PT ;  /* 0x7fffff130800780c */ /* 0x000fe20003f46070 */
[----:B------:R-:W-:Y:S02]  /*2e9d0*/  IMAD R8, R246, 0x6d, RZ ;  /* 0x0000006df6087824 */ /* 0x000fe400078e02ff */
        /* <DEDUP_REMOVED lines=11> */
[----:B------:R-:W-:-:S03]  /*2ea90*/  IADD3 R8, R6, -0x70, RZ ;  /* 0xffffff9006087810 */ /* 0x000fc60007ffe0ff */
[----:B------:R-:W-:Y:S01]  /*2eaa0*/  VIADD R244, R6, 0xffffffef ;  /* 0xffffffef06f47836 */ /* 0x000fe20000000000 */
[----:B------:R-:W-:Y:S01]  /*2eab0*/  ISETP.GE.U32.AND P4, PT, R10, 0x7fffff6f, PT ;  /* 0x7fffff6f0a00780c */ /* 0x000fe20003f86070 */
[----:B------:R-:W-:Y:S01]  /*2eac0*/  IMAD R10, R246, 0x6e, RZ ;  /* 0x0000006ef60a7824 */ /* 0x000fe200078e02ff */
[----:B------:R-:W-:Y:S01]  /*2ead0*/  ISETP.GE.U32.AND P6, PT, R8, 0x7fffff11, PT ;  /* 0x7fffff110800780c */ /* 0x000fe20003fc6070 */
[----:B------:R2:W-:Y:S04]  /*2eae0*/  STL.64 [R1+0x1018], R232 ;  /* 0x001018e801007387 */ /* 0x0005e80000100a00 */
[----:B------:R1:W-:Y:S04]  /*2eaf0*/  LDGSTS.E [R3+-0x27ffc], desc[UR60][R238.64], !P2 ;  /* 0xd8004000ee037fae */ /* 0x0003e8000d12187c */
[----:B------:R4:W-:Y:S04]  /*2eb00*/  STL.64 [R1+0x1020], R230 ;  /* 0x001020e601007387 */ /* 0x0009e80000100a00 */
[----:B------:R3:W-:Y:S01]  /*2eb10*/  LDGSTS.E [R3+-0x23ffc], desc[UR60][R234.64], !P2 ;  /* 0xdc004000ea037fae */ /* 0x0007e2000d12187c */
[----:B--2---:R-:W-:Y:S01]  /*2eb20*/  IMAD.WIDE R232, R10, 0x4, R242 ;  /* 0x000000040ae87825 */ /* 0x004fe200078e02f2 */
[----:B------:R-:W-:-:S02]  /*2eb30*/  ISETP.GE.U32.AND P2, PT, R244, 0x7fffff70, PT ;  /* 0x7fffff70f400780c */ /* 0x000fc40003f46070 */
[----:B------:R1:W-:Y:S01]  /*2eb40*/  STL.64 [R1+0x1028], R238 ;  /* 0x001028ee01007387 */ /* 0x0003e20000100a00 */
[----:B----4-:R-:W-:Y:S01]  /*2eb50*/  IMAD.WIDE R230, R10, 0x4, R240 ;  /* 0x000000040ae67825 */ /* 0x010fe200078e02f0 */
[----:B------:R-:W-:Y:S02]  /*2eb60*/  LOP3.LUT R8, R12, 0x40, RZ, 0x3c, !PT ;  /* 0x000000400c087812 */ /* 0x000fe400078e3cff */
[----:B------:R2:W-:Y:S01]  /*2eb70*/  LDGSTS.E [R3+-0x27ff8], desc[UR60][R232.64], !P5 ;  /* 0xd8008000e8037fae */ /* 0x0005e2000e92187c */
[C---:B------:R-:W-:Y:S02]  /*2eb80*/  IMAD R10, R246.reuse, 0x6f, RZ ;  /* 0x0000006ff60a7824 */ /* 0x040fe400078e02ff */
[----:B------:R-:W-:Y:S01]  /*2eb90*/  IMAD.SHL.U32 R244, R246, 0x10, RZ ;  /* 0x00000010f6f47824 */ /* 0x000fe200078e00ff */
[----:B------:R3:W-:Y:S01]  /*2eba0*/  STL.64 [R1+0x1030], R234 ;  /* 0x001030ea01007387 */ /* 0x0007e20000100a00 */
[----:B-1----:R-:W-:Y:S01]  /*2ebb0*/  IMAD.WIDE R238, R10, 0x4, R242 ;  /* 0x000000040aee7825 */ /* 0x002fe200078e02f2 */
[----:B------:R-:W-:-:S02]  /*2ebc0*/  IADD3 R8, R7, 0x100000, R8 ;  /* 0x0010000007087810 */ /* 0x000fc40007ffe008 */
[----:B------:R2:W-:Y:S01]  /*2ebd0*/  STL.64 [R1+0x1038], R232 ;  /* 0x001038e801007387 */ /* 0x0005e20000100a00 */
[----:B------:R-:W-:-:S03]  /*2ebe0*/  VIADD R245, R6, 0xffffffed ;  /* 0xffffffed06f57836 */ /* 0x000fc60000000000 */
[----:B------:R1:W-:Y:S01]  /*2ebf0*/  STL.64 [R1+0x1040], R230 ;  /* 0x001040e601007387 */ /* 0x0003e20000100a00 */
[----:B---3--:R-:W-:-:S03]  /*2ec00*/  IMAD.WIDE R234, R10, 0x4, R240 ;  /* 0x000000040aea7825 */ /* 0x008fc600078e02f0 */
[----:B------:R1:W-:Y:S01]  /*2ec10*/  LDGSTS.E [R3+-0x23ff8], desc[UR60][R230.64], !P5 ;  /* 0xdc008000e6037fae */ /* 0x0003e2000e92187c */
[----:B--2---:R-:W-:-:S03]  /*2ec20*/  IMAD.WIDE R232, R244, 0x4, R242 ;  /* 0x00000004f4e87825 */ /* 0x004fc600078e02f2 */
[----:B------:R2:W-:Y:S01]  /*2ec30*/  STL.64 [R1+0x1048], R238 ;  /* 0x001048ee01007387 */ /* 0x0005e20000100a00 */
[----:B------:R-:W-:-:S03]  /*2ec40*/  IMAD R10, R246, 0x11, RZ ;  /* 0x00000011f60a7824 */ /* 0x000fc600078e02ff */
[----:B------:R2:W-:Y:S01]  /*2ec50*/  LDGSTS.E [R3+-0x27ff4], desc[UR60][R238.64], !P6 ;  /* 0xd800c000ee037fae */ /* 0x0005e2000f12187c */
[----:B-1----:R-:W-:-:S03]  /*2ec60*/  IMAD.WIDE R230, R244, 0x4, R240 ;  /* 0x00000004f4e67825 */ /* 0x002fc600078e02f0 */
[----:B------:R1:W-:Y:S01]  /*2ec70*/  STL.64 [R1+0x1050], R234 ;  /* 0x001050ea01007387 */ /* 0x0003e20000100a00 */
[----:B------:R-:W-:-:S03]  /*2ec80*/  IADD3 R244, R6, -0x14, RZ ;  /* 0xffffffec06f47810 */ /* 0x000fc60007ffe0ff */
[----:B------:R1:W-:Y:S01]  /*2ec90*/  LDGSTS.E [R3+-0x23ff4], desc[UR60][R234.64], !P6 ;  /* 0xdc00c000ea037fae */ /* 0x0003e2000f12187c */
[----:B------:R-:W-:Y:S01]  /*2eca0*/  ISETP.GE.U32.AND P6, PT, R245, 0x7fffff6e, PT ;  /* 0x7fffff6ef500780c */ /* 0x000fe20003fc6070 */
[----:B--2---:R-:W-:Y:S02]  /*2ecb0*/  IMAD.WIDE R238, R10, 0x4, R242 ;  /* 0x000000040aee7825 */ /* 0x004fe400078e02f2 */
[----:B------:R2:W-:Y:S04]  /*2ecc0*/  LDGSTS.E [R8+-0x40000], desc[UR60][R232.64], !P2 ;  /* 0xc0000000e8087fae */ /* 0x0005e8000d12187c */
[----:B------:R3:W-:Y:S01]  /*2ecd0*/  LDGSTS.E [R8+-0x3c000], desc[UR60][R230.64], !P2 ;  /* 0xc4000000e6087fae */ /* 0x0007e2000d12187c */
[----:B------:R-:W-:Y:S01]  /*2ece0*/  ISETP.GE.U32.AND P2, PT, R244, 0x7fffff6d, PT ;  /* 0x7fffff6df400780c */ /* 0x000fe20003f46070 */
[----:B-1----:R-:W-:-:S02]  /*2ecf0*/  IMAD.WIDE R234, R10, 0x4, R240 ;  /* 0x000000040aea7825 */ /* 0x002fc400078e02f0 */
[----:B------:R2:W-:Y:S02]  /*2ed00*/  STL.64 [R1+0x1058], R232 ;  /* 0x001058e801007387 */ /* 0x0005e40000100a00 */
[----:B------:R-:W-:Y:S02]  /*2ed10*/  VIADD R10, R6, 0xffffffcf ;  /* 0xffffffcf060a7836 */ /* 0x000fe40000000000 */
        /* <DEDUP_REMOVED lines=8> */
[----:B---3--:R-:W-:-:S03]  /*2eda0*/  IMAD.WIDE R230, R244, 0x4, R240 ;  /* 0x00000004f4e67825 */ /* 0x008fc600078e02f0 */
[----:B------:R2:W-:Y:S01]  /*2edb0*/  LDGSTS.E [R8+-0x3bffc], desc[UR60][R234.64], !P4 ;  /* 0xc4004000ea087fae */ /* 0x0005e2000e12187c */
[----:B------:R-:W-:-:S03]  /*2edc0*/  VIADD R244, R6, 0xffffffce ;  /* 0xffffffce06f47836 */ /* 0x000fc60000000000 */
[----:B------:R3:W-:Y:S01]  /*2edd0*/  LDGSTS.E [R8+-0x3fff8], desc[UR60][R232.64], !P6 ;  /* 0xc0008000e8087fae */ /* 0x0007e2000f12187c */
[----:B-1----:R-:W-:Y:S01]  /*2ede0*/  IMAD.WIDE R238, R10, 0x4, R242 ;  /* 0x000000040aee7825 */ /* 0x002fe200078e02f2 */
[----:B------:R-:W-:Y:S02]  /*2edf0*/  ISETP.GE.U32.AND P4, PT, R244, 0x7fffff4f, PT ;  /* 0x7fffff4ff400780c */ /* 0x000fe40003f86070 */
[----:B------:R1:W-:Y:S01]  /*2ee00*/  LDGSTS.E [R8+-0x3bff8], desc[UR60][R230.64], !P6 ;  /* 0xc4008000e6087fae */ /* 0x0003e2000f12187c */
[----:B--2---:R-:W-:Y:S01]  /*2ee10*/  IMAD.WIDE R234, R10, 0x4, R240 ;  /* 0x000000040aea7825 */ /* 0x004fe200078e02f0 */
[----:B------:R-:W-:Y:S02]  /*2ee20*/  IADD3 R10, R6, -0x33, RZ ;  /* 0xffffffcd060a7810 */ /* 0x000fe40007ffe0ff */
[----:B------:R3:W-:Y:S01]  /*2ee30*/  STL.64 [R1+0x1078], R232 ;  /* 0x001078e801007387 */ /* 0x0007e20000100a00 */
[----:B------:R-:W-:Y:S01]  /*2ee40*/  IMAD R244, R246, 0x30, RZ ;  /* 0x00000030f6f47824 */ /* 0x000fe200078e02ff */
[----:B------:R-:W-:Y:S01]  /*2ee50*/  ISETP.GE.U32.AND P6, PT, R10, 0x7fffff4e, PT ;  /* 0x7fffff4e0a00780c */ /* 0x000fe20003fc6070 */
[----:B------:R-:W-:Y:S01]  /*2ee60*/  IMAD R10, R246, 0x31, RZ ;  /* 0x00000031f60a7824 */ /* 0x000fe200078e02ff */
[----:B------:R1:W-:Y:S04]  /*2ee70*/  STL.64 [R1+0x1080], R230 ;  /* 0x001080e601007387 */ /* 0x0003e80000100a00 */
[----:B------:R2:W-:Y:S01]  /*2ee80*/  STL.64 [R1+0x1088], R238 ;  /* 0x001088ee01007387 */ /* 0x0005e20000100a00 */
[----:B---3--:R-:W-:-:S03]  /*2ee90*/  IMAD.WIDE R232, R244, 0x4, R242 ;  /* 0x00000004f4e87825 */ /* 0x008fc600078e02f2 */
[----:B------:R2:W-:Y:S01]  /*2eea0*/  LDGSTS.E [R8+-0x3fff4], desc[UR60][R238.64], !P2 ;  /* 0xc000c000ee087fae */ /* 0x0005e2000d12187c */
[----:B-1----:R-:W-:-:S03]  /*2eeb0*/  IMAD.WIDE R230, R244, 0x4, R240 ;  /* 0x00000004f4e67825 */ /* 0x002fc600078e02f0 */
[----:B------:R1:W-:Y:S01]  /*2eec0*/  STL.64 [R1+0x1090], R234 ;  /* 0x001090ea01007387 */ /* 0x0003e20000100a00 */
[----:B------:R-:W-:-:S03]  /*2eed0*/  VIADD R244, R6, 0xffffffcc ;  /* 0xffffffcc06f47836 */ /* 0x000fc60000000000 */
[----:B------:R1:W-:Y:S01]  /*2eee0*/  LDGSTS.E [R8+-0x3bff4], desc[UR60][R234.64], !P2 ;  /* 0xc400c000ea087fae */ /* 0x0003e2000d12187c */
[----:B--2---:R-:W-:-:S03]  /*2eef0*/  IMAD.WIDE R238, R10, 0x4, R242 ;  /* 0x000000040aee7825 */ /* 0x004fc600078e02f2 */
[----:B------:R2:W-:Y:S01]  /*2ef00*/  LDGSTS.E [R8+-0x38000], desc[UR60][R232.64], !P5 ;  /* 0xc8000000e8087fae */ /* 0x0005e2000e92187c */
[----:B------:R-:W-:Y:S01]  /*2ef10*/  ISETP.GE.U32.AND P2, PT, R244, 0x7fffff4d, PT ;  /* 0x7fffff4df400780c */ /* 0x000fe20003f46070 */
[----:B------:R-:W-:Y:S02]  /*2ef20*/  IMAD R244, R246, 0x32, RZ ;  /* 0x00000032f6f47824 */ /* 0x000fe400078e02ff */
[----:B------:R3:W-:Y:S01]  /*2ef30*/  LDGSTS.E [R8+-0x34000], desc[UR60][R230.64], !P5 ;  /* 0xcc000000e6087fae */ /* 0x0007e2000e92187c */
[----:B-1----:R-:W-:-:S03]  /*2ef40*/  IMAD.WIDE R234, R10, 0x4, R240 ;  /* 0x000000040aea7825 */ /* 0x002fc600078e02f0 */
[----:B------:R2:W-:Y:S01]  /*2ef50*/  STL.64 [R1+0x1098], R232 ;  /* 0x001098e801007387 */ /* 0x0005e20000100a00 */
[----:B------:R-:W-:-:S03]  /*2ef60*/  VIADD R10, R6, 0xffffffaf ;  /* 0xffffffaf060a7836 */ /* 0x000fc60000000000 */
[----:B------:R3:W-:Y:S02]  /*2ef70*/  STL.64 [R1+0x10a0], R230 ;  /* 0x0010a0e601007387 */ /* 0x0007e40000100a00 */
[----:B------:R-:W-:Y:S01]  /*2ef80*/  ISETP.GE.U32.AND P5, PT, R10, 0x7fffff30, PT ;  /* 0x7fffff300a00780c */ /* 0x000fe20003fa6070 */
[----:B------:R-:W-:Y:S01]  /*2ef90*/  IMAD R10, R246, 0x33, RZ ;  /* 0x00000033f60a7824 */ /* 0x000fe200078e02ff */
[----:B------:R1:W-:Y:S01]  /*2efa0*/  STL.64 [R1+0x10a8], R238 ;  /* 0x0010a8ee01007387 */ /* 0x0003e20000100a00 */
[----:B--2---:R-:W-:-:S03]  /*2efb0*/  IMAD.WIDE R232, R244, 0x4, R242 ;  /* 0x00000004f4e87825 */ /* 0x004fc600078e02f2 */
[----:B------:R1:W-:Y:S01]  /*2efc0*/  LDGSTS.E [R8+-0x37ffc], desc[UR60][R238.64], !P4 ;  /* 0xc8004000ee087fae */ /* 0x0003e2000e12187c */
[----:B---3--:R-:W-:Y:S01]  /*2efd0*/  IMAD.WIDE R230, R244, 0x4, R240 ;  /* 0x00000004f4e67825 */ /* 0x008fe200078e02f0 */
[----:B------:R-:W-:Y:S02]  /*2efe0*/  IADD3 R244, R6, -0x52, RZ ;  /* 0xffffffae06f47810 */ /* 0x000fe40007ffe0ff */
[----:B------:R2:W-:Y:S04]  /*2eff0*/  STL.64 [R1+0x10b0], R234 ;  /* 0x0010b0ea01007387 */ /* 0x0005e80000100a00 */
[----:B------:R2:W-:Y:S01]  /*2f000*/  LDGSTS.E [R8+-0x33ffc], desc[UR60][R234.64], !P4 ;  /* 0xcc004000ea087fae */ /* 0x0005e2000e12187c */
[----:B------:R-:W-:Y:S01]  /*2f010*/  ISETP.GE.U32.AND P4, PT, R244, 0x7fffff2f, PT ;  /* 0x7fffff2ff400780c */ /* 0x000fe20003f86070 */
[----:B-1----:R-:W-:-:S02]  /*2f020*/  IMAD.WIDE R238, R10, 0x4, R242 ;  /* 0x000000040aee7825 */ /* 0x002fc400078e02f2 */
[----:B------:R1:W-:Y:S02]  /*2f030*/  LDGSTS.E [R8+-0x37ff8], desc[UR60][R232.64], !P6 ;  /* 0xc8008000e8087fae */ /* 0x0003e4000f12187c */
[----:B--2---:R-:W-:Y:S02]  /*2f040*/  IMAD.WIDE R234, R10, 0x4, R240 ;  /* 0x000000040aea7825 */ /* 0x004fe400078e02f0 */
[----:B------:R2:W-:Y:S02]  /*2f050*/  LDGSTS.E [R8+-0x33ff8], desc[UR60][R230.64], !P6 ;  /* 0xcc008000e6087fae */ /* 0x0005e4000f12187c */
[----:B------:R-:W-:Y:S02]  /*2f060*/  VIADD R10, R6, 0xffffffad ;  /* 0xffffffad060a7836 */ /* 0x000fe40000000000 */
[----:B------:R1:W-:Y:S01]  /*2f070*/  STL.64 [R1+0x10b8], R232 ;  /* 0x0010b8e801007387 */ /* 0x0003e20000100a00 */
[----:B------:R-:W-:Y:S02]  /*2f080*/  IMAD R244, R246, 0x50, RZ ;  /* 0x00000050f6f47824 */ /* 0x000fe400078e02ff */
[----:B------:R-:W-:Y:S01]  /*2f090*/  ISETP.GE.U32.AND P6, PT, R10, 0x7fffff2e, PT ;  /* 0x7fffff2e0a00780c */ /* 0x000fe20003fc6070 */
[----:B------:R-:W-:Y:S01]  /*2f0a0*/  IMAD R10, R246, 0x51, RZ ;  /* 0x00000051f60a7824 */ /* 0x000fe200078e02ff */
[----:B------:R2:W-:Y:S04]  /*2f0b0*/  STL.64 [R1+0x10c0], R230 ;  /* 0x0010c0e601007387 */ /* 0x0005e80000100a00 */
[----:B------:R3:W-:Y:S01]  /*2f0c0*/  STL.64 [R1+0x10c8], R238 ;  /* 0x0010c8ee01007387 */ /* 0x0007e20000100a00 */
[----:B-1----:R-:W-:-:S03]  /*2f0d0*/  IMAD.WIDE R232, R244, 0x4, R242 ;  /* 0x00000004f4e87825 */ /* 0x002fc600078e02f2 */
[----:B------:R3:W-:Y:S01]  /*2f0e0*/  LDGSTS.E [R8+-0x37ff4], desc[UR60][R238.64], !P2 ;  /* 0xc800c000ee087fae */ /* 0x0007e2000d12187c */
[----:B--2---:R-:W-:-:S03]  /*2f0f0*/  IMAD.WIDE R230, R244, 0x4, R240 ;  /* 0x00000004f4e67825 */ /* 0x004fc600078e02f0 */
[----:B------:R1:W-:Y:S01]  /*2f100*/  STL.64 [R1+0x10d0], R234 ;  /* 0x0010d0ea01007387 */ /* 0x0003e20000100a00 */
[----:B------:R-:W-:-:S03]  /*2f110*/  VIADD R244, R6, 0xffffffac ;  /* 0xffffffac06f47836 */ /* 0x000fc60000000000 */
[----:B------:R1:W-:Y:S01]  /*2f120*/  LDGSTS.E [R8+-0x33ff4], desc[UR60][R234.64], !P2 ;  /* 0xcc00c000ea087fae */ /* 0x0003e2000d12187c */
[----:B---3--:R-:W-:-:S03]  /*2f130*/  IMAD.WIDE R238, R10, 0x4, R242 ;  /* 0x000000040aee7825 */ /* 0x008fc600078e02f2 */
[----:B------:R2:W-:Y:S01]  /*2f140*/  LDGSTS.E [R8+-0x30000], desc[UR60][R232.64], !P5 ;  /* 0xd0000000e8087fae */ /* 0x0005e2000e92187c */
[----:B------:R-:W-:-:S03]  /*2f150*/  ISETP.GE.U32.AND P2, PT, R244, 0x7fffff2d, PT ;  /* 0x7fffff2df400780c */ /* 0x000fc60003f46070 */
[----:B------:R3:W-:Y:S01]  /*2f160*/  LDGSTS.E [R8+-0x2c000], desc[UR60][R230.64], !P5 ;  /* 0xd4000000e6087fae */ /* 0x0007e2000e92187c */
[----:B-1----:R-:W-:Y:S01]  /*2f170*/  IMAD.WIDE R234, R10, 0x4, R240 ;  /* 0x000000040aea7825 */ /* 0x002fe200078e02f0 */
[----:B------:R-:W-:Y:S02]  /*2f180*/  IADD3 R10, R6, -0x71, RZ ;  /* 0xffffff8f060a7810 */ /* 0x000fe40007ffe0ff */
[----:B------:R1:W-:Y:S01]  /*2f190*/  LDGSTS.E [R8+-0x2fffc], desc[UR60][R238.64], !P4 ;  /* 0xd0004000ee087fae */ /* 0x0003e2000e12187c */
[----:B------:R-:W-:-:S03]  /*2f1a0*/  IMAD R244, R246, 0x52, RZ ;  /* 0x00000052f6f47824 */ /* 0x000fc600078e02ff */
        /* <DEDUP_REMOVED lines=8> */
[----:B---3--:R-:W-:-:S03]  /*2f230*/  IMAD.WIDE R230, R244, 0x4, R240 ;  /* 0x00000004f4e67825 */ /* 0x008fc600078e02f0 */
[----:B------:R2:W-:Y:S01]  /*2f240*/  LDGSTS.E [R8+-0x2fff8], desc[UR60][R232.64], !P6 ;  /* 0xd0008000e8087fae */ /* 0x0005e2000f12187c */
[----:B------:R-:W-:-:S03]  /*2f250*/  VIADD R244, R6, 0xffffff8d ;  /* 0xffffff8d06f47836 */ /* 0x000fc60000000000 */
[----:B------:R3:W-:Y:S01]  /*2f260*/  LDGSTS.E [R8+-0x2bff8], desc[UR60][R230.64], !P6 ;  /* 0xd4008000e6087fae */ /* 0x0007e2000f12187c */
[----:B-1----:R-:W-:-:S04]  /*2f270*/  IMAD.WIDE R238, R10, 0x4, R242 ;  /* 0x000000040aee7825 */ /* 0x002fc800078e02f2 */
[----:B----4-:R-:W-:Y:S01]  /*2f280*/  IMAD.WIDE R234, R10, 0x4, R240 ;  /* 0x000000040aea7825 */ /* 0x010fe200078e02f0 */
[----:B------:R-:W-:Y:S01]  /*2f290*/  ISETP.GE.U32.AND P5, PT, R244, 0x7fffff0e, PT ;  /* 0x7fffff0ef400780c */ /* 0x000fe20003fa6070 */
[----:B------:R1:W-:Y:S02]  /*2f2a0*/  LDGSTS.E [R8+-0x2fff4], desc[UR60][R238.64], !P2 ;  /* 0xd000c000ee087fae */ /* 0x0003e4000d12187c */
[----:B------:R-:W-:Y:S02]  /*2f2b0*/  VIADD R10, R6, 0xffffff8e ;  /* 0xffffff8e060a7836 */ /* 0x000fe40000000000 */
[----:B------:R-:W-:Y:S01]  /*2f2c0*/  IMAD R244, R246, 0x70, RZ ;  /* 0x00000070f6f47824 */ /* 0x000fe200078e02ff */
[----:B------:R4:W-:Y:S02]  /*2f2d0*/  LDGSTS.E [R8+-0x2bff4], desc[UR60][R234.64], !P2 ;  /* 0xd400c000ea087fae */ /* 0x0009e4000d12187c */
[----:B------:R-:W-:Y:S01]  /*2f2e0*/  ISETP.GE.U32.AND P2, PT, R10, 0x7fffff0f, PT ;  /* 0x7fffff0f0a00780c */ /* 0x000fe20003f46070 */
[----:B------:R-:W-:Y:S01]  /*2f2f0*/  IMAD R10, R246, 0x71, RZ ;  /* 0x00000071f60a7824 */ /* 0x000fe200078e02ff */
[----:B------:R2:W-:Y:S04]  /*2f300*/  STL.64 [R1+0x10f8], R232 ;  /* 0x0010f8e801007387 */ /* 0x0005e80000100a00 */
[----:B------:R3:W-:Y:S04]  /*2f310*/  STL.64 [R1+0x1100], R230 ;  /* 0x001100e601007387 */ /* 0x0007e80000100a00 */
[----:B------:R1:W-:Y:S01]  /*2f320*/  STL.64 [R1+0x1108], R238 ;  /* 0x001108ee01007387 */ /* 0x0003e20000100a00 */
[----:B--2---:R-:W-:-:S03]  /*2f330*/  IMAD.WIDE R232, R244, 0x4, R242 ;  /* 0x00000004f4e87825 */ /* 0x004fc600078e02f2 */
[----:B------:R4:W-:Y:S01]  /*2f340*/  STL.64 [R1+0x1110], R234 ;  /* 0x001110ea01007387 */ /* 0x0009e20000100a00 */
[----:B---3--:R-:W-:Y:S01]  /*2f350*/  IMAD.WIDE R230, R244, 0x4, R240 ;  /* 0x00000004f4e67825 */ /* 0x008fe200078e02f0 */
[----:B------:R-:W-:Y:S02]  /*2f360*/  IADD3 R244, R6, -0x16, RZ ;  /* 0xffffffea06f47810 */ /* 0x000fe40007ffe0ff */
[----:B------:R2:W-:Y:S01]  /*2f370*/  LDGSTS.E [R8+-0x28000], desc[UR60][R232.64], !P4 ;  /* 0xd8000000e8087fae */ /* 0x0005e2000e12187c */
[----:B-1----:R-:W-:-:S03]  /*2f380*/  IMAD.WIDE R238, R10, 0x4, R242 ;  /* 0x000000040aee7825 */ /* 0x002fc600078e02f2 */
[----:B------:R1:W-:Y:S01]  /*2f390*/  LDGSTS.E [R8+-0x24000], desc[UR60][R230.64], !P4 ;  /* 0xdc000000e6087fae */ /* 0x0003e2000e12187c */
[----:B----4-:R-:W-:Y:S01]  /*2f3a0*/  IMAD.WIDE R234, R10, 0x4, R240 ;  /* 0x000000040aea7825 */ /* 0x010fe200078e02f0 */
[----:B------:R-:W-:-:S03]  /*2f3b0*/  ISETP.GE.U32.AND P4, PT, R244, 0x7fffff6b, PT ;  /* 0x7fffff6bf400780c */ /* 0x000fc60003f86070 */
[C---:B------:R-:W-:Y:S01]  /*2f3c0*/  VIADD R245, R6.reuse, 0xffffffeb ;  /* 0xffffffeb06f57836 */ /* 0x040fe20000000000 */
[----:B------:R2:W-:Y:S01]  /*2f3d0*/  STL.64 [R1+0x1118], R232 ;  /* 0x001118e801007387 */ /* 0x0005e20000100a00 */
[----:B------:R-:W-:Y:S02]  /*2f3e0*/  VIADD R10, R6, 0xffffff8c ;  /* 0xffffff8c060a7836 */ /* 0x000fe40000000000 */
[----:B------:R-:W-:Y:S01]  /*2f3f0*/  IMAD R244, R246, 0x72, RZ ;  /* 0x00000072f6f47824 */ /* 0x000fe200078e02ff */
[----:B------:R3:W-:Y:S02]  /*2f400*/  LDGSTS.E [R8+-0x27ffc], desc[UR60][R238.64], !P2 ;  /* 0xd8004000ee087fae */ /* 0x0007e4000d12187c */
[----:B------:R-:W-:Y:S02]  /*2f410*/  ISETP.GE.U32.AND P6, PT, R10, 0x7fffff0d, PT ;  /* 0x7fffff0d0a00780c */ /* 0x000fe40003fc6070 */
[----:B------:R1:W-:Y:S04]  /*2f420*/  STL.64 [R1+0x1120], R230 ;  /* 0x001120e601007387 */ /* 0x0003e80000100a00 */
[----:B------:R4:W-:Y:S01]  /*2f430*/  LDGSTS.E [R8+-0x23ffc], desc[UR60][R234.64], !P2 ;  /* 0xdc004000ea087fae */ /* 0x0009e2000d12187c */
[----:B--2---:R-:W-:Y:S01]  /*2f440*/  IMAD.WIDE R232, R244, 0x4, R242 ;  /* 0x00000004f4e87825 */ /* 0x004fe200078e02f2 */
[----:B------:R-:W-:-:S02]  /*2f450*/  ISETP.GE.U32.AND P2, PT, R245, 0x7fffff6c, PT ;  /* 0x7fffff6cf500780c */ /* 0x000fc40003f46070 */
[----:B------:R3:W-:Y:S01]  /*2f460*/  STL.64 [R1+0x1128], R238 ;  /* 0x001128ee01007387 */ /* 0x0007e20000100a00 */
[----:B-1----:R-:W-:Y:S01]  /*2f470*/  IMAD.WIDE R230, R244, 0x4, R240 ;  /* 0x00000004f4e67825 */ /* 0x002fe200078e02f0 */
[----:B------:R-:W-:Y:S02]  /*2f480*/  LOP3.LUT R10, R12, 0x50, RZ, 0x3c, !PT ;  /* 0x000000500c0a7812 */ /* 0x000fe400078e3cff */
[----:B------:R1:W-:Y:S01]  /*2f490*/  LDGSTS.E [R8+-0x27ff8], desc[UR60][R232.64], !P5 ;  /* 0xd8008000e8087fae */ /* 0x0003e2000e92187c */
[C---:B------:R-:W-:Y:S02]  /*2f4a0*/  IMAD R244, R246.reuse, 0x73, RZ ;  /* 0x00000073f6f47824 */ /* 0x040fe400078e02ff */
[----:B------:R-:W-:Y:S01]  /*2f4b0*/  IMAD R245, R246, 0x14, RZ ;  /* 0x00000014f6f57824 */ /* 0x000fe200078e02ff */
[----:B------:R4:W-:Y:S01]  /*2f4c0*/  STL.64 [R1+0x1130], R234 ;  /* 0x001130ea01007387 */ /* 0x0009e20000100a00 */
[----:B---3--:R-:W-:Y:S01]  /*2f4d0*/  IMAD.WIDE R238, R244, 0x4, R242 ;  /* 0x00000004f4ee7825 */ /* 0x008fe200078e02f2 */
[----:B------:R-:W-:-:S02]  /*2f4e0*/  IADD3 R10, R7, 0x100000, R10 ;  /* 0x00100000070a7810 */ /* 0x000fc40007ffe00a */
[----:B------:R1:W-:Y:S01]  /*2f4f0*/  STL.64 [R1+0x1138], R232 ;  /* 0x001138e801007387 */ /* 0x0003e20000100a00 */
[----:B------:R-:W-:-:S03]  /*2f500*/  IADD3 R250, R6, -0x17, RZ ;  /* 0xffffffe906fa7810 */ /* 0x000fc60007ffe0ff */
[----:B------:R2:W-:Y:S01]  /*2f510*/  STL.64 [R1+0x1140], R230 ;  /* 0x001140e601007387 */ /* 0x0005e20000100a00 */
[----:B----4-:R-:W-:-:S03]  /*2f520*/  IMAD.WIDE R234, R244, 0x4, R240 ;  /* 0x00000004f4ea7825 */ /* 0x010fc600078e02f0 */
[----:B------:R2:W-:Y:S01]  /*2f530*/  LDGSTS.E [R8+-0x23ff8], desc[UR60][R230.64], !P5 ;  /* 0xdc008000e6087fae */ /* 0x0005e2000e92187c */
[----:B-1----:R-:W-:-:S03]  /*2f540*/  IMAD.WIDE R232, R245, 0x4, R242 ;  /* 0x00000004f5e87825 */ /* 0x002fc600078e02f2 */
[----:B------:R1:W-:Y:S01]  /*2f550*/  STL.64 [R1+0x1148], R238 ;  /* 0x001148ee01007387 */ /* 0x0003e20000100a00 */
[----:B------:R-:W-:-:S03]  /*2f560*/  IMAD R244, R246, 0x15, RZ ;  /* 0x00000015f6f47824 */ /* 0x000fc600078e02ff */
[----:B------:R1:W-:Y:S01]  /*2f570*/  LDGSTS.E [R8+-0x27ff4], desc[UR60][R238.64], !P6 ;  /* 0xd800c000ee087fae */ /* 0x0003e2000f12187c */
[----:B--2---:R-:W-:-:S03]  /*2f580*/  IMAD.WIDE R230, R245, 0x4, R240 ;  /* 0x00000004f5e67825 */ /* 0x004fc600078e02f0 */
[----:B------:R2:W-:Y:S01]  /*2f590*/  STL.64 [R1+0x1150], R234 ;  /* 0x001150ea01007387 */ /* 0x0005e20000100a00 */
[----:B------:R-:W-:-:S03]  /*2f5a0*/  VIADD R245, R6, 0xffffffe8 ;  /* 0xffffffe806f57836 */ /* 0x000fc60000000000 */
[----:B------:R2:W-:Y:S01]  /*2f5b0*/  LDGSTS.E [R8+-0x23ff4], desc[UR60][R234.64], !P6 ;  /* 0xdc00c000ea087fae */ /* 0x0005e2000f12187c */
[----:B------:R-:W-:Y:S01]  /*2f5c0*/  ISETP.GE.U32.AND P6, PT, R250, 0x7fffff6a, PT ;  /* 0x7fffff6afa00780c */ /* 0x000fe20003fc6070 */
[C---:B-1----:R-:W-:Y:S02]  /*2f5d0*/  IMAD.WIDE R238, R244.reuse, 0x4, R242 ;  /* 0x00000004f4ee7825 */ /* 0x042fe400078e02f2 */
[----:B------:R1:W-:Y:S04]  /*2f5e0*/  LDGSTS.E [R10+-0x40000], desc[UR60][R232.64], !P2 ;  /* 0xc0000000e80a7fae */ /* 0x0003e8000d12187c */
[----:B------:R3:W-:Y:S01]  /*2f5f0*/  LDGSTS.E [R10+-0x3c000], desc[UR60][R230.64], !P2 ;  /* 0xc4000000e60a7fae */ /* 0x0007e2000d12187c */
[----:B------:R-:W-:Y:S01]  /*2f600*/  ISETP.GE.U32.AND P2, PT, R245, 0x7fffff69, PT ;  /* 0x7fffff69f500780c */ /* 0x000fe20003f46070 */
[----:B--2---:R-:W-:-:S02]  /*2f610*/  IMAD.WIDE R234, R244, 0x4, R240 ;  /* 0x00000004f4ea7825 */ /* 0x004fc400078e02f0 */
[----:B------:R1:W-:Y:S02]  /*2f620*/  STL.64 [R1+0x1158], R232 ;  /* 0x001158e801007387 */ /* 0x0003e40000100a00 */
[----:B------:R-:W-:Y:S02]  /*2f630*/  VIADD R244, R6, 0xffffffcb ;  /* 0xffffffcb06f47836 */ /* 0x000fe40000000000 */
[----:B------:R2:W-:Y:S01]  /*2f640*/  LDGSTS.E [R10+-0x3fffc], desc[UR60][R238.64], !P4 ;  /* 0xc0004000ee0a7fae */ /* 0x0005e2000e12187c */
[----:B------:R-:W-:Y:S02]  /*2f650*/  IMAD R245, R246, 0x16, RZ ;  /* 0x00000016f6f57824 */ /* 0x000fe400078e02ff */
[----:B------:R-:W-:Y:S01]  /*2f660*/  ISETP.GE.U32.AND P5, PT, R244, 0x7fffff4c, PT ;  /* 0x7fffff4cf400780c */ /* 0x000fe20003fa6070 */
[----:B------:R3:W-:Y:S01]  /*2f670*/  STL.64 [R1+0x1160], R230 ;  /* 0x001160e601007387 */ /* 0x0007e20000100a00 */
[----:B------:R-:W-:Y:S02]  /*2f680*/  IMAD R244, R246, 0x17, RZ ;  /* 0x00000017f6f47824 */ /* 0x000fe400078e02ff */
[C---:B-1----:R-:W-:Y:S01]  /*2f690*/  IMAD.WIDE R232, R245.reuse, 0x4, R242 ;  /* 0x00000004f5e87825 */ /* 0x042fe200078e02f2 */
[----:B------:R2:W-:Y:S04]  /*2f6a0*/  STL.64 [R1+0x1168], R238 ;  /* 0x001168ee01007387 */ /* 0x0005e80000100a00 */
[----:B------:R1:W-:Y:S01]  /*2f6b0*/  STL.64 [R1+0x1170], R234 ;  /* 0x001170ea01007387 */ /* 0x0003e20000100a00 */
[----:B---3--:R-:W-:Y:S01]  /*2f6c0*/  IMAD.WIDE R230, R245, 0x4, R240 ;  /* 0x00000004f5e67825 */ /* 0x008fe200078e02f0 */
[----:B------:R-:W-:-:S02]  /*2f6d0*/  IADD3 R245, R6, -0x36, RZ ;  /* 0xffffffca06f57810 */ /* 0x000fc40007ffe0ff */
[----:B------:R1:W-:Y:S01]  /*2f6e0*/  LDGSTS.E [R10+-0x3bffc], desc[UR60][R234.64], !P4 ;  /* 0xc4004000ea0a7fae */ /* 0x0003e2000e12187c */
[----:B--2---:R-:W-:Y:S01]  /*2f6f0*/  IMAD.WIDE R238, R244, 0x4, R242 ;  /* 0x00000004f4ee7825 */ /* 0x004fe200078e02f2 */
[----:B------:R-:W-:Y:S02]  /*2f700*/  ISETP.GE.U32.AND P4, PT, R245, 0x7fffff4b, PT ;  /* 0x7fffff4bf500780c */ /* 0x000fe40003f86070 */
[----:B------:R2:W-:Y:S01]  /*2f710*/  LDGSTS.E [R10+-0x3fff8], desc[UR60][R232.64], !P6 ;  /* 0xc0008000e80a7fae */ /* 0x0005e2000f12187c */
[----:B------:R-:W-:-:S03]  /*2f720*/  IMAD R245, R246, 0x34, RZ ;  /* 0x00000034f6f57824 */ /* 0x000fc600078e02ff */
[----:B------:R2:W-:Y:S01]  /*2f730*/  STL.64 [R1+0x1178], R232 ;  /* 0x001178e801007387 */ /* 0x0005e20000100a00 */
[----:B-1----:R-:W-:-:S03]  /*2f740*/  IMAD.WIDE R234, R244, 0x4, R240 ;  /* 0x00000004f4ea7825 */ /* 0x002fc600078e02f0 */
[----:B------:R1:W-:Y:S01]  /*2f750*/  LDGSTS.E [R10+-0x3bff8], desc[UR60][R230.64], !P6 ;  /* 0xc4008000e60a7fae */ /* 0x0003e2000f12187c */
[----:B------:R-:W-:-:S03]  /*2f760*/  VIADD R244, R6, 0xffffffc9 ;  /* 0xffffffc906f47836 */ /* 0x000fc60000000000 */
[----:B------:R1:W-:Y:S01]  /*2f770*/  STL.64 [R1+0x1180], R230 ;  /* 0x001180e601007387 */ /* 0x0003e20000100a00 */
[----:B--2---:R-:W-:Y:S01]  /*2f780*/  IMAD.WIDE R232, R245, 0x4, R242 ;  /* 0x00000004f5e87825 */ /* 0x004fe200078e02f2 */
[----:B------:R-:W-:Y:S02]  /*2f790*/  ISETP.GE.U32.AND P6, PT, R244, 0x7fffff4a, PT ;  /* 0x7fffff4af400780c */ /* 0x000fe40003fc6070 */
[----:B------:R2:W-:Y:S01]  /*2f7a0*/  STL.64 [R1+0x1188], R238 ;  /* 0x001188ee01007387 */ /* 0x0005e20000100a00 */
[----:B------:R-:W-:-:S03]  /*2f7b0*/  IMAD R244, R246, 0x35, RZ ;  /* 0x00000035f6f47824 */ /* 0x000fc600078e02ff */
[----:B------:R2:W-:Y:S01]  /*2f7c0*/  LDGSTS.E [R10+-0x3fff4], desc[UR60][R238.64], !P2 ;  /* 0xc000c000ee0a7fae */ /* 0x0005e2000d12187c */
[----:B-1----:R-:W-:-:S03]  /*2f7d0*/  IMAD.WIDE R230, R245, 0x4, R240 ;  /* 0x00000004f5e67825 */ /* 0x002fc600078e02f0 */
[----:B------:R1:W-:Y:S01]  /*2f7e0*/  STL.64 [R1+0x1190], R234 ;  /* 0x001190ea01007387 */ /* 0x0003e20000100a00 */
[----:B------:R-:W-:-:S03]  /*2f7f0*/  VIADD R245, R6, 0xffffffc8 ;  /* 0xffffffc806f57836 */ /* 0x000fc60000000000 */
[----:B------:R1:W-:Y:S01]  /*2f800*/  LDGSTS.E [R10+-0x3bff4], desc[UR60][R234.64], !P2 ;  /* 0xc400c000ea0a7fae */ /* 0x0003e2000d12187c */
[----:B--2---:R-:W-:Y:S01]  /*2f810*/  IMAD.WIDE R238, R244, 0x4, R242 ;  /* 0x00000004f4ee7825 */ /* 0x004fe200078e02f2 */
[----:B------:R-:W-:Y:S02]  /*2f820*/  ISETP.GE.U32.AND P2, PT, R245, 0x7fffff49, PT ;  /* 0x7fffff49f500780c */ /* 0x000fe40003f46070 */
[----:B------:R2:W-:Y:S01]  /*2f830*/  LDGSTS.E [R10+-0x38000], desc[UR60][R232.64], !P5 ;  /* 0xc8000000e80a7fae */ /* 0x0005e2000e92187c */
[----:B------:R-:W-:-:S03]  /*2f840*/  IMAD R245, R246, 0x36, RZ ;  /* 0x00000036f6f57824 */ /* 0x000fc600078e02ff */
[----:B------:R3:W-:Y:S01]  /*2f850*/  LDGSTS.E [R10+-0x34000], desc[UR60][R230.64], !P5 ;  /* 0xcc000000e60a7fae */ /* 0x0007e2000e92187c */
[----:B-1----:R-:W-:Y:S01]  /*2f860*/  IMAD.WIDE R234, R244, 0x4, R240 ;  /* 0x00000004f4ea7825 */ /* 0x002fe200078e02f0 */
[----:B------:R-:W-:Y:S02]  /*2f870*/  IADD3 R244, R6, -0x55, RZ ;  /* 0xffffffab06f47810 */ /* 0x000fe40007ffe0ff */
[----:B------:R2:W-:Y:S02]  /*2f880*/  STL.64 [R1+0x1198], R232 ;  /* 0x001198e801007387 */ /* 0x0005e40000100a00 */
[----:B------:R-:W-:Y:S02]  /*2f890*/  ISETP.GE.U32.AND P5, PT, R244, 0x7fffff2c, PT ;  /* 0x7fffff2cf400780c */ /* 0x000fe40003fa6070 */
[----:B------:R3:W-:Y:S01]  /*2f8a0*/  STL.64 [R1+0x11a0], R230 ;  /* 0x0011a0e601007387 */ /* 0x0007e20000100a00 */
[----:B------:R-:W-:-:S03]  /*2f8b0*/  IMAD R244, R246, 0x37, RZ ;  /* 0x00000037f6f47824 */ /* 0x000fc600078e02ff */
[----:B------:R1:W-:Y:S01]  /*2f8c0*/  STL.64 [R1+0x11a8], R238 ;  /* 0x0011a8ee01007387 */ /* 0x0003e20000100a00 */
[----:B--2---:R-:W-:-:S03]  /*2f8d0*/  IMAD.WIDE R232, R245, 0x4, R242 ;  /* 0x00000004f5e87825 */ /* 0x004fc600078e02f2 */
[----:B------:R1:W-:Y:S01]  /*2f8e0*/  LDGSTS.E [R10+-0x37ffc], desc[UR60][R238.64], !P4 ;  /* 0xc8004000ee0a7fae */ /* 0x0003e2000e12187c */
[----:B---3--:R-:W-:-:S03]  /*2f8f0*/  IMAD.WIDE R230, R245, 0x4, R240 ;  /* 0x00000004f5e67825 */ /* 0x008fc600078e02f0 */
[----:B------:R2:W-:Y:S01]  /*2f900*/  STL.64 [R1+0x11b0], R234 ;  /* 0x0011b0ea01007387 */ /* 0x0005e20000100a00 */
[----:B------:R-:W-:-:S03]  /*2f910*/  VIADD R245, R6, 0xffffffaa ;  /* 0xffffffaa06f57836 */ /* 0x000fc60000000000 */
[----:B------:R2:W-:Y:S01]  /*2f920*/  LDGSTS.E [R10+-0x33ffc], desc[UR60][R234.64], !P4 ;  /* 0xcc004000ea0a7fae */ /* 0x0005e2000e12187c */
[C---:B-1----:R-:W-:Y:S01]  /*2f930*/  IMAD.WIDE R238, R244.reuse, 0x4, R242 ;  /* 0x00000004f4ee7825 */ /* 0x042fe200078e02f2 */
[----:B------:R-:W-:Y:S02]  /*2f940*/  ISETP.GE.U32.AND P4, PT, R245, 0x7fffff2b, PT ;  /* 0x7fffff2bf500780c */ /* 0x000fe40003f86070 */
[----:B------:R1:W-:Y:S01]  /*2f950*/  LDGSTS.E [R10+-0x37ff8], desc[UR60][R232.64], !P6 ;  /* 0xc8008000e80a7fae */ /* 0x0003e2000f12187c */
[----:B--2---:R-:W-:-:S03]  /*2f960*/  IMAD.WIDE R234, R244, 0x4, R240 ;  /* 0x00000004f4ea7825 */ /* 0x004fc600078e02f0 */
        /* <DEDUP_REMOVED lines=12> */
[----:B------:R-:W-:-:S03]  /*2fa30*/  IADD3 R245, R6, -0x58, RZ ;  /* 0xffffffa806f57810 */ /* 0x000fc60007ffe0ff */
[----:B------:R1:W-:Y:S01]  /*2fa40*/  LDGSTS.E [R10+-0x33ff4], desc[UR60][R234.64], !P2 ;  /* 0xcc00c000ea0a7fae */ /* 0x0003e2000d12187c */
[----:B---3--:R-:W-:-:S03]  /*2fa50*/  IMAD.WIDE R238, R244, 0x4, R242 ;  /* 0x00000004f4ee7825 */ /* 0x008fc600078e02f2 */
        /* <DEDUP_REMOVED lines=15> */
[----:B---3--:R-:W-:-:S03]  /*2fb50*/  IMAD.WIDE R230, R245, 0x4, R240 ;  /* 0x00000004f5e67825 */ /* 0x008fc600078e02f0 */
[----:B------:R2:W-:Y:S01]  /*2fb60*/  LDGSTS.E [R10+-0x2fff8], desc[UR60][R232.64], !P6 ;  /* 0xd0008000e80a7fae */ /* 0x0005e2000f12187c */
[----:B-1----:R-:W-:-:S03]  /*2fb70*/  IMAD.WIDE R238, R244, 0x4, R242 ;  /* 0x00000004f4ee7825 */ /* 0x002fc600078e02f2 */
[----:B------:R1:W-:Y:S01]  /*2fb80*/  LDGSTS.E [R10+-0x2bff8], desc[UR60][R230.64], !P6 ;  /* 0xd4008000e60a7fae */ /* 0x0003e2000f12187c */
[----:B------:R-:W-:-:S03]  /*2fb90*/  VIADD R245, R6, 0xffffff89 ;  /* 0xffffff8906f57836 */ /* 0x000fc60000000000 */
[----:B------:R3:W-:Y:S01]  /*2fba0*/  LDGSTS.E [R10+-0x2fff4], desc[UR60][R238.64], !P2 ;  /* 0xd000c000ee0a7fae */ /* 0x0007e2000d12187c */
[----:B----4-:R-:W-:Y:S01]  /*2fbb0*/  IMAD.WIDE R234, R244, 0x4, R240 ;  /* 0x00000004f4ea7825 */ /* 0x010fe200078e02f0 */
[----:B------:R-:W-:Y:S02]  /*2fbc0*/  IADD3 R244, R6, -0x76, RZ ;  /* 0xffffff8a06f47810 */ /* 0x000fe40007ffe0ff */
[----:B------:R-:W-:Y:S01]  /*2fbd0*/  ISETP.GE.U32.AND P5, PT, R245, 0x7fffff0a, PT ;  /* 0x7fffff0af500780c */ /* 0x000fe20003fa6070 */
[----:B------:R-:W-:Y:S01]  /*2fbe0*/  IMAD R245, R246, 0x74, RZ ;  /* 0x00000074f6f57824 */ /* 0x000fe200078e02ff */
        /* <DEDUP_REMOVED lines=8> */
[----:B-1----:R-:W-:-:S03]  /*2fc70*/  IMAD.WIDE R230, R245, 0x4, R240 ;  /* 0x00000004f5e67825 */ /* 0x002fc600078e02f0 */
[----:B------:R1:W-:Y:S01]  /*2fc80*/  LDGSTS.E [R10+-0x28000], desc[UR60][R232.64], !P4 ;  /* 0xd8000000e80a7fae */ /* 0x0003e2000e12187c */
[----:B------:R-:W-:-:S03]  /*2fc90*/  VIADD R245, R6, 0xffffffe6 ;  /* 0xffffffe606f57836 */ /* 0x000fc60000000000 */
[----:B------:R2:W-:Y:S01]  /*2fca0*/  LDGSTS.E [R10+-0x24000], desc[UR60][R230.64], !P4 ;  /* 0xdc000000e60a7fae */ /* 0x0005e2000e12187c */
[----:B---3--:R-:W-:-:S04]  /*2fcb0*/  IMAD.WIDE R238, R244, 0x4, R242 ;  /* 0x00000004f4ee7825 */ /* 0x008fc800078e02f2 */
[----:B----4-:R-:W-:Y:S01]  /*2fcc0*/  IMAD.WIDE R234, R244, 0x4, R240 ;  /* 0x00000004f4ea7825 */ /* 0x010fe200078e02f0 */
[C---:B------:R-:W-:Y:S01]  /*2fcd0*/  IADD3 R244, R6.reuse, -0x78, RZ ;  /* 0xffffff8806f47810 */ /* 0x040fe20007ffe0ff */
[----:B------:R3:W-:Y:S01]  /*2fce0*/  LDGSTS.E [R10+-0x27ffc], desc[UR60][R238.64], !P2 ;  /* 0xd8004000ee0a7fae */ /* 0x0007e2000d12187c */
[----:B------:R-:W-:Y:S01]  /*2fcf0*/  ISETP.GE.U32.AND P4, PT, R245, 0x7fffff67, PT ;  /* 0x7fffff67f500780c */ /* 0x000fe20003f86070 */
[----:B------:R-:W-:Y:S01]  /*2fd00*/  VIADD R250, R6, 0xffffffe7 ;  /* 0xffffffe706fa7836 */ /* 0x000fe20000000000 */
[----:B------:R-:W-:Y:S01]  /*2fd10*/  ISETP.GE.U32.AND P6, PT, R244, 0x7fffff09, PT ;  /* 0x7fffff09f400780c */ /* 0x000fe20003fc6070 */
[----:B------:R-:W-:Y:S01]  /*2fd20*/  IMAD R245, R246, 0x76, RZ ;  /* 0x00000076f6f57824 */ /* 0x000fe200078e02ff */
[----:B------:R1:W-:Y:S04]  /*2fd30*/  STL.64 [R1+0x1218], R232 ;  /* 0x001218e801007387 */ /* 0x0003e80000100a00 */
[----:B------:R4:W-:Y:S01]  /*2fd40*/  LDGSTS.E [R10+-0x23ffc], desc[UR60][R234.64], !P2 ;  /* 0xdc004000ea0a7fae */ /* 0x0009e2000d12187c */
[----:B------:R-:W-:-:S03]  /*2fd50*/  ISETP.GE.U32.AND P2, PT, R250, 0x7fffff68, PT ;  /* 0x7fffff68fa00780c */ /* 0x000fc60003f46070 */
[----:B------:R2:W-:Y:S01]  /*2fd60*/  STL.64 [R1+0x1220], R230 ;  /* 0x001220e601007387 */ /* 0x0005e20000100a00 */
[----:B------:R-:W-:Y:S01]  /*2fd70*/  LOP3.LUT R244, R12, 0x60, RZ, 0x3c, !PT ;  /* 0x000000600cf47812 */ /* 0x000fe200078e3cff */
[C---:B-1----:R-:W-:Y:S02]  /*2fd80*/  IMAD.WIDE R232, R245.reuse, 0x4, R242 ;  /* 0x00000004f5e87825 */ /* 0x042fe400078e02f2 */
[----:B------:R3:W-:Y:S02]  /*2fd90*/  STL.64 [R1+0x1228], R238 ;  /* 0x001228ee01007387 */ /* 0x0007e40000100a00 */
[C---:B------:R-:W-:Y:S02]  /*2fda0*/  IMAD R250, R246.reuse, 0x18, RZ ;  /* 0x00000018f6fa7824 */ /* 0x040fe400078e02ff */
[----:B--2---:R-:W-:Y:S01]  /*2fdb0*/  IMAD.WIDE R230, R245, 0x4, R240 ;  /* 0x00000004f5e67825 */ /* 0x004fe200078e02f0 */
[----:B------:R1:W-:Y:S03]  /*2fdc0*/  LDGSTS.E [R10+-0x27ff8], desc[UR60][R232.64], !P5 ;  /* 0xd8008000e80a7fae */ /* 0x0003e6000e92187c */
[----:B------:R-:W-:Y:S01]  /*2fdd0*/  IMAD R245, R246, 0x77, RZ ;  /* 0x00000077f6f57824 */ /* 0x000fe200078e02ff */
[----:B------:R4:W-:Y:S01]  /*2fde0*/  STL.64 [R1+0x1230], R234 ;  /* 0x001230ea01007387 */ /* 0x0009e20000100a00 */
[----:B------:R-:W-:-:S02]  /*2fdf0*/  IADD3 R244, R7, 0x100000, R244 ;  /* 0x0010000007f47810 */ /* 0x000fc40007ffe0f4 */
[C---:B---3--:R-:W-:Y:S01]  /*2fe00*/  IMAD.WIDE R238, R245.reuse, 0x4, R242 ;  /* 0x00000004f5ee7825 */ /* 0x048fe200078e02f2 */
[----:B------:R1:W-:Y:S03]  /*2fe10*/  STL.64 [R1+0x1238], R232 ;  /* 0x001238e801007387 */ /* 0x0003e60000100a00 */
[----:B------:R-:W-:Y:S01]  /*2fe20*/  VIADD R251, R6, 0xffffffe5 ;  /* 0xffffffe506fb7836 */ /* 0x000fe20000000000 */
        /* <DEDUP_REMOVED lines=16> */
[----:B--2---:R-:W-:Y:S01]  /*2ff30*/  IMAD.WIDE R234, R245, 0x4, R240 ;  /* 0x00000004f5ea7825 */ /* 0x004fe200078e02f0 */
[----:B------:R-:W-:Y:S01]  /*2ff40*/  IADD3 R245, R6, -0x39, RZ ;  /* 0xffffffc706f57810 */ /* 0x000fe20007ffe0ff */
[----:B------:R1:W-:Y:S02]  /*2ff50*/  STL.64 [R1+0x1258], R232 ;  /* 0x001258e801007387 */ /* 0x0003e40000100a00 */
[C---:B------:R-:W-:Y:S01]  /*2ff60*/  IMAD R250, R246.reuse, 0x1a, RZ ;  /* 0x0000001af6fa7824 */ /* 0x040fe200078e02ff */
[----:B------:R-:W-:Y:S01]  /*2ff70*/  ISETP.GE.U32.AND P5, PT, R245, 0x7fffff48, PT ;  /* 0x7fffff48f500780c */ /* 0x000fe20003fa6070 */
[----:B------:R3:W-:Y:S01]  /*2ff80*/  STL.64 [R1+0x1260], R230 ;  /* 0x001260e601007387 */ /* 0x0007e20000100a00 */
[----:B------:R-:W-:-:S03]  /*2ff90*/  IMAD R245, R246, 0x1b, RZ ;  /* 0x0000001bf6f57824 */ /* 0x000fc600078e02ff */
[----:B------:R2:W-:Y:S01]  /*2ffa0*/  STL.64 [R1+0x1268], R238 ;  /* 0x001268ee01007387 */ /* 0x0005e20000100a00 */
[----:B-1----:R-:W-:-:S03]  /*2ffb0*/  IMAD.WIDE R232, R250, 0x4, R242 ;  /* 0x00000004fae87825 */ /* 0x002fc600078e02f2 */
[----:B------:R2:W-:Y:S01]  /*2ffc0*/  LDGSTS.E [R244+-0x3fffc], desc[UR60][R238.64], !P4 ;  /* 0xc0004000eef47fae */ /* 0x0005e2000e12187c */
[----:B---3--:R-:W-:-:S03]  /*2ffd0*/  IMAD.WIDE R230, R250, 0x4, R240 ;  /* 0x00000004fae67825 */ /* 0x008fc600078e02f0 */
        /* <DEDUP_REMOVED lines=24> */
[----:B------:R-:W-:Y:S02]  /*30160*/  IMAD R250, R246, 0x3a, RZ ;  /* 0x0000003af6fa7824 */ /* 0x000fe400078e02ff */
        /* <DEDUP_REMOVED lines=22> */
[----:B------:R-:W-:Y:S01]  /*302d0*/  ISETP.GE.U32.AND P6, PT, R245, 0x7fffff26, PT ;  /* 0x7fffff26f500780c */ /* 0x000fe20003fc6070 */
[----:B------:R-:W-:Y:S01]  /*302e0*/  IMAD R245, R246, 0x59, RZ ;  /* 0x00000059f6f57824 */ /* 0x000fe200078e02ff */
[----:B------:R3:W-:Y:S04]  /*302f0*/  STL.64 [R1+0x12c0], R230 ;  /* 0x0012c0e601007387 */ /* 0x0007e80000100a00 */
[----:B------:R2:W-:Y:S01]  /*30300*/  STL.64 [R1+0x12c8], R238 ;  /* 0x0012c8ee01007387 */ /* 0x0005e20000100a00 */
[----:B-1----:R-:W-:-:S03]  /*30310*/  IMAD.WIDE R232, R250, 0x4, R242 ;  /* 0x00000004fae87825 */ /* 0x002fc600078e02f2 */
[----:B------:R2:W-:Y:S01]  /*30320*/  LDGSTS.E [R244+-0x37ff4], desc[UR60][R238.64], !P2 ;  /* 0xc800c000eef47fae */ /* 0x0005e2000d12187c */
[----:B---3--:R-:W-:-:S03]  /*30330*/  IMAD.WIDE R230, R250, 0x4, R240 ;  /* 0x00000004fae67825 */ /* 0x008fc600078e02f0 */
        /* <DEDUP_REMOVED lines=8> */
[----:B------:R1:W-:Y:S01]  /*303c0*/  LDGSTS.E [R244+-0x2fffc], desc[UR60][R238.64], !P4 ;  /* 0xd0004000eef47fae */ /* 0x0003e2000e12187c */
[----:B------:R-:W-:-:S03]  /*303d0*/  VIADD R245, R6, 0xffffff87 ;  /* 0xffffff8706f57836 */ /* 0x000fc60000000000 */
[----:B------:R4:W-:Y:S01]  /*303e0*/  LDGSTS.E [R244+-0x2bffc], desc[UR60][R234.64], !P4 ;  /* 0xd4004000eaf47fae */ /* 0x0009e2000e12187c */
[C---:B------:R-:W-:Y:S01]  /*303f0*/  IMAD R250, R246.reuse, 0x5a, RZ ;  /* 0x0000005af6fa7824 */ /* 0x040fe200078e02ff */
        /* <DEDUP_REMOVED lines=12> */
[----:B----4-:R-:W-:-:S03]  /*304c0*/  IMAD.WIDE R234, R245, 0x4, R240 ;  /* 0x00000004f5ea7825 */ /* 0x010fc600078e02f0 */
[----:B------:R3:W-:Y:S01]  /*304d0*/  LDGSTS.E [R244+-0x2fff4], desc[UR60][R238.64], !P2 ;  /* 0xd000c000eef47fae */ /* 0x0007e2000d12187c */
[----:B------:R-:W-:Y:S01]  /*304e0*/  VIADD R245, R6, 0xffffff86 ;  /* 0xffffff8606f57836 */ /* 0x000fe20000000000 */
[----:B------:R-:W-:Y:S02]  /*304f0*/  ISETP.GE.U32.AND P5, PT, R250, 0x7fffff06, PT ;  /* 0x7fffff06fa00780c */ /* 0x000fe40003fa6070 */
[----:B------:R4:W-:Y:S01]  /*30500*/  LDGSTS.E [R244+-0x2bff4], desc[UR60][R234.64], !P2 ;  /* 0xd400c000eaf47fae */ /* 0x0009e2000d12187c */
[C---:B------:R-:W-:Y:S01]  /*30510*/  IMAD R250, R246.reuse, 0x78, RZ ;  /* 0x00000078f6fa7824 */ /* 0x040fe200078e02ff */
[----:B------:R-:W-:Y:S02]  /*30520*/  ISETP.GE.U32.AND P2, PT, R245, 0x7fffff07, PT ;  /* 0x7fffff07f500780c */ /* 0x000fe40003f46070 */
[----:B------:R2:W-:Y:S01]  /*30530*/  STL.64 [R1+0x12f8], R232 ;  /* 0x0012f8e801007387 */ /* 0x0005e20000100a00 */
[----:B------:R-:W-:-:S03]  /*30540*/  IMAD R245, R246, 0x79, RZ ;  /* 0x00000079f6f57824 */ /* 0x000fc600078e02ff */
        /* <DEDUP_REMOVED lines=10> */
[----:B------:R-:W-:Y:S01]  /*305f0*/  ISETP.GE.U32.AND P4, PT, R250, 0x7fffff63, PT ;  /* 0x7fffff63fa00780c */ /* 0x000fe20003f86070 */
[----:B------:R3:W-:Y:S02]  /*30600*/  LDGSTS.E [R244+-0x27ffc], desc[UR60][R238.64], !P2 ;  /* 0xd8004000eef47fae */ /* 0x0007e4000d12187c */
[C---:B------:R-:W-:Y:S01]  /*30610*/  VIADD R245, R6.reuse, 0xffffff84 ;  /* 0xffffff8406f57836 */ /* 0x040fe20000000000 */
[----:B------:R-:W-:Y:S01]  /*30620*/  IADD3 R251, R6, -0x1d, RZ ;  /* 0xffffffe306fb7810 */ /* 0x000fe20007ffe0ff */
[----:B------:R-:W-:Y:S01]  /*30630*/  IMAD R250, R246, 0x7a, RZ ;  /* 0x0000007af6fa7824 */ /* 0x000fe200078e02ff */
[----:B------:R1:W-:Y:S02]  /*30640*/  STL.64 [R1+0x1318], R232 ;  /* 0x001318e801007387 */ /* 0x0003e40000100a00 */
[----:B------:R-:W-:Y:S02]  /*30650*/  ISETP.GE.U32.AND P6, PT, R245, 0x7fffff05, PT ;  /* 0x7fffff05f500780c */ /* 0x000fe40003fc6070 */
[----:B------:R4:W-:Y:S01]  /*30660*/  LDGSTS.E [R244+-0x23ffc], desc[UR60][R234.64], !P2 ;  /* 0xdc004000eaf47fae */ /* 0x0009e2000d12187c */
[----:B------:R-:W-:-:S03]  /*30670*/  ISETP.GE.U32.AND P2, PT, R251, 0x7fffff64, PT ;  /* 0x7fffff64fb00780c */ /* 0x000fc60003f46070 */
[----:B------:R2:W-:Y:S01]  /*30680*/  STL.64 [R1+0x1320], R230 ;  /* 0x001320e601007387 */ /* 0x0005e20000100a00 */
[----:B------:R-:W-:Y:S01]  /*30690*/  LOP3.LUT R245, R12, 0x70, RZ, 0x3c, !PT ;  /* 0x000000700cf57812 */ /* 0x000fe200078e3cff */
[----:B-1----:R-:W-:Y:S02]  /*306a0*/  IMAD.WIDE R232, R250, 0x4, R242 ;  /* 0x00000004fae87825 */ /* 0x002fe400078e02f2 */
[----:B------:R3:W-:Y:S02]  /*306b0*/  STL.64 [R1+0x1328], R238 ;  /* 0x001328ee01007387 */ /* 0x0007e40000100a00 */
[----:B------:R-:W-:Y:S02]  /*306c0*/  IMAD R251, R246, 0x1c, RZ ;  /* 0x0000001cf6fb7824 */ /* 0x000fe400078e02ff */
[----:B--2---:R-:W-:Y:S01]  /*306d0*/  IMAD.WIDE R230, R250, 0x4, R240 ;  /* 0x00000004fae67825 */ /* 0x004fe200078e02f0 */
[----:B------:R1:W-:Y:S03]  /*306e0*/  LDGSTS.E [R244+-0x27ff8], desc[UR60][R232.64], !P5 ;  /* 0xd8008000e8f47fae */ /* 0x0003e6000e92187c */
[----:B------:R-:W-:Y:S01]  /*306f0*/  IMAD R250, R246, 0x7b, RZ ;  /* 0x0000007bf6fa7824 */ /* 0x000fe200078e02ff */
[----:B------:R4:W-:Y:S01]  /*30700*/  STL.64 [R1+0x1330], R234 ;  /* 0x001330ea01007387 */ /* 0x0009e20000100a00 */
[----:B------:R-:W-:-:S02]  /*30710*/  IADD3 R245, R7, 0x100000, R245 ;  /* 0x0010000007f57810 */ /* 0x000fc40007ffe0f5 */
[C---:B---3--:R-:W-:Y:S01]  /*30720*/  IMAD.WIDE R238, R250.reuse, 0x4, R242 ;  /* 0x00000004faee7825 */ /* 0x048fe200078e02f2 */
[----:B------:R1:W-:Y:S04]  /*30730*/  STL.64 [R1+0x1338], R232 ;  /* 0x001338e801007387 */ /* 0x0003e80000100a00 */
[----:B------:R2:W-:Y:S01]  /*30740*/  STL.64 [R1+0x1340], R230 ;  /* 0x001340e601007387 */ /* 0x0005e20000100a00 */
[----:B----4-:R-:W-:-:S03]  /*30750*/  IMAD.WIDE R234, R250, 0x4, R240 ;  /* 0x00000004faea7825 */ /* 0x010fc600078e02f0 */
[----:B------:R2:W-:Y:S01]  /*30760*/  LDGSTS.E [R244+-0x23ff8], desc[UR60][R230.64], !P5 ;  /* 0xdc008000e6f47fae */ /* 0x0005e2000e92187c */
[----:B-1----:R-:W-:-:S03]  /*30770*/  IMAD.WIDE R232, R251, 0x4, R242 ;  /* 0x00000004fbe87825 */ /* 0x002fc600078e02f2 */
[----:B------:R1:W-:Y:S01]  /*30780*/  LDGSTS.E [R244+-0x27ff4], desc[UR60][R238.64], !P6 ;  /* 0xd800c000eef47fae */ /* 0x0003e2000f12187c */
[----:B------:R-:W-:-:S03]  /*30790*/  VIADD R252, R6, 0xffffffe1 ;  /* 0xffffffe106fc7836 */ /* 0x000fc60000000000 */
[----:B------:R3:W-:Y:S01]  /*307a0*/  LDGSTS.E [R244+-0x23ff4], desc[UR60][R234.64], !P6 ;  /* 0xdc00c000eaf47fae */ /* 0x0007e2000f12187c */
[----:B--2---:R-:W-:Y:S01]  /*307b0*/  IMAD.WIDE R230, R251, 0x4, R240 ;  /* 0x00000004fbe67825 */ /* 0x004fe200078e02f0 */
[----:B------:R-:W-:Y:S02]  /*307c0*/  IADD3 R251, R6, -0x20, RZ ;  /* 0xffffffe006fb7810 */ /* 0x000fe40007ffe0ff */
[----:B------:R2:W-:Y:S01]  /*307d0*/  LDGSTS.E [R245+-0x40000], desc[UR60][R232.64], !P2 ;  /* 0xc0000000e8f57fae */ /* 0x0005e2000d12187c */
[----:B------:R-:W-:-:S03]  /*307e0*/  IMAD R250, R246, 0x1d, RZ ;  /* 0x0000001df6fa7824 */ /* 0x000fc600078e02ff */
[----:B------:R4:W-:Y:S01]  /*307f0*/  LDGSTS.E [R245+-0x3c000], desc[UR60][R230.64], !P2 ;  /* 0xc4000000e6f57fae */ /* 0x0009e2000d12187c */
[----:B------:R-:W-:Y:S01]  /*30800*/  ISETP.GE.U32.AND P2, PT, R251, 0x7fffff61, PT ;  /* 0x7fffff61fb00780c */ /* 0x000fe20003f46070 */
[----:B------:R-:W-:Y:S01]  /*30810*/  IMAD R251, R246, 0x1e, RZ ;  /* 0x0000001ef6fb7824 */ /* 0x000fe200078e02ff */
[----:B------:R-:W-:Y:S01]  /*30820*/  ISETP.GE.U32.AND P5, PT, R252, 0x7fffff62, PT ;  /* 0x7fffff62fc00780c */ /* 0x000fe20003fa6070 */
[----:B------:R1:W-:Y:S01]  /*30830*/  STL.64 [R1+0x1348], R238 ;  /* 0x001348ee01007387 */ /* 0x0003e20000100a00 */
[----:B------:R-:W4:Y:S03]  /*30840*/  LDC R252, c[0x0][0x230] ;  /* 0x00008c00fffc7b82 */ /* 0x000f260000000800 */
[----:B------:R3:W-:Y:S04]  /*30850*/  STL.64 [R1+0x1350], R234 ;  /* 0x001350ea01007387 */ /* 0x0007e80000100a00 */
[----:B------:R2:W-:Y:S01]  /*30860*/  STL.64 [R1+0x1358], R232 ;  /* 0x001358e801007387 */ /* 0x0005e20000100a00 */
[----:B-1----:R-:W-:-:S03]  /*30870*/  IMAD.WIDE R238, R250, 0x4, R242 ;  /* 0x00000004faee7825 */ /* 0x002fc600078e02f2 */
[----:B------:R4:W-:Y:S01]  /*30880*/  STL.64 [R1+0x1360], R230 ;  /* 0x001360e601007387 */ /* 0x0009e20000100a00 */
[----:B---3--:R-:W-:-:S03]  /*30890*/  IMAD.WIDE R234, R250, 0x4, R240 ;  /* 0x00000004faea7825 */ /* 0x008fc600078e02f0 */
[----:B------:R1:W-:Y:S01]  /*308a0*/  LDGSTS.E [R245+-0x3fffc], desc[UR60][R238.64], !P4 ;  /* 0xc0004000eef57fae */ /* 0x0003e2000e12187c */
[----:B------:R-:W-:-:S03]  /*308b0*/  VIADD R250, R6, 0xffffffc3 ;  /* 0xffffffc306fa7836 */ /* 0x000fc60000000000 */
[----:B------:R3:W-:Y:S01]  /*308c0*/  LDGSTS.E [R245+-0x3bffc], desc[UR60][R234.64], !P4 ;  /* 0xc4004000eaf57fae */ /* 0x0007e2000e12187c */
[----:B--2---:R-:W-:-:S04]  /*308d0*/  IMAD.WIDE R232, R251, 0x4, R242 ;  /* 0x00000004fbe87825 */ /* 0x004fc800078e02f2 */
[----:B----4-:R-:W-:Y:S01]  /*308e0*/  IMAD.WIDE R230, R251, 0x4, R240 ;  /* 0x00000004fbe67825 */ /* 0x010fe200078e02f0 */
[----:B------:R-:W-:Y:S01]  /*308f0*/  ISETP.GE.U32.AND P6, PT, R250, 0x7fffff44, PT ;  /* 0x7fffff44fa00780c */ /* 0x000fe20003fc6070 */
[----:B------:R1:W-:Y:S02]  /*30900*/  STL.64 [R1+0x1368], R238 ;  /* 0x001368ee01007387 */ /* 0x0003e40000100a00 */
[----:B------:R-:W-:Y:S02]  /*30910*/  VIADD R251, R6, 0xffffffc2 ;  /* 0xffffffc206fb7836 */ /* 0x000fe40000000000 */
[C---:B------:R-:W-:Y:S01]  /*30920*/  IMAD R250, R246.reuse, 0x1f, RZ ;  /* 0x0000001ff6fa7824 */ /* 0x040fe200078e02ff */
[----:B------:R3:W-:Y:S02]  /*30930*/  STL.64 [R1+0x1370], R234 ;  /* 0x001370ea01007387 */ /* 0x0007e40000100a00 */
[----:B------:R-:W-:Y:S01]  /*30940*/  ISETP.GE.U32.AND P4, PT, R251, 0x7fffff43, PT ;  /* 0x7fffff43fb00780c */ /* 0x000fe20003f86070 */
[----:B------:R-:W-:Y:S01]  /*30950*/  IMAD R251, R246, 0x3c, RZ ;  /* 0x0000003cf6fb7824 */ /* 0x000fe200078e02ff */
[----:B------:R2:W-:Y:S01]  /*30960*/  STL.64 [R1+0x1378], R232 ;  /* 0x001378e801007387 */ /* 0x0005e20000100a00 */
[----:B-1----:R-:W-:-:S03]  /*30970*/  IMAD.WIDE R238, R250, 0x4, R242 ;  /* 0x00000004faee7825 */ /* 0x002fc600078e02f2 */
[----:B------:R2:W-:Y:S01]  /*30980*/  LDGSTS.E [R245+-0x3fff8], desc[UR60][R232.64], !P5 ;  /* 0xc0008000e8f57fae */ /* 0x0005e2000e92187c */
[----:B---3--:R-:W-:Y:S01]  /*30990*/  IMAD.WIDE R234, R250, 0x4, R240 ;  /* 0x00000004faea7825 */ /* 0x008fe200078e02f0 */
[----:B------:R-:W-:Y:S02]  /*309a0*/  IADD3 R250, R6, -0x3f, RZ ;  /* 0xffffffc106fa7810 */ /* 0x000fe40007ffe0ff */
[----:B------:R1:W-:Y:S04]  /*309b0*/  STL.64 [R1+0x1380], R230 ;  /* 0x001380e601007387 */ /* 0x0003e80000100a00 */
[----:B------:R1:W-:Y:S01]  /*309c0*/  LDGSTS.E [R245+-0x3bff8], desc[UR60][R230.64], !P5 ;  /* 0xc4008000e6f57fae */ /* 0x0003e2000e92187c */
[----:B--2---:R-:W-:Y:S01]  /*309d0*/  IMAD.WIDE R232, R251, 0x4, R242 ;  /* 0x00000004fbe87825 */ /* 0x004fe200078e02f2 */
[----:B------:R-:W-:-:S02]  /*309e0*/  ISETP.GE.U32.AND P5, PT, R250, 0x7fffff42, PT ;  /* 0x7fffff42fa00780c */ /* 0x000fc40003fa6070 */
        /* <DEDUP_REMOVED lines=9> */
[----:B------:R2:W-:Y:S01]  /*30a80*/  LDGSTS.E [R245+-0x38000], desc[UR60][R232.64], !P6 ;  /* 0xc8000000e8f57fae */ /* 0x0005e2000f12187c */
[----:B------:R-:W-:-:S03]  /*30a90*/  IMAD R251, R246, 0x3e, RZ ;  /* 0x0000003ef6fb7824 */ /* 0x000fc600078e02ff */
[----:B------:R2:W-:Y:S01]  /*30aa0*/  STL.64 [R1+0x1398], R232 ;  /* 0x001398e801007387 */ /* 0x0005e20000100a00 */
[----:B-1----:R-:W-:-:S03]  /*30ab0*/  IMAD.WIDE R234, R250, 0x4, R240 ;  /* 0x00000004faea7825 */ /* 0x002fc600078e02f0 */
[----:B------:R1:W-:Y:S01]  /*30ac0*/  STL.64 [R1+0x13a0], R230 ;  /* 0x0013a0e601007387 */ /* 0x0003e20000100a00 */
[----:B------:R-:W-:-:S03]  /*30ad0*/  VIADD R250, R6, 0xffffffa3 ;  /* 0xffffffa306fa7836 */ /* 0x000fc60000000000 */
[----:B------:R1:W-:Y:S01]  /*30ae0*/  LDGSTS.E [R245+-0x34000], desc[UR60][R230.64], !P6 ;  /* 0xcc000000e6f57fae */ /* 0x0003e2000f12187c */
[----:B--2---:R-:W-:Y:S01]  /*30af0*/  IMAD.WIDE R232, R251, 0x4, R242 ;  /* 0x00000004fbe87825 */ /* 0x004fe200078e02f2 */
[----:B------:R-:W-:Y:S02]  /*30b00*/  ISETP.GE.U32.AND P6, PT, R250, 0x7fffff24, PT ;  /* 0x7fffff24fa00780c */ /* 0x000fe40003fc6070 */
[----:B------:R2:W-:Y:S01]  /*30b10*/  STL.64 [R1+0x13a8], R238 ;  /* 0x0013a8ee01007387 */ /* 0x0005e20000100a00 */
[----:B------:R-:W-:-:S03]  /*30b20*/  IMAD R250, R246, 0x3f, RZ ;  /* 0x0000003ff6fa7824 */ /* 0x000fc600078e02ff */
[----:B------:R2:W-:Y:S01]  /*30b30*/  LDGSTS.E [R245+-0x37ffc], desc[UR60][R238.64], !P4 ;  /* 0xc8004000eef57fae */ /* 0x0005e2000e12187c */
[----:B-1----:R-:W-:Y:S01]  /*30b40*/  IMAD.WIDE R230, R251, 0x4, R240 ;  /* 0x00000004fbe67825 */ /* 0x002fe200078e02f0 */
[----:B------:R-:W-:Y:S02]  /*30b50*/  IADD3 R251, R6, -0x5e, RZ ;  /* 0xffffffa206fb7810 */ /* 0x000fe40007ffe0ff */
[----:B------:R1:W-:Y:S04]  /*30b60*/  STL.64 [R1+0x13b0], R234 ;  /* 0x0013b0ea01007387 */ /* 0x0003e80000100a00 */
[----:B------:R1:W-:Y:S01]  /*30b70*/  LDGSTS.E [R245+-0x33ffc], desc[UR60][R234.64], !P4 ;  /* 0xcc004000eaf57fae */ /* 0x0003e2000e12187c */
[----:B------:R-:W-:Y:S01]  /*30b80*/  ISETP.GE.U32.AND P4, PT, R251, 0x7fffff23, PT ;  /* 0x7fffff23fb00780c */ /* 0x000fe20003f86070 */
[----:B------:R-:W-:-:S02]  /*30b90*/  IMAD R251, R246, 0x5c, RZ ;  /* 0x0000005cf6fb7824 */ /* 0x000fc400078e02ff */
[----:B------:R3:W-:Y:S01]  /*30ba0*/  STL.64 [R1+0x13b8], R232 ;  /* 0x0013b8e801007387 */ /* 0x0007e20000100a00 */
[----:B--2---:R-:W-:-:S03]  /*30bb0*/  IMAD.WIDE R238, R250, 0x4, R240 ;  /* 0x00000004faee7825 */ /* 0x004fc600078e02f0 */
[----:B------:R3:W-:Y:S04]  /*30bc0*/  LDGSTS.E [R245+-0x37ff8], desc[UR60][R232.64], !P5 ;  /* 0xc8008000e8f57fae */ /* 0x0007e8000e92187c */
[----:B------:R2:W-:Y:S04]  /*30bd0*/  STL.64 [R1+0x13c0], R230 ;  /* 0x0013c0e601007387 */ /* 0x0005e80000100a00 */
[----:B------:R2:W-:Y:S01]  /*30be0*/  LDGSTS.E [R245+-0x33ff8], desc[UR60][R230.64], !P5 ;  /* 0xcc008000e6f57fae */ /* 0x0005e2000e92187c */
[----:B-1----:R-:W-:-:S04]  /*30bf0*/  IMAD.WIDE R234, R251, 0x4, R242 ;  /* 0x00000004fbea7825 */ /* 0x002fc800078e02f2 */
[----:B---3--:R-:W-:-:S04]  /*30c00*/  IMAD.WIDE R232, R251, 0x4, R240 ;  /* 0x00000004fbe87825 */ /* 0x008fc800078e02f0 */
[----:B--2---:R-:W-:-:S04]  /*30c10*/  IMAD.WIDE R230, R250, 0x4, R242 ;  /* 0x00000004fae67825 */ /* 0x004fc800078e02f2 */
[C---:B------:R-:W-:Y:S01]  /*30c20*/  VIADD R250, R6.reuse, 0xffffffa1 ;  /* 0xffffffa106fa7836 */ /* 0x040fe20000000000 */
[----:B------:R1:W-:Y:S01]  /*30c30*/  STL.64 [R1+0x13c8], R230 ;  /* 0x0013c8e601007387 */ /* 0x0003e20000100a00 */
[----:B------:R-:W-:-:S03]  /*30c40*/  VIADD R251, R6, 0xffffffa0 ;  /* 0xffffffa006fb7836 */ /* 0x000fc60000000000 */
[----:B------:R-:W-:Y:S01]  /*30c50*/  ISETP.GE.U32.AND P5, PT, R250, 0x7fffff22, PT ;  /* 0x7fffff22fa00780c */ /* 0x000fe20003fa6070 */
[----:B------:R2:W-:Y:S01]  /*30c60*/  STL.64 [R1+0x13d0], R238 ;  /* 0x0013d0ee01007387 */ /* 0x0005e20000100a00 */
[----:B------:R-:W-:-:S03]  /*30c70*/  IMAD R250, R246, 0x5d, RZ ;  /* 0x0000005df6fa7824 */ /* 0x000fc600078e02ff */
[----:B------:R-:W-:Y:S04]  /*30c80*/  LDGSTS.E [R245+-0x37ff4], desc[UR60][R230.64], !P2 ;  /* 0xc800c000e6f57fae */ /* 0x000fe8000d12187c */
[----:B------:R2:W-:Y:S01]  /*30c90*/  LDGSTS.E [R245+-0x33ff4], desc[UR60][R238.64], !P2 ;  /* 0xcc00c000eef57fae */ /* 0x0005e2000d12187c */
[----:B------:R-:W-:Y:S01]  /*30ca0*/  ISETP.GE.U32.AND P2, PT, R251, 0x7fffff21, PT ;  /* 0x7fffff21fb00780c */ /* 0x000fe20003f46070 */
[----:B------:R-:W-:Y:S02]  /*30cb0*/  IMAD R251, R246, 0x5e, RZ ;  /* 0x0000005ef6fb7824 */ /* 0x000fe400078e02ff */
[----:B------:R3:W-:Y:S04]  /*30cc0*/  LDGSTS.E [R245+-0x30000], desc[UR60][R234.64], !P6 ;  /* 0xd0000000eaf57fae */ /* 0x0007e8000f12187c */
[----:B-1----:R-:W4:Y:S04]  /*30cd0*/  LDL.LU.64 R230, [R1+0x2da8] ;  /* 0x002da80001e67983 */ /* 0x002f280000300a00 */
[----:B------:R3:W-:Y:S04]  /*30ce0*/  STL.64 [R1+0x13d8], R234 ;  /* 0x0013d8ea01007387 */ /* 0x0007e80000100a00 */
[----:B------:R1:W-:Y:S04]  /*30cf0*/  STL.64 [R1+0x13e0], R232 ;  /* 0x0013e0e801007387 */ /* 0x0003e80000100a00 */
[----:B------:R1:W-:Y:S01]  /*30d00*/  LDGSTS.E [R245+-0x2c000], desc[UR60][R232.64], !P6 ;  /* 0xd4000000e8f57fae */ /* 0x0003e2000f12187c */
[----:B--2---:R-:W-:-:S04]  /*30d10*/  IMAD.WIDE R238, R251, 0x4, R242 ;  /* 0x00000004fbee7825 */ /* 0x004fc800078e02f2 */
[----:B---3--:R-:W-:-:S04]  /*30d20*/  IMAD.WIDE R234, R250, 0x4, R240 ;  /* 0x00000004faea7825 */ /* 0x008fc800078e02f0 */
[----:B-1----:R-:W-:Y:S01]  /*30d30*/  IMAD.WIDE R232, R250, 0x4, R242 ;  /* 0x00000004fae87825 */ /* 0x002fe200078e02f2 */
[----:B------:R-:W-:-:S03]  /*30d40*/  IADD3 R250, R6, -0x7d, RZ ;  /* 0xffffff8306fa7810 */ /* 0x000fc60007ffe0ff */
[--C-:B------:R-:W-:Y:S01]  /*30d50*/  IMAD.WIDE R6, R251, 0x4, R240.reuse ;  /* 0x00000004fb067825 */ /* 0x100fe200078e02f0 */
[----:B------:R1:W-:Y:S01]  /*30d60*/  STL.64 [R1+0x13e8], R232 ;  /* 0x0013e8e801007387 */ /* 0x0003e20000100a00 */
[----:B------:R-:W-:Y:S01]  /*30d70*/  ISETP.GE.U32.AND P6, PT, R250, 0x7fffff04, PT ;  /* 0x7fffff04fa00780c */ /* 0x000fe20003fc6070 */
[----:B------:R-:W2:Y:S01]  /*30d80*/  LDC R251, c[0x0][0x230] ;  /* 0x00008c00fffb7b82 */ /* 0x000ea20000000800 */
[----:B------:R-:W-:Y:S01]  /*30d90*/  IMAD R250, R246, 0x5f, RZ ;  /* 0x0000005ff6fa7824 */ /* 0x000fe200078e02ff */
[----:B------:R3:W-:Y:S04]  /*30da0*/  STL.64 [R1+0x13f0], R234 ;  /* 0x0013f0ea01007387 */ /* 0x0007e80000100a00 */
[----:B------:R-:W-:Y:S04]  /*30db0*/  LDGSTS.E [R245+-0x2fffc], desc[UR60][R232.64], !P4 ;  /* 0xd0004000e8f57fae */ /* 0x000fe8000e12187c */
[----:B------:R-:W-:Y:S04]  /*30dc0*/  LDGSTS.E [R245+-0x2bffc], desc[UR60][R234.64], !P4 ;  /* 0xd4004000eaf57fae */ /* 0x000fe8000e12187c */
[----:B------:R3:W-:Y:S04]  /*30dd0*/  LDGSTS.E [R245+-0x2fff8], desc[UR60][R238.64], !P5 ;  /* 0xd0008000eef57fae */ /* 0x0007e8000e92187c */
[----:B-1----:R-:W4:Y:S04]  /*30de0*/  LDL.LU.64 R232, [R1+0x2da0] ;  /* 0x002da00001e87983 */ /* 0x002f280000300a00 */
[----:B---3--:R-:W3:Y:S04]  /*30df0*/  LDL.LU.64 R234, [R1+0x2d98] ;  /* 0x002d980001ea7983 */ /* 0x008ee80000300a00 */
[----:B------:R1:W-:Y:S04]  /*30e00*/  STL.64 [R1+0x13f8], R238 ;  /* 0x0013f8ee01007387 */ /* 0x0003e80000100a00 */
[----:B------:R2:W-:Y:S04]  /*30e10*/  STL.64 [R1+0x1400], R6 ;  /* 0x0014000601007387 */ /* 0x0005e80000100a00 */
[----:B------:R2:W-:Y:S01]  /*30e20*/  LDGSTS.E [R245+-0x2bff8], desc[UR60][R6.64], !P5 ;  /* 0xd400800006f57fae */ /* 0x0005e2000e92187c */
[----:B-1----:R-:W-:-:S04]  /*30e30*/  IMAD.WIDE R238, R250, 0x4, R240 ;  /* 0x00000004faee7825 */ /* 0x002fc800078e02f0 */
[----:B--2---:R-:W-:Y:S02]  /*30e40*/  IMAD.WIDE R6, R250, 0x4, R242 ;  /* 0x00000004fa067825 */ /* 0x004fe400078e02f2 */
[----:B------:R-:W1:Y:S03]  /*30e50*/  LDC R250, c[0x0][0x22c] ;  /* 0x00008b00fffa7b82 */ /* 0x000e660000000800 */
[----:B------:R2:W-:Y:S04]  /*30e60*/  STL.64 [R1+0x1408], R6 ;  /* 0x0014080601007387 */ /* 0x0005e80000100a00 */
[----:B------:R2:W-:Y:S04]  /*30e70*/  STL.64 [R1+0x1410], R238 ;  /* 0x001410ee01007387 */ /* 0x0005e80000100a00 */
[----:B------:R-:W-:Y:S01]  /*30e80*/  LDGSTS.E [R245+-0x2fff4], desc[UR60][R6.64], !P2 ;  /* 0xd000c00006f57fae */ /* 0x000fe2000d12187c */
[----:B------:R-:W-:-:S03]  /*30e90*/  ISETP.GE.U32.AND P5, PT, R249, 0x7fffff01, PT ;  /* 0x7fffff01f900780c */ /* 0x000fc60003fa6070 */
[----:B--2---:R-:W2:Y:S01]  /*30ea0*/  LDL.LU.64 R6, [R1+0x2d90] ;  /* 0x002d900001067983 */ /* 0x004ea20000300a00 */
[----:B------:R-:W-:-:S03]  /*30eb0*/  IMAD R249, R246, 0x7c, RZ ;  /* 0x0000007cf6f97824 */ /* 0x000fc600078e02ff */
[----:B------:R1:W-:Y:S01]  /*30ec0*/  LDGSTS.E [R245+-0x2bff4], desc[UR60][R238.64], !P2 ;  /* 0xd400c000eef57fae */ /* 0x0003e2000d12187c */
[----:B------:R-:W-:Y:S01]  /*30ed0*/  ISETP.GT.AND P2, PT, R236, 0xff, PT ;  /* 0x000000ffec00780c */ /* 0x000fe20003f44270 */
[----:B------:R-:W-:Y:S01]  /*30ee0*/  IMAD.WIDE R236, R249, 0x4, R240 ;  /* 0x00000004f9ec7825 */ /* 0x000fe200078e02f0 */
[----:B------:R-:W-:Y:S02]  /*30ef0*/  ISETP.NE.U32.AND P4, PT, R247, RZ, PT ;  /* 0x000000fff700720c */ /* 0x000fe40003f85070 */
[----:B------:R-:W-:Y:S01]  /*30f00*/  SEL R247, R248, RZ, P2 ;  /* 0x000000fff8f77207 */ /* 0x000fe20001000000 */
[----:B------:R-:W-:Y:S02]  /*30f10*/  IMAD R248, R246, 0x7d, RZ ;  /* 0x0000007df6f87824 */ /* 0x000fe400078e02ff */
[----:B-1----:R-:W-:Y:S01]  /*30f20*/  IMAD.WIDE R238, R249, 0x4, R242 ;  /* 0x00000004f9ee7825 */ /* 0x002fe200078e02f2 */
[----:B------:R-:W-:-:S04]  /*30f30*/  ISETP.NE.U32.AND P2, PT, R247, RZ, PT ;  /* 0x000000fff700720c */ /* 0x000fc80003f45070 */
[----:B------:R1:W-:Y:S04]  /*30f40*/  STL.64 [R1+0x1420], R238 ;  /* 0x001420ee01007387 */ /* 0x0003e80000100a00 */
[----:B------:R1:W-:Y:S04]  /*30f50*/  LDGSTS.E [R245+-0x28000], desc[UR60][R238.64], !P6 ;  /* 0xd8000000eef57fae */ /* 0x0003e8000f12187c */
[----:B------:R1:W-:Y:S04]  /*30f60*/  STL.64 [R1+0x1428], R236 ;  /* 0x001428ec01007387 */ /* 0x0003e80000100a00 */
[----:B------:R1:W-:Y:S02]  /*30f70*/  LDGSTS.E [R245+-0x24000], desc[UR60][R236.64], !P6 ;  /* 0xdc000000ecf57fae */ /* 0x0003e4000f12187c */
[----:B-1----:R-:W-:-:S05]  /*30f80*/  IMAD.WIDE R238, R248, 0x4, R242 ;  /* 0x00000004f8ee7825 */ /* 0x002fca00078e02f2 */
[----:B------:R1:W-:Y:S01]  /*30f90*/  LDGSTS.E [R245+-0x27ffc], desc[UR60][R238.64], !P3 ;  /* 0xd8004000eef57fae */ /* 0x0003e2000d92187c */
[----:B------:R-:W-:-:S03]  /*30fa0*/  IMAD.WIDE R236, R248, 0x4, R240 ;  /* 0x00000004f8ec7825 */ /* 0x000fc600078e02f0 */
[----:B------:R1:W-:Y:S01]  /*30fb0*/  STL.64 [R1+0x1430], R238 ;  /* 0x001430ee01007387 */ /* 0x0003e20000100a00 */
[----:B------:R-:W-:-:S03]  /*30fc0*/  IMAD R248, R246, 0x7e, RZ ;  /* 0x0000007ef6f87824 */ /* 0x000fc600078e02ff */
[----:B------:R1:W-:Y:S01]  /*30fd0*/  LDGSTS.E [R245+-0x23ffc], desc[UR60][R236.64], !P3 ;  /* 0xdc004000ecf57fae */ /* 0x0003e2000d92187c */
[----:B------:R-:W-:-:S03]  /*30fe0*/  IMAD R246, R246, 0x7f, RZ ;  /* 0x0000007ff6f67824 */ /* 0x000fc600078e02ff */
[----:B------:R1:W-:Y:S02]  /*30ff0*/  STL.64 [R1+0x1438], R236 ;  /* 0x001438ec01007387 */ /* 0x0003e40000100a00 */
[----:B-1----:R-:W-:-:S04]  /*31000*/  IMAD.WIDE R238, R248, 0x4, R240 ;  /* 0x00000004f8ee7825 */ /* 0x002fc800078e02f0 */
[----:B------:R-:W-:-:S04]  /*31010*/  IMAD.WIDE R236, R248, 0x4, R242 ;  /* 0x00000004f8ec7825 */ /* 0x000fc800078e02f2 */
[----:B------:R-:W-:Y:S01]  /*31020*/  IMAD.WIDE R248, R246, 0x4, R240 ;  /* 0x00000004f6f87825 */ /* 0x000fe200078e02f0 */
[----:B------:R1:W-:Y:S04]  /*31030*/  STL.64 [R1+0x1440], R236 ;  /* 0x001440ec01007387 */ /* 0x0003e80000100a00 */
[----:B------:R1:W-:Y:S04]  /*31040*/  STL.64 [R1+0x1450], R238 ;  /* 0x001450ee01007387 */ /* 0x0003e80000100a00 */
[----:B------:R-:W-:Y:S04]  /*31050*/  LDGSTS.E [R245+-0x27ff8], desc[UR60][R236.64], !P1 ;  /* 0xd8008000ecf57fae */ /* 0x000fe8000c92187c */
[----:B------:R-:W-:Y:S04]  /*31060*/  LDGSTS.E [R245+-0x23ff8], desc[UR60][R238.64], !P1 ;  /* 0xdc008000eef57fae */ /* 0x000fe8000c92187c */
[----:B-1----:R-:W3:Y:S04]  /*31070*/  LDL.LU.64 R236, [R1+0x2d88] ;  /* 0x002d880001ec7983 */ /* 0x002ee80000300a00 */
[----:B------:R-:W3:Y:S01]  /*31080*/  LDL.LU.64 R238, [R1+0x2d80] ;  /* 0x002d800001ee7983 */ /* 0x000ee20000300a00 */
[----:B--2---:R-:W-:-:S05]  /*31090*/  VIADD R247, R6, 0x105 ;  /* 0x0000010506f77836 */ /* 0x004fca0000000000 */
[----:B------:R-:W-:Y:S01]  /*310a0*/  ISETP.GE.AND P3, PT, R247, R250, PT ;  /* 0x000000faf700720c */ /* 0x000fe20003f66270 */
[----:B------:R-:W-:Y:S02]  /*310b0*/  VIADD R247, R251, 0xffffff7f ;  /* 0xffffff7ffbf77836 */ /* 0x000fe40000000000 */
[----:B------:R-:W-:Y:S02]  /*310c0*/  IMAD.WIDE R250, R246, 0x4, R242 ;  /* 0x00000004f6fa7825 */ /* 0x000fe400078e02f2 */
[----:B------:R-:W1:Y:S01]  /*310d0*/  LDC R246, c[0x0][0x230] ;  /* 0x00008c00fff67b82 */ /* 0x000e620000000800 */
[----:B------:R-:W-:Y:S02]  /*310e0*/  ISETP.GE.U32.AND P6, PT, R247, 0x7fffff00, PT ;  /* 0x7fffff00f700780c */ /* 0x000fe40003fc6070 */
[----:B------:R-:W-:Y:S04]  /*310f0*/  STL.64 [R1+0x1458], R250 ;  /* 0x001458fa01007387 */ /* 0x000fe80000100a00 */
[----:B------:R-:W-:Y:S04]  /*31100*/  STL.64 [R1+0x1460], R248 ;  /* 0x001460f801007387 */ /* 0x000fe80000100a00 */
[----:B------:R-:W-:Y:S04]  /*31110*/  LDGSTS.E [R245+-0x27ff4], desc[UR60][R250.64], !P5 ;  /* 0xd800c000faf57fae */ /* 0x000fe8000e92187c */
[----:B------:R2:W-:Y:S04]  /*31120*/  LDGSTS.E [R245+-0x23ff4], desc[UR60][R248.64], !P5 ;  /* 0xdc00c000f8f57fae */ /* 0x0005e8000e92187c */
[----:B------:R-:W0:Y:S01]  /*31130*/  LDGDEPBAR ;  /* 0x00000000000079af */ /* 0x000e220000000000 */
[----:B-1----:R-:W-:Y:S01]  /*31140*/  IADD3 R247, R246, -0x82, RZ ;  /* 0xffffff7ef6f77810 */ /* 0x002fe20007ffe0ff */
[----:B------:R-:W-:-:S02]  /*31150*/  VIADD R246, R252, 0xffffff7d ;  /* 0xffffff7dfcf67836 */ /* 0x000fc40000000000 */
[----:B------:R-:W4:Y:S04]  /*31160*/  LDL R252, [R1+0x1548] ;  /* 0x0015480001fc7983 */ /* 0x000f280000100800 */
[----:B------:R-:W-:Y:S04]  /*31170*/  STL.64 [R1+0x2f80], R78 ;  /* 0x002f804e01007387 */ /* 0x000fe80000100a00 */
        /* <DEDUP_REMOVED lines=19> */
[----:B------:R1:W-:Y:S04]  /*312b0*/  STL.64 [R1+0x2ee0], R90 ;  /* 0x002ee05a01007387 */ /* 0x0003e80000100a00 */
        /* <DEDUP_REMOVED lines=10> */
[----:B------:R4:W-:Y:S04]  /*31360*/  STL [R1+0x2e28], R9 ;  /* 0x002e280901007387 */ /* 0x0009e80000100800 */
[----:B------:R-:W-:Y:S04]  /*31370*/  STL.64 [R1+0x2d80], R6 ;  /* 0x002d800601007387 */ /* 0x000fe80000100a00 */
[----:B------:R3:W-:Y:S04]  /*31380*/  STL.64 [R1+0x2d88], R12 ;  /* 0x002d880c01007387 */ /* 0x0007e80000100a00 */
[----:B-1----:R-:W3:Y:S04]  /*31390*/  LDL.64 R90, [R1+0x5a0] ;  /* 0x0005a000015a7983 */ /* 0x002ee80000100a00 */
[----:B------:R-:W3:Y:S04]  /*313a0*/  LDL.64 R106, [R1+0x4f0] ;  /* 0x0004f000016a7983 */ /* 0x000ee80000100a00 */
[----:B------:R-:W3:Y:S04]  /*313b0*/  LDL.64 R122, [R1+0x4b0] ;  /* 0x0004b000017a7983 */ /* 0x000ee80000100a00 */
[----:B------:R-:W3:Y:S04]  /*313c0*/  LDL.64 R138, [R1+0x470] ;  /* 0x00047000018a7983 */ /* 0x000ee80000100a00 */
[----:B------:R-:W3:Y:S04]  /*313d0*/  LDL.64 R154, [R1+0x430] ;  /* 0x00043000019a7983 */ /* 0x000ee80000100a00 */
[----:B------:R-:W3:Y:S04]  /*313e0*/  LDL.64 R170, [R1+0x3f0] ;  /* 0x0003f00001aa7983 */ /* 0x000ee80000100a00 */
[----:B------:R-:W3:Y:S04]  /*313f0*/  LDL.64 R4, [R1+0x3b0] ;  /* 0x0003b00001047983 */ /* 0x000ee80000100a00 */
[----:B------:R-:W3:Y:S04]  /*31400*/  LDL.64 R28, [R1+0x370] ;  /* 0x00037000011c7983 */ /* 0x000ee80000100a00 */
[----:B------:R-:W3:Y:S01]  /*31410*/  LDL.64 R44, [R1+0x330] ;  /* 0x00033000012c7983 */ /* 0x000ee20000100a00 */
[----:B------:R-:W-:-:S03]  /*31420*/  ISETP.GE.U32.AND P1, PT, R247, 0x7ffffeff, PT ;  /* 0x7ffffefff700780c */ /* 0x000fc60003f26070 */
[----:B------:R-:W3:Y:S01]  /*31430*/  LDL.64 R60, [R1+0x2f0] ;  /* 0x0002f000013c7983 */ /* 0x000ee20000100a00 */
[----:B------:R-:W-:-:S03]  /*31440*/  ISETP.GE.U32.AND P5, PT, R246, 0x7ffffefe, PT ;  /* 0x7ffffefef600780c */ /* 0x000fc60003fa6070 */
[----:B------:R-:W3:Y:S01]  /*31450*/  LDL.64 R76, [R1+0x2b0] ;  /* 0x0002b000014c7983 */ /* 0x000ee20000100a00 */
[----:B------:R-:W-:-:S03]  /*31460*/  LOP3.LUT R247, R13, 0x20, RZ, 0x3c, !PT ;  /* 0x000000200df77812 */ /* 0x000fc600078e3cff */
[----:B------:R-:W3:Y:S01]  /*31470*/  LDL.64 R92, [R1+0x270] ;  /* 0x00027000015c7983 */ /* 0x000ee20000100a00 */
[C---:B--2---:R-:W-:Y:S02]  /*31480*/  LOP3.LUT R248, R13.reuse, 0x30, RZ, 0x3c, !PT ;  /* 0x000000300df87812 */ /* 0x044fe400078e3cff */
[C---:B------:R-:W-:Y:S01]  /*31490*/  LOP3.LUT R250, R13.reuse, 0x50, RZ, 0x3c, !PT ;  /* 0x000000500dfa7812 */ /* 0x040fe200078e3cff */
[----:B------:R-:W2:Y:S01]  /*314a0*/  LDL.64 R108, [R1+0x230] ;  /* 0x00023000016c7983 */ /* 0x000ea20000100a00 */
[C---:B------:R-:W-:Y:S02]  /*314b0*/  LOP3.LUT R251, R13.reuse, 0x60, RZ, 0x3c, !PT ;  /* 0x000000600dfb7812 */ /* 0x040fe400078e3cff */
[C---:B------:R-:W-:Y:S01]  /*314c0*/  LOP3.LUT R246, R13.reuse, 0x10, RZ, 0x3c, !PT ;  /* 0x000000100df67812 */ /* 0x040fe200078e3cff */
[----:B------:R-:W2:Y:S01]  /*314d0*/  LDL.64 R124, [R1+0x1f0] ;  /* 0x0001f000017c7983 */ /* 0x000ea20000100a00 */
[C---:B------:R-:W-:Y:S02]  /*314e0*/  LOP3.LUT R249, R13.reuse, 0x40, RZ, 0x3c, !PT ;  /* 0x000000400df97812 */ /* 0x040fe400078e3cff */
[----:B------:R-:W-:Y:S01]  /*314f0*/  LOP3.LUT R79, R13, 0x70, RZ, 0x3c, !PT ;  /* 0x000000700d4f7812 */ /* 0x000fe200078e3cff */
[----:B------:R-:W2:Y:S04]  /*31500*/  LDL.64 R140, [R1+0x1b0] ;  /* 0x0001b000018c7983 */ /* 0x000ea80000100a00 */
[----:B------:R-:W2:Y:S04]  /*31510*/  LDL.64 R156, [R1+0x170] ;  /* 0x00017000019c7983 */ /* 0x000ea80000100a00 */
[----:B------:R-:W2:Y:S04]  /*31520*/  LDL.64 R14, [R1+0x130] ;  /* 0x00013000010e7983 */ /* 0x000ea80000100a00 */
[----:B------:R-:W2:Y:S04]  /*31530*/  LDL.64 R30, [R1+0xf0] ;  /* 0x0000f000011e7983 */ /* 0x000ea80000100a00 */
[----:B------:R-:W2:Y:S04]  /*31540*/  LDL.64 R46, [R1+0xb0] ;  /* 0x0000b000012e7983 */ /* 0x000ea80000100a00 */
[----:B------:R-:W2:Y:S01]  /*31550*/  LDL.64 R62, [R1+0x70] ;  /* 0x00007000013e7983 */ /* 0x000ea20000100a00 */
[C---:B----4-:R-:W-:Y:S01]  /*31560*/  IMAD.IADD R9, R252.reuse, 0x1, R13 ;  /* 0x00000001fc097824 */ /* 0x050fe200078e020d */
[C---:B------:R-:W-:Y:S01]  /*31570*/  IADD3 R246, R252.reuse, R246, RZ ;  /* 0x000000f6fcf67210 */ /* 0x040fe20007ffe0ff */
[C---:B------:R-:W-:Y:S01]  /*31580*/  IMAD.IADD R247, R252.reuse, 0x1, R247 ;  /* 0x00000001fcf77824 */ /* 0x040fe200078e02f7 */
[C---:B------:R-:W-:Y:S01]  /*31590*/  IADD3 R249, R252.reuse, R249, RZ ;  /* 0x000000f9fcf97210 */ /* 0x040fe20007ffe0ff */
[C---:B------:R-:W-:Y:S01]  /*315a0*/  IMAD.IADD R248, R252.reuse, 0x1, R248 ;  /* 0x00000001fcf87824 */ /* 0x040fe200078e02f8 */
[----:B------:R-:W-:Y:S01]  /*315b0*/  LDGSTS.E [R9], desc[UR60][R178.64], P4 ;  /* 0x00000000b2097fae */ /* 0x000fe2000a12187c */
[----:B------:R-:W-:-:S02]  /*315c0*/  IMAD.IADD R250, R252, 0x1, R250 ;  /* 0x00000001fcfa7824 */ /* 0x000fc400078e02fa */
[C---:B------:R-:W-:Y:S01]  /*315d0*/  IMAD.IADD R251, R252.reuse, 0x1, R251 ;  /* 0x00000001fcfb7824 */ /* 0x040fe200078e02fb */
[----:B------:R-:W-:Y:S01]  /*315e0*/  IADD3 R252, R252, R79, RZ ;  /* 0x0000004ffcfc7210 */ /* 0x000fe20007ffe0ff */
[----:B------:R-:W-:Y:S04]  /*315f0*/  LDGSTS.E [R9+0x400], desc[UR60][R174.64], P4 ;  /* 0x00400000ae097fae */ /* 0x000fe8000a12187c */
[----:B------:R-:W4:Y:S04]  /*31600*/  LDL.64 R78, [R1+0x30] ;  /* 0x00003000014e7983 */ /* 0x000f280000100a00 */
[----:B------:R-:W-:Y:S04]  /*31610*/  LDGSTS.E [R9+0x800], desc[UR60][R176.64], P4 ;  /* 0x00800000b0097fae */ /* 0x000fe8000a12187c */
        /* <DEDUP_REMOVED lines=27> */
[----:B---3--:R-:W3:Y:S04]  /*317d0*/  LDL.LU.64 R12, [R1+0x78] ;  /* 0x00007800010c7983 */ /* 0x008ee80000300a00 */
[----:B------:R-:W-:Y:S04]  /*317e0*/  LDGSTS.E [R9+0x7800], desc[UR60][R234.64], P4 ;  /* 0x07800000ea097fae */ /* 0x000fe8000a12187c */
[----:B------:R-:W3:Y:S04]  /*317f0*/  LDL.LU.64 R6, [R1+0x38] ;  /* 0x0000380001067983 */ /* 0x000ee80000300a00 */
[----:B------:R-:W-:Y:S04]  /*31800*/  LDGSTS.E [R9+0x7c00], desc[UR60][R90.64], P4 ;  /* 0x07c000005a097fae */ /* 0x000fe8000a12187c */
[----:B------:R-:W-:Y:S04]  /*31810*/  LDGSTS.E [R9+0x20000], desc[UR60][R236.64], P4 ;  /* 0x20000000ec097fae */ /* 0x000fe8000a12187c */
[----:B------:R-:W3:Y:S04]  /*31820*/  LDL.64 R58, [R1+0xc68] ;  /* 0x000c6800013a7983 */ /* 0x000ee80000100a00 */
        /* <DEDUP_REMOVED lines=24> */
[----:B--2---:R-:W-:Y:S04]  /*319b0*/  LDGSTS.E [R9+0x23400], desc[UR60][R108.64], P4 ;  /* 0x234000006c097fae */ /* 0x004fe8000a12187c */
[----:B------:R-:W2:Y:S04]  /*319c0*/  LDL.64 R92, [R1+0x990] ;  /* 0x00099000015c7983 */ /* 0x000ea80000100a00 */
[----:B------:R-:W-:Y:S04]  /*319d0*/  LDGSTS.E [R9+0x23800], desc[UR60][R124.64], P4 ;  /* 0x238000007c097fae */ /* 0x000fe8000a12187c */
        /* <DEDUP_REMOVED lines=13> */
[----:B----4-:R-:W-:Y:S04]  /*31ab0*/  LDGSTS.E [R9+0x25400], desc[UR60][R78.64], P4 ;  /* 0x254000004e097fae */ /* 0x010fe8000a12187c */
[----:B------:R-:W4:Y:S04]  /*31ac0*/  LDL.64 R62, [R1+0x7d0] ;  /* 0x0007d000013e7983 */ /* 0x000f280000100a00 */
        /* <DEDUP_REMOVED lines=11> */
[----:B------:R-:W4:Y:S04]  /*31b80*/  LDL.64 R244, [R1+0x528] ;  /* 0x0005280001f47983 */ /* 0x000f280000100a00 */
[----:B------:R-:W4:Y:S04]  /*31b90*/  LDL.64 R10, [R1+0x4e8] ;  /* 0x0004e800010a7983 */ /* 0x000f280000100a00 */
[----:B------:R-:W4:Y:S04]  /*31ba0*/  LDL.64 R2, [R1+0x4a8] ;  /* 0x0004a80001027983 */ /* 0x000f280000100a00 */
[----:B------:R-:W4:Y:S04]  /*31bb0*/  LDL.64 R240, [R1+0x468] ;  /* 0x0004680001f07983 */ /* 0x000f280000100a00 */
[----:B------:R-:W4:Y:S04]  /*31bc0*/  LDL.64 R242, [R1+0x428] ;  /* 0x0004280001f27983 */ /* 0x000f280000100a00 */
[----:B------:R-:W4:Y:S04]  /*31bd0*/  LDL.64 R172, [R1+0x3e8] ;  /* 0x0003e80001ac7983 */ /* 0x000f280000100a00 */
[----:B------:R-:W4:Y:S04]  /*31be0*/  LDL.64 R26, [R1+0x3a8] ;  /* 0x0003a800011a7983 */ /* 0x000f280000100a00 */
[----:B------:R-:W4:Y:S04]  /*31bf0*/  LDL.64 R42, [R1+0x368] ;  /* 0x00036800012a7983 */ /* 0x000f280000100a00 */
[----:B---3--:R-:W-:Y:S04]  /*31c00*/  LDGSTS.E [R246+0x80], desc[UR60][R58.64], P4 ;  /* 0x000800003af67fae */ /* 0x008fe8000a12187c */
        /* <DEDUP_REMOVED lines=27> */
[----:B------:R-:W3:Y:S04]  /*31dc0*/  LDL.64 R92, [R1+0x560] ;  /* 0x00056000015c7983 */ /* 0x000ee80000100a00 */
[----:B------:R-:W-:Y:S04]  /*31dd0*/  LDGSTS.E [R246+0x3c80], desc[UR60][R124.64], P4 ;  /* 0x03c800007cf67fae */ /* 0x000fe8000a12187c */
        /* <DEDUP_REMOVED lines=11> */
[----:B----4-:R-:W-:Y:S04]  /*31e90*/  LDGSTS.E [R246+0x5480], desc[UR60][R62.64], P4 ;  /* 0x054800003ef67fae */ /* 0x010fe8000a12187c */
[----:B------:R-:W4:Y:S04]  /*31ea0*/  LDL.64 R46, [R1+0x6f0] ;  /* 0x0006f000012e7983 */ /* 0x000f280000100a00 */
[----:B------:R-:W-:Y:S04]  /*31eb0*/  LDGSTS.E [R246+0x5880], desc[UR60][R78.64], P4 ;  /* 0x058800004ef67fae */ /* 0x000fe8000a12187c */
[----:B------:R-:W2:Y:S04]  /*31ec0*/  LDL.64 R62, [R1+0x728] ;  /* 0x00072800013e7983 */ /* 0x000ea80000100a00 */
[----:B------:R-:W3:Y:S04]  /*31ed0*/  LDL.64 R78, [R1+0x760] ;  /* 0x00076000014e7983 */ /* 0x000ee80000100a00 */
[----:B---3--:R-:W-:Y:S04]  /*31ee0*/  LDGSTS.E [R246+0x5c80], desc[UR60][R78.64], P4 ;  /* 0x05c800004ef67fae */ /* 0x008fe8000a12187c */
[----:B--2---:R-:W-:Y:S04]  /*31ef0*/  LDGSTS.E [R246+0x6080], desc[UR60][R62.64], P4 ;  /* 0x060800003ef67fae */ /* 0x004fe8000a12187c */
[----:B----4-:R-:W-:Y:S04]  /*31f00*/  LDGSTS.E [R246+0x6480], desc[UR60][R46.64], P4 ;  /* 0x064800002ef67fae */ /* 0x010fe8000a12187c */
        /* <DEDUP_REMOVED lines=18> */
[----:B------:R-:W2:Y:S04]  /*32030*/  LDL.LU.64 R78, [R1+0x2f80] ;  /* 0x002f8000014e7983 */ /* 0x000ea80000300a00 */
[----:B------:R-:W-:Y:S04]  /*32040*/  LDGSTS.E [R246+0x23080], desc[UR60][R106.64], P4 ;  /* 0x230800006af67fae */ /* 0x000fe8000a12187c */
[----:B------:R-:W3:Y:S04]  /*32050*/  LDL.LU.64 R62, [R1+0x2f78] ;  /* 0x002f7800013e7983 */ /* 0x000ee80000300a00 */
[----:B------:R-:W-:Y:S04]  /*32060*/  LDGSTS.E [R246+0x23480], desc[UR60][R122.64], P4 ;  /* 0x234800007af67fae */ /* 0x000fe8000a12187c */
[----:B------:R-:W4:Y:S04]  /*32070*/  LDL.LU.64 R46, [R1+0x2f70] ;  /* 0x002f7000012e7983 */ /* 0x000f280000300a00 */
        /* <DEDUP_REMOVED lines=15> */
[----:B------:R-:W2:Y:S04]  /*32170*/  LDL.64 R244, [R1+0xbf0] ;  /* 0x000bf00001f47983 */ /* 0x000ea80000100a00 */
[----:B------:R-:W3:Y:S04]  /*32180*/  LDL.64 R10, [R1+0xbb8] ;  /* 0x000bb800010a7983 */ /* 0x000ee80000100a00 */
        /* <DEDUP_REMOVED lines=19> */
[----:B------:R-:W-:Y:S04]  /*322c0*/  LDGSTS.E [R246+0x25880], desc[UR60][R166.64], P4 ;  /* 0x25880000a6f67fae */ /* 0x000fe8000a12187c */
[----:B------:R1:W-:Y:S04]  /*322d0*/  STL.64 [R1+0x2e30], R166 ;  /* 0x002e30a601007387 */ /* 0x0003e80000100a00 */
[----:B------:R-:W-:Y:S04]  /*322e0*/  LDGSTS.E [R246+0x25c80], desc[UR60][R150.64], P4 ;  /* 0x25c8000096f67fae */ /* 0x000fe8000a12187c */
[----:B------:R-:W-:Y:S04]  /*322f0*/  LDGSTS.E [R246+0x26080], desc[UR60][R134.64], P4 ;  /* 0x2608000086f67fae */ /* 0x000fe8000a12187c */
[----:B-1----:R-:W2:Y:S04]  /*32300*/  LDL.64 R166, [R1+0xc28] ;  /* 0x000c280001a67983 */ /* 0x002ea80000100a00 */
[----:B------:R1:W-:Y:S04]  /*32310*/  STL.64 [R1+0x2e38], R150 ;  /* 0x002e389601007387 */ /* 0x0003e80000100a00 */
[----:B------:R-:W-:Y:S04]  /*32320*/  LDGSTS.E [R246+0x26480], desc[UR60][R118.64], P4 ;  /* 0x2648000076f67fae */ /* 0x000fe8000a12187c */
[----:B------:R-:W-:Y:S04]  /*32330*/  LDGSTS.E [R246+0x26880], desc[UR60][R102.64], P4 ;  /* 0x2688000066f67fae */ /* 0x000fe8000a12187c */
[----:B-1----:R-:W3:Y:S04]  /*32340*/  LDL.64 R150, [R1+0xc60] ;  /* 0x000c600001967983 */ /* 0x002ee80000100a00 */
[----:B------:R-:W-:Y:S04]  /*32350*/  LDGSTS.E [R246+0x26c80], desc[UR60][R86.64], P4 ;  /* 0x26c8000056f67fae */ /* 0x000fe8000a12187c */
[----:B------:R-:W-:Y:S04]  /*32360*/  LDGSTS.E [R246+0x27080], desc[UR60][R70.64], P4 ;  /* 0x2708000046f67fae */ /* 0x000fe8000a12187c */
[----:B------:R-:W-:Y:S04]  /*32370*/  LDGSTS.E [R246+0x27480], desc[UR60][R54.64], P4 ;  /* 0x2748000036f67fae */ /* 0x000fe8000a12187c */
[----:B------:R-:W-:Y:S04]  /*32380*/  LDGSTS.E [R246+0x27880], desc[UR60][R38.64], P4 ;  /* 0x2788000026f67fae */ /* 0x000fe8000a12187c */
[----:B------:R-:W-:Y:S04]  /*32390*/  LDGSTS.E [R246+0x27c80], desc[UR60][R22.64], P4 ;  /* 0x27c8000016f67fae */ /* 0x000fe8000a12187c */
[----:B------:R-:W-:Y:S04]  /*323a0*/  STL.64 [R1+0x2e40], R134 ;  /* 0x002e408601007387 */ /* 0x000fe80000100a00 */
[----:B------:R-:W-:Y:S04]  /*323b0*/  STL.64 [R1+0x2e48], R118 ;  /* 0x002e487601007387 */ /* 0x000fe80000100a00 */
[----:B------:R-:W-:Y:S04]  /*323c0*/  STL.64 [R1+0x2e50], R102 ;  /* 0x002e506601007387 */ /* 0x000fe80000100a00 */
[----:B------:R-:W-:Y:S04]  /*323d0*/  STL.64 [R1+0x2e58], R86 ;  /* 0x002e585601007387 */ /* 0x000fe80000100a00 */
[----:B------:R-:W-:Y:S04]  /*323e0*/  STL.64 [R1+0x2e60], R70 ;  /* 0x002e604601007387 */ /* 0x000fe80000100a00 */
[----:B------:R1:W-:Y:S04]  /*323f0*/  STL.64 [R1+0x2e68], R54 ;  /* 0x002e683601007387 */ /* 0x0003e80000100a00 */
[----:B------:R1:W-:Y:S04]  /*32400*/  STL.64 [R1+0x2e70], R38 ;  /* 0x002e702601007387 */ /* 0x0003e80000100a00 */
[----:B------:R1:W-:Y:S04]  /*32410*/  STL.64 [R1+0x2e78], R22 ;  /* 0x002e781601007387 */ /* 0x0003e80000100a00 */
[----:B-1----:R-:W4:Y:S04]  /*32420*/  LDL.64 R54, [R1+0x460] ;  /* 0x0004600001367983 */ /* 0x002f280000100a00 */
        /* <DEDUP_REMOVED lines=8> */
[----:B--2---:R-:W-:Y:S04]  /*324b0*/  LDGSTS.E [R247+0x500], desc[UR60][R166.64], P4 ;  /* 0x00500000a6f77fae */ /* 0x004fe8000a12187c */
[----:B------:R-:W-:Y:S04]  /*324c0*/  LDGSTS.E [R247+0x900], desc[UR60][R244.64], P4 ;  /* 0x00900000f4f77fae */ /* 0x000fe8000a12187c */
[----:B------:R-:W-:Y:S04]  /*324d0*/  LDGSTS.E [R247+0xd00], desc[UR60][R10.64], P4 ;  /* 0x00d000000af77fae */ /* 0x000fe8000a12187c */
        /* <DEDUP_REMOVED lines=19> */
[----:B------:R-:W2:Y:S04]  /*32610*/  LDL.64 R44, [R1+0x6e8] ;  /* 0x0006e800012c7983 */ /* 0x000ea80000100a00 */
[----:B------:R-:W3:Y:S04]  /*32620*/  LDL.64 R60, [R1+0x720] ;  /* 0x00072000013c7983 */ /* 0x000ee80000100a00 */
[----:B------:R-:W4:Y:S04]  /*32630*/  LDL.64 R76, [R1+0x758] ;  /* 0x00075800014c7983 */ /* 0x000f280000100a00 */
[----:B------:R-:W2:Y:S04]  /*32640*/  LDL.64 R28, [R1+0x6b0] ;  /* 0x0006b000011c7983 */ /* 0x000ea80000100a00 */
        /* <DEDUP_REMOVED lines=19> */
[----:B----4-:R-:W-:Y:S04]  /*32780*/  LDGSTS.E [R247+0x5d00], desc[UR60][R76.64], P4 ;  /* 0x05d000004cf77fae */ /* 0x010fe8000a12187c */
[----:B---3--:R-:W-:Y:S04]  /*32790*/  LDGSTS.E [R247+0x6100], desc[UR60][R60.64], P4 ;  /* 0x061000003cf77fae */ /* 0x008fe8000a12187c */
[----:B--2---:R-:W-:Y:S04]  /*327a0*/  LDGSTS.E [R247+0x6500], desc[UR60][R44.64], P4 ;  /* 0x065000002cf77fae */ /* 0x004fe8000a12187c */
        /* <DEDUP_REMOVED lines=68> */
[----:B------:R1:W-:Y:S04]  /*32bf0*/  STL.64 [R1+0x2de8], R132 ;  /* 0x002de88401007387 */ /* 0x0003e80000100a00 */
[----:B------:R-:W-:Y:S04]  /*32c00*/  LDGSTS.E [R247+0x26d00], desc[UR60][R84.64], P4 ;  /* 0x26d0000054f77fae */ /* 0x000fe8000a12187c */
[----:B------:R-:W-:Y:S04]  /*32c10*/  LDGSTS.E [R247+0x27100], desc[UR60][R68.64], P4 ;  /* 0x2710000044f77fae */ /* 0x000fe8000a12187c */
[----:B-1----:R-:W4:Y:S04]  /*32c20*/  LDL.64 R132, [R1+0xc58] ;  /* 0x000c580001847983 */ /* 0x002f280000100a00 */
        /* <DEDUP_REMOVED lines=11> */
[----:B-1----:R-:W2:Y:S04]  /*32ce0*/  LDL.64 R36, [R1+0x498] ;  /* 0x0004980001247983 */ /* 0x002ea80000100a00 */
        /* <DEDUP_REMOVED lines=124> */
[----:B------:R-:W-:Y:S04]  /*334b0*/  STL.64 [R1+0x2da0], R130 ;  /* 0x002da08201007387 */ /* 0x000fe80000100a00 */
[----:B------:R-:W-:Y:S04]  /*334c0*/  STL.64 [R1+0x2da8], R114 ;  /* 0x002da87201007387 */ /* 0x000fe80000100a00 */
[----:B------:R-:W-:Y:S04]  /*334d0*/  STL.64 [R1+0x2db0], R98 ;  /* 0x002db06201007387 */ /* 0x000fe80000100a00 */
[----:B------:R-:W-:Y:S04]  /*334e0*/  LDGSTS.E [R248+0x26d80], desc[UR60][R82.64], P4 ;  /* 0x26d8000052f87fae */ /* 0x000fe8000a12187c */
[----:B------:R-:W-:Y:S04]  /*334f0*/  STL.64 [R1+0x2db8], R82 ;  /* 0x002db85201007387 */ /* 0x000fe80000100a00 */
[----:B------:R-:W-:Y:S04]  /*33500*/  LDGSTS.E [R248+0x27180], desc[UR60][R66.64], P4 ;  /* 0x2718000042f87fae */ /* 0x000fe8000a12187c */
[----:B------:R-:W-:Y:S04]  /*33510*/  STL.64 [R1+0x2dc0], R66 ;  /* 0x002dc04201007387 */ /* 0x000fe80000100a00 */
[----:B------:R-:W-:Y:S04]  /*33520*/  LDGSTS.E [R248+0x27580], desc[UR60][R50.64], P4 ;  /* 0x2758000032f87fae */ /* 0x000fe8000a12187c */
[----:B------:R-:W-:Y:S04]  /*33530*/  STL.64 [R1+0x2dc8], R50 ;  /* 0x002dc83201007387 */ /* 0x000fe80000100a00 */
[----:B------:R-:W-:Y:S04]  /*33540*/  LDGSTS.E [R248+0x27980], desc[UR60][R34.64], P4 ;  /* 0x2798000022f87fae */ /* 0x000fe8000a12187c */
[----:B------:R1:W-:Y:S04]  /*33550*/  STL.64 [R1+0x2dd0], R34 ;  /* 0x002dd02201007387 */ /* 0x0003e80000100a00 */
[----:B------:R-:W-:Y:S04]  /*33560*/  LDGSTS.E [R248+0x27d80], desc[UR60][R18.64], P4 ;  /* 0x27d8000012f87fae */ /* 0x000fe8000a12187c */
        /* <DEDUP_REMOVED lines=12> */
[----:B------:R-:W2:Y:S04]  /*33630*/  LDL.64 R146, [R1+0x580] ;  /* 0x0005800001927983 */ /* 0x000ea80000100a00 */
[----:B------:R-:W3:Y:S04]  /*33640*/  LDL.64 R162, [R1+0x548] ;  /* 0x0005480001a27983 */ /* 0x000ee80000100a00 */
[----:B------:R-:W-:Y:S04]  /*33650*/  LDGSTS.E [R249+0xe00], desc[UR60][R246.64], P4 ;  /* 0x00e00000f6f97fae */ /* 0x000fe8000a12187c */
[----:B------:R-:W3:Y:S04]  /*33660*/  LDL.64 R20, [R1+0x510] ;  /* 0x0005100001147983 */ /* 0x000ee80000100a00 */
[----:B----4-:R-:W-:Y:S04]  /*33670*/  LDGSTS.E [R249+0x1200], desc[UR60][R36.64], P4 ;  /* 0x0120000024f97fae */ /* 0x010fe8000a12187c */
[----:B------:R-:W4:Y:S04]  /*33680*/  LDL.64 R246, [R1+0x4d0] ;  /* 0x0004d00001f67983 */ /* 0x000f280000100a00 */
[----:B------:R-:W-:Y:S04]  /*33690*/  LDGSTS.E [R249+0x1600], desc[UR60][R52.64], P4 ;  /* 0x0160000034f97fae */ /* 0x000fe8000a12187c */
        /* <DEDUP_REMOVED lines=52> */
[----:B--2---:R-:W-:Y:S04]  /*339e0*/  LDGSTS.E [R249+0x7e00], desc[UR60][R146.64], P4 ;  /* 0x07e0000092f97fae */ /* 0x004fe8000a12187c */
[----:B---3--:R-:W-:Y:S04]  /*339f0*/  LDGSTS.E [R249+0x20200], desc[UR60][R162.64], P4 ;  /* 0x20200000a2f97fae */ /* 0x008fe8000a12187c */
[----:B------:R-:W2:Y:S04]  /*33a00*/  LDL.64 R146, [R1+0xc48] ;  /* 0x000c480001927983 */ /* 0x000ea80000100a00 */
        /* <DEDUP_REMOVED lines=53> */
[----:B--2---:R-:W-:Y:S04]  /*33d60*/  LDGSTS.E [R250+0x280], desc[UR60][R146.64], P4 ;  /* 0x0028000092fa7fae */ /* 0x004fe8000a12187c */
[----:B---3--:R-:W-:Y:S04]  /*33d70*/  LDGSTS.E [R250+0x680], desc[UR60][R162.64], P4 ;  /* 0x00680000a2fa7fae */ /* 0x008fe8000a12187c */
[----:B------:R-:W2:Y:S04]  /*33d80*/  LDL.64 R146, [R1+0x578] ;  /* 0x0005780001927983 */ /* 0x000ea80000100a00 */
[----:B----4-:R-:W-:Y:S04]  /*33d90*/  LDGSTS.E [R250+0xa80], desc[UR60][R20.64], P4 ;  /* 0x00a8000014fa7fae */ /* 0x010fe8000a12187c */
[----:B------:R-:W3:Y:S04]  /*33da0*/  LDL.64 R162, [R1+0x540] ;  /* 0x0005400001a27983 */ /* 0x000ee80000100a00 */
        /* <DEDUP_REMOVED lines=40> */
[----:B------:R1:W-:Y:S04]  /*34030*/  LDGSTS.E [R250+0x5e80], desc[UR60][R18.64], P4 ;  /* 0x05e8000012fa7fae */ /* 0x0003e8000a12187c */
[----:B------:R-:W4:Y:S04]  /*34040*/  LDL.64 R166, [R1+0x8] ;  /* 0x0000080001a67983 */ /* 0x000f280000100a00 */
[----:B------:R-:W-:Y:S04]  /*34050*/  LDGSTS.E [R250+0x6280], desc[UR60][R34.64], P4 ;  /* 0x0628000022fa7fae */ /* 0x000fe8000a12187c */
[----:B------:R-:W-:Y:S01]  /*34060*/  LDGSTS.E [R250+0x6680], desc[UR60][R50.64], P4 ;  /* 0x0668000032fa7fae */ /* 0x000fe2000a12187c */
[----:B-1----:R-:W1:Y:S03]  /*34070*/  LDC R19, c[0x0][0x230] ;  /* 0x00008c00ff137b82 */ /* 0x002e660000000800 */
[----:B------:R-:W-:Y:S04]  /*34080*/  LDGSTS.E [R250+0x6a80], desc[UR60][R66.64], P4 ;  /* 0x06a8000042fa7fae */ /* 0x000fe8000a12187c */
[----:B------:R-:W-:Y:S01]  /*34090*/  LDGSTS.E [R250+0x6e80], desc[UR60][R82.64], P4 ;  /* 0x06e8000052fa7fae */ /* 0x000fe2000a12187c */
[----:B------:R-:W1:Y:S03]  /*340a0*/  LDC R18, c[0x0][0x230] ;  /* 0x00008c00ff127b82 */ /* 0x000e660000000800 */
        /* <DEDUP_REMOVED lines=66> */
[----:B---3--:R-:W-:Y:S04]  /*344d0*/  LDGSTS.E [R251+0x300], desc[UR60][R162.64], P4 ;  /* 0x00300000a2fb7fae */ /* 0x008fe8000a12187c */
[----:B----4-:R-:W-:Y:S04]  /*344e0*/  LDGSTS.E [R251+0x700], desc[UR60][R20.64], P4 ;  /* 0x0070000014fb7fae */ /* 0x010fe8000a12187c */
[----:B------:R-:W3:Y:S04]  /*344f0*/  LDL.64 R162, [R1+0x570] ;  /* 0x0005700001a27983 */ /* 0x000ee80000100a00 */
[----:B--2---:R-:W-:Y:S04]  /*34500*/  LDGSTS.E [R251+0xb00], desc[UR60][R246.64], P4 ;  /* 0x00b00000f6fb7fae */ /* 0x004fe8000a12187c */
[----:B------:R-:W2:Y:S04]  /*34510*/  LDL.64 R20, [R1+0x538] ;  /* 0x0005380001147983 */ /* 0x000ea80000100a00 */
[----:B------:R-:W-:Y:S04]  /*34520*/  LDGSTS.E [R251+0xf00], desc[UR60][R36.64], P4 ;  /* 0x00f0000024fb7fae */ /* 0x000fe8000a12187c */
[----:B------:R-:W4:Y:S04]  /*34530*/  LDL.64 R246, [R1+0x500] ;  /* 0x0005000001f67983 */ /* 0x000f280000100a00 */
[----:B------:R-:W4:Y:S04]  /*34540*/  LDL.64 R36, [R1+0x4c0] ;  /* 0x0004c00001247983 */ /* 0x000f280000100a00 */
[----:B------:R-:W-:Y:S04]  /*34550*/  LDGSTS.E [R251+0x1300], desc[UR60][R166.64], P4 ;  /* 0x01300000a6fb7fae */ /* 0x000fe8000a12187c */
[----:B------:R-:W-:Y:S04]  /*34560*/  LDGSTS.E [R251+0x1700], desc[UR60][R52.64], P4 ;  /* 0x0170000034fb7fae */ /* 0x000fe8000a12187c */
[----:B------:R-:W-:Y:S04]  /*34570*/  LDGSTS.E [R251+0x1b00], desc[UR60][R68.64], P4 ;  /* 0x01b0000044fb7fae */ /* 0x000fe8000a12187c */
[----:B------:R-:W3:Y:S04]  /*34580*/  LDL.64 R166, [R1+0x770] ;  /* 0x0007700001a67983 */ /* 0x000ee80000100a00 */
        /* <DEDUP_REMOVED lines=44> */
[----:B----4-:R-:W-:Y:S04]  /*34850*/  LDGSTS.E [R251+0x20700], desc[UR60][R246.64], P4 ;  /* 0x20700000f6fb7fae */ /* 0x010fe8000a12187c */
[----:B------:R-:W-:Y:S04]  /*34860*/  LDGSTS.E [R251+0x20b00], desc[UR60][R36.64], P4 ;  /* 0x20b0000024fb7fae */ /* 0x000fe8000a12187c */
[----:B------:R-:W2:Y:S04]  /*34870*/  LDL.64 R34, [R1+0x7a0] ;  /* 0x0007a00001227983 */ /* 0x000ea80000100a00 */
[----:B------:R-:W4:Y:S04]  /*34880*/  LDL.64 R246, [R1+0xc38] ;  /* 0x000c380001f67983 */ /* 0x000f280000100a00 */
[----:B------:R-:W2:Y:S04]  /*34890*/  LDL.64 R36, [R1+0xc00] ;  /* 0x000c000001247983 */ /* 0x000ea80000100a00 */
[----:B------:R-:W2:Y:S04]  /*348a0*/  LDL.64 R50, [R1+0x768] ;  /* 0x0007680001327983 */ /* 0x000ea80000100a00 */
[----:B------:R-:W-:Y:S04]  /*348b0*/  LDGSTS.E [R251+0x20f00], desc[UR60][R150.64], P4 ;  /* 0x20f0000096fb7fae */ /* 0x000fe8000a12187c */
[----:B------:R-:W-:Y:S04]  /*348c0*/  LDGSTS.E [R251+0x21300], desc[UR60][R52.64], P4 ;  /* 0x2130000034fb7fae */ /* 0x000fe8000a12187c */
[----:B------:R-:W-:Y:S04]  /*348d0*/  LDGSTS.E [R251+0x21700], desc[UR60][R68.64], P4 ;  /* 0x2170000044fb7fae */ /* 0x000fe8000a12187c */
[----:B------:R-:W4:Y:S04]  /*348e0*/  LDL.64 R150, [R1] ;  /* 0x0000000001967983 */ /* 0x000f280000100a00 */
[----:B------:R-:W-:Y:S04]  /*348f0*/  LDGSTS.E [R251+0x21b00], desc[UR60][R84.64], P4 ;  /* 0x21b0000054fb7fae */ /* 0x000fe8000a12187c */
[----:B------:R-:W-:Y:S04]  /*34900*/  LDGSTS.E [R251+0x21f00], desc[UR60][R100.64], P4 ;  /* 0x21f0000064fb7fae */ /* 0x000fe8000a12187c */
[----:B------:R-:W-:Y:S04]  /*34910*/  LDGSTS.E [R251+0x22300], desc[UR60][R116.64], P4 ;  /* 0x2230000074fb7fae */ /* 0x000fe8000a12187c */
[----:B------:R-:W-:Y:S04]  /*34920*/  LDGSTS.E [R251+0x22700], desc[UR60][R132.64], P4 ;  /* 0x2270000084fb7fae */ /* 0x000fe8000a12187c */
[----:B------:R-:W-:Y:S04]  /*34930*/  LDGSTS.E [R251+0x22b00], desc[UR60][R148.64], P4 ;  /* 0x22b0000094fb7fae */ /* 0x000fe8000a12187c */
        /* <DEDUP_REMOVED lines=33> */
[----:B---3--:R-:W-:Y:S04]  /*34b50*/  LDGSTS.E [R251+0x25300], desc[UR60][R166.64], P4 ;  /* 0x25300000a6fb7fae */ /* 0x008fe8000a12187c */
[----:B------:R-:W3:Y:S04]  /*34b60*/  LDL.64 R166, [R1+0x998] ;  /* 0x0009980001a67983 */ /* 0x000ee80000100a00 */
        /* <DEDUP_REMOVED lines=22> */
[----:B------:R-:W4:Y:S04]  /*34cd0*/  LDL.64 R246, [R1+0x568] ;  /* 0x0005680001f67983 */ /* 0x000f280000100a00 */
        /* <DEDUP_REMOVED lines=27> */
[----:B--2---:R-:W-:Y:S04]  /*34e90*/  LDGSTS.E [R252+0x4f80], desc[UR60][R150.64], P4 ;  /* 0x04f8000096fc7fae */ /* 0x004fe8000a12187c */
[----:B------:R-:W2:Y:S04]  /*34ea0*/  LDL.64 R150, [R1+0xf8] ;  /* 0x0000f80001967983 */ /* 0x000ea80000100a00 */
[----:B---3--:R-:W-:Y:S04]  /*34eb0*/  LDGSTS.E [R252+0x5380], desc[UR60][R166.64], P4 ;  /* 0x05380000a6fc7fae */ /* 0x008fe8000a12187c */
[----:B------:R3:W-:Y:S04]  /*34ec0*/  LDGSTS.E [R252+0x5780], desc[UR60][R34.64], P4 ;  /* 0x0578000022fc7fae */ /* 0x0007e8000a12187c */
[----:B------:R-:W-:Y:S04]  /*34ed0*/  LDGSTS.E [R252+0x5b80], desc[UR60][R50.64], P4 ;  /* 0x05b8000032fc7fae */ /* 0x000fe8000a12187c */
[----:B------:R-:W2:Y:S04]  /*34ee0*/  LDL.64 R166, [R1+0xb8] ;  /* 0x0000b80001a67983 */ /* 0x000ea80000100a00 */
[----:B------:R-:W-:Y:S01]  /*34ef0*/  LDGSTS.E [R252+0x5f80], desc[UR60][R66.64], P4 ;  /* 0x05f8000042fc7fae */ /* 0x000fe2000a12187c */
[----:B---3--:R-:W3:Y:S03]  /*34f00*/  LDC R34, c[0x0][0x230] ;  /* 0x00008c00ff227b82 */ /* 0x008ee60000000800 */
[----:B------:R-:W-:Y:S04]  /*34f10*/  LDGSTS.E [R252+0x6380], desc[UR60][R82.64], P4 ;  /* 0x0638000052fc7fae */ /* 0x000fe8000a12187c */
[----:B------:R-:W-:Y:S04]  /*34f20*/  LDGSTS.E [R252+0x6780], desc[UR60][R98.64], P4 ;  /* 0x0678000062fc7fae */ /* 0x000fe8000a12187c */
[----:B------:R-:W-:Y:S04]  /*34f30*/  LDGSTS.E [R252+0x6b80], desc[UR60][R114.64], P4 ;  /* 0x06b8000072fc7fae */ /* 0x000fe8000a12187c */
[----:B------:R-:W-:Y:S04]  /*34f40*/  LDGSTS.E [R252+0x6f80], desc[UR60][R130.64], P4 ;  /* 0x06f8000082fc7fae */ /* 0x000fe8000a12187c */
[----:B------:R-:W-:Y:S04]  /*34f50*/  LDGSTS.E [R252+0x7380], desc[UR60][R146.64], P4 ;  /* 0x0738000092fc7fae */ /* 0x000fe8000a12187c */
        /* <DEDUP_REMOVED lines=14> */
[----:B------:R4:W-:Y:S04]  /*35040*/  LDGSTS.E [R252+0x22f80], desc[UR60][R134.64], P4 ;  /* 0x22f8000086fc7fae */ /* 0x0009e8000a12187c */
[----:B------:R-:W-:Y:S04]  /*35050*/  LDGSTS.E [R252+0x23380], desc[UR60][R54.64], P4 ;  /* 0x2338000036fc7fae */ /* 0x000fe8000a12187c */
[----:B------:R-:W-:Y:S04]  /*35060*/  LDGSTS.E [R252+0x23780], desc[UR60][R70.64], P4 ;  /* 0x2378000046fc7fae */ /* 0x000fe8000a12187c */
[----:B------:R-:W-:Y:S01]  /*35070*/  LDGSTS.E [R252+0x23b80], desc[UR60][R86.64], P4 ;  /* 0x23b8000056fc7fae */ /* 0x000fe2000a12187c */
[----:B----4-:R-:W4:Y:S03]  /*35080*/  LDC R134, c[0x0][0x230] ;  /* 0x00008c00ff867b82 */ /* 0x010f260000000800 */
[----:B------:R1:W-:Y:S04]  /*35090*/  LDGSTS.E [R252+0x23f80], desc[UR60][R102.64], P4 ;  /* 0x23f8000066fc7fae */ /* 0x0003e8000a12187c */
[----:B------:R-:W3:Y:S04]  /*350a0*/  LDL.LU R135, [R1+0x1468] ;  /* 0x0014680001877983 */ /* 0x000ee80000300800 */
[----:B------:R-:W-:Y:S04]  /*350b0*/  LDGSTS.E [R252+0x24380], desc[UR60][R118.64], P4 ;  /* 0x2438000076fc7fae */ /* 0x000fe8000a12187c */
[----:B------:R-:W4:Y:S01]  /*350c0*/  LDL.LU.64 R38, [R1+0x1418] ;  /* 0x0014180001267983 */ /* 0x000f220000300a00 */
[----:B-1----:R-:W1:Y:S03]  /*350d0*/  LDC R103, c[0x0][0x238] ;  /* 0x00008e00ff677b82 */ /* 0x002e660000000800 */
[----:B------:R-:W4:Y:S04]  /*350e0*/  LDL.LU.64 R54, [R1+0xc70] ;  /* 0x000c700001367983 */ /* 0x000f280000300a00 */
[----:B------:R-:W4:Y:S01]  /*350f0*/  LDL.LU.64 R70, [R1+0xc78] ;  /* 0x000c780001467983 */ /* 0x000f220000300a00 */
[----:B------:R-:W4:Y:S03]  /*35100*/  LDC R102, c[0x0][0x230] ;  /* 0x00008c00ff667b82 */ /* 0x000f260000000800 */
[----:B------:R-:W4:Y:S04]  /*35110*/  LDL.LU.64 R86, [R1+0xc80] ;  /* 0x000c800001567983 */ /* 0x000f280000300a00 */
[----:B--2---:R-:W-:Y:S04]  /*35120*/  LDGSTS.E [R252+0x24780], desc[UR60][R150.64], P4 ;  /* 0x2478000096fc7fae */ /* 0x004fe8000a12187c */
[----:B------:R-:W2:Y:S04]  /*35130*/  LDL.LU.64 R22, [R1+0xc88] ;  /* 0x000c880001167983 */ /* 0x000ea80000300a00 */
[----:B------:R-:W2:Y:S01]  /*35140*/  LDL.LU.64 R118, [R1+0xc90] ;  /* 0x000c900001767983 */ /* 0x000ea20000300a00 */
[----:B-1----:R-:W-:-:S03]  /*35150*/  IMAD.SHL.U32 R103, R103, 0x80, RZ ;  /* 0x0000008067677824 */ /* 0x002fc600078e00ff */
[----:B------:R-:W2:Y:S01]  /*35160*/  LDL.LU.64 R150, [R1+0xc98] ;  /* 0x000c980001967983 */ /* 0x000ea20000300a00 */
[C---:B------:R-:W-:Y:S02]  /*35170*/  IMAD.WIDE R36, R103.reuse, 0x4, R242 ;  /* 0x0000000467247825 */ /* 0x040fe400078e02f2 */
[----:B------:R-:W1:Y:S02]  /*35180*/  LDC R242, c[0x0][0x230] ;  /* 0x00008c00fff27b82 */ /* 0x000e640000000800 */
[----:B------:R-:W-:Y:S01]  /*35190*/  IMAD.WIDE R20, R103, 0x4, R240 ;  /* 0x0000000467147825 */ /* 0x000fe200078e02f0 */
[----:B------:R-:W-:Y:S04]  /*351a0*/  STL.64 [R1+0x1550], R36 ;  /* 0x0015502401007387 */ /* 0x000fe80000100a00 */
[----:B------:R4:W-:Y:S04]  /*351b0*/  STL.64 [R1+0x1560], R20 ;  /* 0x0015601401007387 */ /* 0x0009e80000100a00 */
[----:B------:R1:W-:Y:S01]  /*351c0*/  LDGSTS.E [R252+0x24b80], desc[UR60][R166.64], P4 ;  /* 0x24b80000a6fc7fae */ /* 0x0003e2000a12187c */
[----:B------:R-:W2:Y:S03]  /*351d0*/  LDC R243, c[0x0][0x230] ;  /* 0x00008c00fff37b82 */ /* 0x000ea60000000800 */
[----:B------:R-:W-:Y:S04]  /*351e0*/  LDGSTS.E [R252+0x24f80], desc[UR60][R12.64], P4 ;  /* 0x24f800000cfc7fae */ /* 0x000fe8000a12187c */
[----:B------:R-:W-:Y:S01]  /*351f0*/  LDGSTS.E [R252+0x25380], desc[UR60][R6.64], P4 ;  /* 0x2538000006fc7fae */ /* 0x000fe2000a12187c */
[----:B-1----:R-:W1:Y:S03]  /*35200*/  LDC R167, c[0x0][0x230] ;  /* 0x00008c00ffa77b82 */ /* 0x002e660000000800 */
[----:B------:R-:W-:Y:S04]  /*35210*/  LDGSTS.E [R252+0x25780], desc[UR60][R170.64], P4 ;  /* 0x25780000aafc7fae */ /* 0x000fe8000a12187c */
[----:B------:R-:W-:Y:S04]  /*35220*/  LDGSTS.E [R252+0x25b80], desc[UR60][R154.64], P4 ;  /* 0x25b800009afc7fae */ /* 0x000fe8000a12187c */
[----:B------:R-:W-:Y:S04]  /*35230*/  LDGSTS.E [R252+0x25f80], desc[UR60][R138.64], P4 ;  /* 0x25f800008afc7fae */ /* 0x000fe8000a12187c */
[----:B------:R-:W-:Y:S04]  /*35240*/  LDGSTS.E [R252+0x26380], desc[UR60][R122.64], P4 ;  /* 0x263800007afc7fae */ /* 0x000fe8000a12187c */
[----:B------:R-:W-:Y:S04]  /*35250*/  LDGSTS.E [R252+0x26780], desc[UR60][R106.64], P4 ;  /* 0x267800006afc7fae */ /* 0x000fe8000a12187c */
[----:B------:R-:W-:Y:S01]  /*35260*/  LDGSTS.E [R252+0x26b80], desc[UR60][R90.64], P4 ;  /* 0x26b800005afc7fae */ /* 0x000fe2000a12187c */
[----:B-1----:R-:W-:-:S03]  /*35270*/  VIADD R167, R167, 0xffffff7c ;  /* 0xffffff7ca7a77836 */ /* 0x002fc60000000000 */
[----:B------:R-:W-:Y:S04]  /*35280*/  LDGSTS.E [R252+0x26f80], desc[UR60][R74.64], P4 ;  /* 0x26f800004afc7fae */ /* 0x000fe8000a12187c */
[----:B------:R-:W-:Y:S04]  /*35290*/  LDGSTS.E [R252+0x27380], desc[UR60][R58.64], P4 ;  /* 0x273800003afc7fae */ /* 0x000fe8000a12187c */
[----:B------:R-:W-:Y:S04]  /*352a0*/  LDGSTS.E [R252+0x27780], desc[UR60][R42.64], P4 ;  /* 0x277800002afc7fae */ /* 0x000fe8000a12187c */
[----:B------:R-:W-:Y:S04]  /*352b0*/  LDGSTS.E [R252+0x27b80], desc[UR60][R26.64], P4 ;  /* 0x27b800001afc7fae */ /* 0x000fe8000a12187c */
[----:B------:R-:W-:Y:S01]  /*352c0*/  LDGSTS.E [R252+0x27f80], desc[UR60][R172.64], P4 ;  /* 0x27f80000acfc7fae */ /* 0x000fe2000a12187c */
[----:B------:R-:W-:-:S02]  /*352d0*/  ISETP.GE.U32.AND P4, PT, R167, 0x7ffffefd, PT ;  /* 0x7ffffefda700780c */ /* 0x000fc40003f86070 */
[----:B------:R-:W1:Y:S01]  /*352e0*/  LDC R167, c[0x0][0x230] ;  /* 0x00008c00ffa77b82 */ /* 0x000e620000000800 */
[----:B------:R-:W0:Y:S07]  /*352f0*/  LDGDEPBAR ;  /* 0x00000000000079af */ /* 0x000e2e0000000000 */
[----:B------:R-:W-:Y:S01]  /*35300*/  BAR.SYNC.DEFER_BLOCKING 0x0 ;  /* 0x0000000000007b1d */ /* 0x000fe20000010000 */
[----:B-1----:R-:W-:-:S05]  /*35310*/  IADD3 R240, R167, -0xa1, RZ ;  /* 0xffffff5fa7f07810 */ /* 0x002fca0007ffe0ff */
[----:B------:R-:W2:Y:S04]  /*35320*/  LDL.LU.64 R166, [R1+0xca0] ;  /* 0x000ca00001a67983 */ /* 0x000ea80000300a00 */
[----:B------:R-:W-:Y:S01]  /*35330*/  @!PT LDS RZ, [RZ] ;  /* 0x00000000fffff984 */ /* 0x000fe20000000800 */
[----:B------:R-:W-:Y:S01]  /*35340*/  @!PT LDS RZ, [RZ] ;  /* 0x00000000fffff984 */ /* 0x000fe20000000800 */
[----:B------:R-:W-:Y:S01]  /*35350*/  @!PT LDS RZ, [RZ] ;  /* 0x00000000fffff984 */ /* 0x000fe20000000800 */
[----:B---3--:R-:W-:Y:S04]  /*35360*/  LDGSTS.E [R135+-0x20000], desc[UR60][R36.64], !P6 ;  /* 0xe000000024877fae */ /* 0x008fe8000f12187c */
[----:B------:R1:W-:Y:S01]  /*35370*/  LDGSTS.E [R135+-0x1c000], desc[UR60][R20.64], !P6 ;  /* 0xe400000014877fae */ /* 0x0003e2000f12187c */
[----:B----4-:R-:W-:-:S04]  /*35380*/  IMAD.WIDE R66, R103, 0x4, R38 ;  /* 0x0000000467427825 */ /* 0x010fc800078e0226 */
[C---:B------:R-:W-:Y:S01]  /*35390*/  IMAD.WIDE R52, R103.reuse, 0x4, R54 ;  /* 0x0000000467347825 */ /* 0x040fe200078e0236 */
[----:B------:R-:W-:Y:S03]  /*353a0*/  STL.64 [R1+0x14e0], R66 ;  /* 0x0014e04201007387 */ /* 0x000fe60000100a00 */
[C---:B------:R-:W-:Y:S01]  /*353b0*/  IMAD.WIDE R50, R103.reuse, 0x4, R70 ;  /* 0x0000000467327825 */ /* 0x040fe200078e0246 */
[----:B------:R2:W-:Y:S01]  /*353c0*/  STL.64 [R1+0x14e8], R52 ;  /* 0x0014e83401007387 */ /* 0x0005e20000100a00 */
[----:B-1----:R-:W1:Y:S02]  /*353d0*/  LDC R21, c[0x0][0x230] ;  /* 0x00008c00ff157b82 */ /* 0x002e640000000800 */
[C---:B------:R-:W-:Y:S01]  /*353e0*/  IMAD.WIDE R36, R103.reuse, 0x4, R86 ;  /* 0x0000000467247825 */ /* 0x040fe200078e0256 */
[----:B------:R-:W3:Y:S04]  /*353f0*/  LDL.LU.64 R38, [R1+0xca8] ;  /* 0x000ca80001267983 */ /* 0x000ee80000300a00 */
[----:B------:R-:W4:Y:S01]  /*35400*/  LDL.LU.64 R54, [R1+0xcb0] ;  /* 0x000cb00001367983 */ /* 0x000f220000300a00 */
[----:B------:R-:W-:Y:S01]  /*35410*/  VIADD R241, R102, 0xffffff5e ;  /* 0xffffff5e66f17836 */ /* 0x000fe20000000000 */
[----:B------:R-:W1:Y:S02]  /*35420*/  LDC R20, c[0x0][0x230] ;  /* 0x00008c00ff147b82 */ /* 0x000e640000000800 */
[----:B------:R2:W-:Y:S04]  /*35430*/  STL.64 [R1+0x14f0], R50 ;  /* 0x0014f03201007387 */ /* 0x0005e80000100a00 */
[----:B------:R2:W-:Y:S04]  /*35440*/  STL.64 [R1+0x14f8], R36 ;  /* 0x0014f82401007387 */ /* 0x0005e80000100a00 */
[----:B------:R-:W4:Y:S04]  /*35450*/  LDL.LU.64 R70, [R1+0xcb8] ;  /* 0x000cb80001467983 */ /* 0x000f280000300a00 */
[----:B------:R-:W4:Y:S04]  /*35460*/  LDL.LU.64 R86, [R1+0xcc0] ;  /* 0x000cc00001567983 */ /* 0x000f280000300a00 */
[----:B------:R-:W-:Y:S04]  /*35470*/  LDGSTS.E [R135+-0x1fffc], desc[UR60][R66.64], !P1 ;  /* 0xe000400042877fae */ /* 0x000fe8000c92187c */
[----:B------:R2:W-:Y:S04]  /*35480*/  LDGSTS.E [R135+-0x1bffc], desc[UR60][R52.64], !P1 ;  /* 0xe400400034877fae */ /* 0x0005e8000c92187c */
[----:B------:R2:W-:Y:S04]  /*35490*/  LDGSTS.E [R135+-0x1fff8], desc[UR60][R50.64], !P5 ;  /* 0xe000800032877fae */ /* 0x0005e8000e92187c */
[----:B------:R1:W-:Y:S01]  /*354a0*/  LDGSTS.E [R135+-0x1bff8], desc[UR60][R36.64], !P5 ;  /* 0xe400800024877fae */ /* 0x0003e2000e92187c */
[----:B--2---:R-:W-:-:S04]  /*354b0*/  IMAD.WIDE R52, R103, 0x4, R22 ;  /* 0x0000000467347825 */ /* 0x004fc800078e0216 */
[C---:B------:R-:W-:Y:S01]  /*354c0*/  IMAD.WIDE R50, R103.reuse, 0x4, R118 ;  /* 0x0000000467327825 */ /* 0x040fe200078e0276 */
[----:B------:R3:W-:Y:S04]  /*354d0*/  STL.64 [R1+0x1500], R52 ;  /* 0x0015003401007387 */ /* 0x0007e80000100a00 */
[----:B------:R-:W2:Y:S04]  /*354e0*/  LDL.LU.64 R22, [R1+0xcc8] ;  /* 0x000cc80001167983 */ /* 0x000ea80000300a00 */
[----:B------:R4:W-:Y:S04]  /*354f0*/  STL.64 [R1+0x1508], R50 ;  /* 0x0015083201007387 */ /* 0x0009e80000100a00 */
[----:B------:R-:W2:Y:S01]  /*35500*/  LDL.LU.64 R118, [R1+0xcd0] ;  /* 0x000cd00001767983 */ /* 0x000ea20000300a00 */
[----:B-1----:R-:W-:Y:S01]  /*35510*/  IMAD.WIDE R36, R103, 0x4, R150 ;  /* 0x0000000467247825 */ /* 0x002fe200078e0296 */
[----:B------:R-:W-:-:S02]  /*35520*/  ISETP.GE.U32.AND P1, PT, R241, 0x7ffffedf, PT ;  /* 0x7ffffedff100780c */ /* 0x000fc40003f26070 */
[----:B------:R-:W-:Y:S01]  /*35530*/  IADD3 R241, R34, -0xa4, RZ ;  /* 0xffffff5c22f17810 */ /* 0x000fe20007ffe0ff */
[----:B------:R3:W-:Y:S04]  /*35540*/  LDGSTS.E [R135+-0x1fff4], desc[UR60][R52.64], !P4 ;  /* 0xe000c00034877fae */ /* 0x0007e8000e12187c */
[----:B------:R1:W-:Y:S04]  /*35550*/  STL.64 [R1+0x1758], R36 ;  /* 0x0017582401007387 */ /* 0x0003e80000100a00 */
[----:B------:R-:W2:Y:S01]  /*35560*/  LDL.LU.64 R150, [R1+0xcd8] ;  /* 0x000cd80001967983 */ /* 0x000ea20000300a00 */
[----:B------:R-:W-:Y:S01]  /*35570*/  ISETP.GE.U32.AND P6, PT, R240, 0x7ffffee0, PT ;  /* 0x7ffffee0f000780c */ /* 0x000fe20003fc6070 */
[----:B------:R-:W-:-:S02]  /*35580*/  IMAD.WIDE R34, R103, 0x4, R166 ;  /* 0x0000000467227825 */ /* 0x000fc400078e02a6 */
[----:B------:R4:W-:Y:S04]  /*35590*/  LDGSTS.E [R135+-0x1bff4], desc[UR60][R50.64], !P4 ;  /* 0xe400c00032877fae */ /* 0x0009e8000e12187c */
[----:B------:R-:W2:Y:S01]  /*355a0*/  LDL.LU.64 R166, [R1+0xce0] ;  /* 0x000ce00001a67983 */ /* 0x000ea20000300a00 */
[----:B------:R-:W-:-:S05]  /*355b0*/  VIADD R240, R134, 0xffffff5d ;  /* 0xffffff5d86f07836 */ /* 0x000fca0000000000 */
[----:B------:R1:W-:Y:S01]  /*355c0*/  LDGSTS.E [R135+-0x18000], desc[UR60][R36.64], !P6 ;  /* 0xe800000024877fae */ /* 0x0003e2000f12187c */
[----:B------:R-:W-:-:S03]  /*355d0*/  ISETP.GE.U32.AND P5, PT, R240, 0x7ffffede, PT ;  /* 0x7ffffedef000780c */ /* 0x000fc60003fa6070 */
[----:B------:R1:W-:Y:S04]  /*355e0*/  STL.64 [R1+0x1760], R34 ;  /* 0x0017602201007387 */ /* 0x0003e80000100a00 */
[----:B------:R1:W-:Y:S01]  /*355f0*/  LDGSTS.E [R135+-0x14000], desc[UR60][R34.64], !P6 ;  /* 0xec00000022877fae */ /* 0x0003e2000f12187c */
[----:B---3--:R-:W-:-:S04]  /*35600*/  IMAD.WIDE R52, R103, 0x4, R38 ;  /* 0x0000000467347825 */ /* 0x008fc800078e0226 */
[C---:B----4-:R-:W-:Y:S01]  /*35610*/  IMAD.WIDE R50, R103.reuse, 0x4, R54 ;  /* 0x0000000467327825 */ /* 0x050fe200078e0236 */
[----:B------:R-:W-:Y:S04]  /*35620*/  STL.64 [R1+0x1768], R52 ;  /* 0x0017683401007387 */ /* 0x000fe80000100a00 */
[----:B------:R-:W-:Y:S04]  /*35630*/  STL.64 [R1+0x1770], R50 ;  /* 0x0017703201007387 */ /* 0x000fe80000100a00 */
[----:B------:R-:W3:Y:S01]  /*35640*/  LDL.LU.64 R38, [R1+0xce8] ;  /* 0x000ce80001267983 */ /* 0x000ee20000300a00 */
[----:B-1----:R-:W-:-:S03]  /*35650*/  IMAD.WIDE R36, R103, 0x4, R70 ;  /* 0x0000000467247825 */ /* 0x002fc600078e0246 */
[----:B------:R-:W4:Y:S01]  /*35660*/  LDL.LU.64 R54, [R1+0xcf0] ;  /* 0x000cf00001367983 */ /* 0x000f220000300a00 */
[----:B------:R-:W-:-:S03]  /*35670*/  IMAD.WIDE R34, R103, 0x4, R86 ;  /* 0x0000000467227825 */ /* 0x000fc600078e0256 */
[----:B------:R2:W-:Y:S04]  /*35680*/  STL.64 [R1+0x1778], R36 ;  /* 0x0017782401007387 */ /* 0x0005e80000100a00 */
[----:B------:R1:W-:Y:S04]  /*35690*/  STL.64 [R1+0x1780], R34 ;  /* 0x0017802201007387 */ /* 0x0003e80000100a00 */
[----:B------:R-:W3:Y:S04]  /*356a0*/  LDL.LU.64 R70, [R1+0xcf8] ;  /* 0x000cf80001467983 */ /* 0x000ee80000300a00 */
[----:B------:R-:W3:Y:S04]  /*356b0*/  LDL.LU.64 R86, [R1+0xd00] ;  /* 0x000d000001567983 */ /* 0x000ee80000300a00 */
[----:B------:R-:W-:Y:S04]  /*356c0*/  LDGSTS.E [R135+-0x17ffc], desc[UR60][R52.64], !P1 ;  /* 0xe800400034877fae */ /* 0x000fe8000c92187c */
[----:B------:R-:W-:Y:S04]  /*356d0*/  LDGSTS.E [R135+-0x13ffc], desc[UR60][R50.64], !P1 ;  /* 0xec00400032877fae */ /* 0x000fe8000c92187c */
[----:B------:R2:W-:Y:S04]  /*356e0*/  LDGSTS.E [R135+-0x17ff8], desc[UR60][R36.64], !P5 ;  /* 0xe800800024877fae */ /* 0x0005e8000e92187c */
[----:B------:R1:W-:Y:S01]  /*356f0*/  LDGSTS.E [R135+-0x13ff8], desc[UR60][R34.64], !P5 ;  /* 0xec00800022877fae */ /* 0x0003e2000e92187c */
[----:B--2---:R-:W-:-:S04]  /*35700*/  IMAD.WIDE R36, R103, 0x4, R22 ;  /* 0x0000000467247825 */ /* 0x004fc800078e0216 */
[----:B-1----:R-:W-:Y:S01]  /*35710*/  IMAD.WIDE R34, R103, 0x4, R118 ;  /* 0x0000000467227825 */ /* 0x002fe200078e0276 */
[----:B------:R-:W-:Y:S04]  /*35720*/  STL.64 [R1+0x1788], R36 ;  /* 0x0017882401007387 */ /* 0x000fe80000100a00 */
[----:B------:R1:W-:Y:S04]  /*35730*/  STL.64 [R1+0x1790], R34 ;  /* 0x0017902201007387 */ /* 0x0003e80000100a00 */
[----:B------:R-:W2:Y:S04]  /*35740*/  LDL.LU.64 R164, [R1+0xd08] ;  /* 0x000d080001a47983 */ /* 0x000ea80000300a00 */
[----:B------:R-:W2:Y:S01]  /*35750*/  LDL.LU.64 R118, [R1+0xd10] ;  /* 0x000d100001767983 */ /* 0x000ea20000300a00 */
[----:B------:R-:W-:Y:S01]  /*35760*/  VIADD R240, R19, 0xffffff3f ;  /* 0xffffff3f13f07836 */ /* 0x000fe20000000000 */
[----:B------:R-:W-:Y:S01]  /*35770*/  ISETP.GE.U32.AND P4, PT, R241, 0x7ffffedd, PT ;  /* 0x7ffffeddf100780c */ /* 0x000fe20003f86070 */
[----:B------:R-:W-:Y:S01]  /*35780*/  IMAD.WIDE R22, R103, 0x4, R150 ;  /* 0x0000000467167825 */ /* 0x000fe200078e0296 */
[----:B------:R-:W2:Y:S02]  /*35790*/  LDC R19, c[0x0][0x230] ;  /* 0x00008c00ff137b82 */ /* 0x000ea40000000800 */
[----:B------:R-:W-:-:S02]  /*357a0*/  ISETP.GE.U32.AND P6, PT, R240, 0x7ffffec0, PT ;  /* 0x7ffffec0f000780c */ /* 0x000fc40003fc6070 */
[----:B------:R-:W-:Y:S01]  /*357b0*/  IADD3 R240, R18, -0xc3, RZ ;  /* 0xffffff3d12f07810 */ /* 0x000fe20007ffe0ff */
[----:B------:R-:W-:-:S03]  /*357c0*/  VIADD R241, R21, 0xffffff3e ;  /* 0xffffff3e15f17836 */ /* 0x000fc60000000000 */
[----:B------:R-:W-:Y:S01]  /*357d0*/  ISETP.GE.U32.AND P5, PT, R240, 0x7ffffebe, PT ;  /* 0x7ffffebef000780c */ /* 0x000fe20003fa6070 */
[----:B------:R-:W-:Y:S01]  /*357e0*/  VIADD R240, R20, 0xffffff3c ;  /* 0xffffff3c14f07836 */ /* 0x000fe20000000000 */
[----:B------:R-:W-:Y:S01]  /*357f0*/  STL.64 [R1+0x1958], R22 ;  /* 0x0019581601007387 */ /* 0x000fe20000100a00 */
[----:B------:R-:W2:Y:S03]  /*35800*/  LDC R18, c[0x0][0x230] ;  /* 0x00008c00ff127b82 */ /* 0x000ea60000000800 */
[----:B------:R-:W-:Y:S01]  /*35810*/  LDGSTS.E [R135+-0x17ff4], desc[UR60][R36.64], !P4 ;  /* 0xe800c00024877fae */ /* 0x000fe2000e12187c */
[----:B------:R-:W-:-:S03]  /*35820*/  ISETP.GE.U32.AND P1, PT, R241, 0x7ffffebf, PT ;  /* 0x7ffffebff100780c */ /* 0x000fc60003f26070 */
[----:B------:R1:W-:Y:S04]  /*35830*/  LDGSTS.E [R135+-0x13ff4], desc[UR60][R34.64], !P4 ;  /* 0xec00c00022877fae */ /* 0x0003e8000e12187c */
[----:B------:R-:W-:Y:S01]  /*35840*/  LDGSTS.E [R135+-0x10000], desc[UR60][R22.64], !P6 ;  /* 0xf000000016877fae */ /* 0x000fe2000f12187c */
[C---:B------:R-:W-:Y:S01]  /*35850*/  IMAD.WIDE R20, R103.reuse, 0x4, R166 ;  /* 0x0000000467147825 */ /* 0x040fe200078e02a6 */
[----:B-1----:R-:W1:Y:S04]  /*35860*/  LDC R34, c[0x0][0x230] ;  /* 0x00008c00ff227b82 */ /* 0x002e680000000800 */
[----:B------:R3:W-:Y:S04]  /*35870*/  STL.64 [R1+0x1960], R20 ;  /* 0x0019601401007387 */ /* 0x0007e80000100a00 */
[----:B------:R-:W2:Y:S04]  /*35880*/  LDL.LU.64 R150, [R1+0xd18] ;  /* 0x000d180001967983 */ /* 0x000ea80000300a00 */
[----:B------:R-:W2:Y:S04]  /*35890*/  LDL.LU.64 R166, [R1+0xd20] ;  /* 0x000d200001a67983 */ /* 0x000ea80000300a00 */
[----:B------:R3:W-:Y:S01]  /*358a0*/  LDGSTS.E [R135+-0xc000], desc[UR60][R20.64], !P6 ;  /* 0xf400000014877fae */ /* 0x0007e2000f12187c */
[----:B----4-:R-:W-:-:S04]  /*358b0*/  IMAD.WIDE R52, R103, 0x4, R54 ;  /* 0x0000000467347825 */ /* 0x010fc800078e0236 */
[----:B---3--:R-:W-:-:S04]  /*358c0*/  IMAD.WIDE R50, R103, 0x4, R70 ;  /* 0x0000000467327825 */ /* 0x008fc800078e0246 */
[C---:B------:R-:W-:Y:S01]  /*358d0*/  IMAD.WIDE R36, R103.reuse, 0x4, R86 ;  /* 0x0000000467247825 */ /* 0x040fe200078e0256 */
[----:B------:R-:W-:Y:S01]  /*358e0*/  ISETP.GE.U32.AND P4, PT, R240, 0x7ffffebd, PT ;  /* 0x7ffffebdf000780c */ /* 0x000fe20003f86070 */
[----:B------:R-:W3:Y:S02]  /*358f0*/  LDC R21, c[0x0][0x230] ;  /* 0x00008c00ff157b82 */ /* 0x000ee40000000800 */
[----:B------:R-:W-:-:S05]  /*35900*/  IMAD.WIDE R22, R103, 0x4, R38 ;  /* 0x0000000467167825 */ /* 0x000fca00078e0226 */
[----:B------:R4:W-:Y:S01]  /*35910*/  STL.64 [R1+0x1968], R22 ;  /* 0x0019681601007387 */ /* 0x0009e20000100a00 */
[----:B------:R-:W-:Y:S01]  /*35920*/  IADD3 R241, R243, -0xe2, RZ ;  /* 0xffffff1ef3f17810 */ /* 0x000fe20007ffe0ff */
[----:B------:R-:W-:Y:S01]  /*35930*/  VIADD R240, R242, 0xffffff1f ;  /* 0xffffff1ff2f07836 */ /* 0x000fe20000000000 */
[----:B------:R-:W3:Y:S01]  /*35940*/  LDC R20, c[0x0][0x230] ;  /* 0x00008c00ff147b82 */ /* 0x000ee20000000800 */
[----:B------:R-:W-:Y:S04]  /*35950*/  STL.64 [R1+0x1970], R52 ;  /* 0x0019703401007387 */ /* 0x000fe80000100a00 */
[----:B------:R-:W-:Y:S03]  /*35960*/  LDGSTS.E [R135+-0xfffc], desc[UR60][R22.64], !P1 ;  /* 0xf000400016877fae */ /* 0x000fe6000c92187c */
[----:B------:R-:W3:Y:S01]  /*35970*/  LDC R242, c[0x0][0x230] ;  /* 0x00008c00fff27b82 */ /* 0x000ee20000000800 */
[----:B------:R-:W-:Y:S04]  /*35980*/  LDGSTS.E [R135+-0xbffc], desc[UR60][R52.64], !P1 ;  /* 0xf400400034877fae */ /* 0x000fe8000c92187c */
[----:B------:R2:W-:Y:S03]  /*35990*/  LDGSTS.E [R135+-0xfff8], desc[UR60][R50.64], !P5 ;  /* 0xf000800032877fae */ /* 0x0005e6000e92187c */
[----:B------:R-:W3:Y:S01]  /*359a0*/  LDC R243, c[0x0][0x230] ;  /* 0x00008c00fff37b82 */ /* 0x000ee20000000800 */
[----:B----4-:R-:W4:Y:S04]  /*359b0*/  LDL.LU.64 R22, [R1+0xd28] ;  /* 0x000d280001167983 */ /* 0x010f280000300a00 */
[----:B------:R2:W-:Y:S04]  /*359c0*/  STL.64 [R1+0x1978], R50 ;  /* 0x0019783201007387 */ /* 0x0005e80000100a00 */
[----:B------:R-:W3:Y:S04]  /*359d0*/  LDL.LU.64 R38, [R1+0xd38] ;  /* 0x000d380001267983 */ /* 0x000ee80000300a00 */
[----:B------:R1:W-:Y:S04]  /*359e0*/  STL.64 [R1+0x1980], R36 ;  /* 0x0019802401007387 */ /* 0x0003e80000100a00 */
[----:B------:R-:W3:Y:S04]  /*359f0*/  LDL.LU.64 R54, [R1+0xd30] ;  /* 0x000d300001367983 */ /* 0x000ee80000300a00 */
[----:B------:R-:W3:Y:S04]  /*35a00*/  LDL.LU.64 R70, [R1+0xd48] ;  /* 0x000d480001467983 */ /* 0x000ee80000300a00 */
[----:B------:R-:W3:Y:S01]  /*35a10*/  LDL.LU.64 R86, [R1+0xd40] ;  /* 0x000d400001567983 */ /* 0x000ee20000300a00 */
[----:B--2---:R-:W-:-:S03]  /*35a20*/  IMAD.WIDE R50, R103, 0x4, R118 ;  /* 0x0000000467327825 */ /* 0x004fc600078e0276 */
[----:B------:R-:W2:Y:S01]  /*35a30*/  LDL.LU.64 R118, [R1+0xd50] ;  /* 0x000d500001767983 */ /* 0x000ea20000300a00 */
[----:B------:R-:W-:Y:S01]  /*35a40*/  ISETP.GE.U32.AND P6, PT, R240, 0x7ffffea0, PT ;  /* 0x7ffffea0f000780c */ /* 0x000fe20003fc6070 */
[----:B------:R-:W-:Y:S02]  /*35a50*/  IMAD.WIDE R52, R103, 0x4, R164 ;  /* 0x0000000467347825 */ /* 0x000fe400078e02a4 */
[----:B------:R1:W-:Y:S02]  /*35a60*/  LDGSTS.E [R135+-0xbff8], desc[UR60][R36.64], !P5 ;  /* 0xf400800024877fae */ /* 0x0003e4000e92187c */
[----:B------:R-:W-:Y:S02]  /*35a70*/  VIADD R240, R19, 0xffffff1d ;  /* 0xffffff1d13f07836 */ /* 0x000fe40000000000 */
[----:B------:R4:W-:Y:S03]  /*35a80*/  STL.64 [R1+0x1988], R52 ;  /* 0x0019883401007387 */ /* 0x0009e60000100a00 */
[----:B------:R-:W-:Y:S01]  /*35a90*/  ISETP.GE.U32.AND P5, PT, R240, 0x7ffffe9e, PT ;  /* 0x7ffffe9ef000780c */ /* 0x000fe20003fa6070 */
[----:B------:R3:W-:Y:S01]  /*35aa0*/  STL.64 [R1+0x1990], R50 ;  /* 0x0019903201007387 */ /* 0x0007e20000100a00 */
[----:B------:R-:W-:-:S03]  /*35ab0*/  VIADD R240, R18, 0xffffff1c ;  /* 0xffffff1c12f07836 */ /* 0x000fc60000000000 */
[----:B------:R4:W-:Y:S01]  /*35ac0*/  LDGSTS.E [R135+-0xfff4], desc[UR60][R52.64], !P4 ;  /* 0xf000c00034877fae */ /* 0x0009e2000e12187c */
[----:B------:R-:W-:Y:S01]  /*35ad0*/  ISETP.GE.U32.AND P1, PT, R241, 0x7ffffe9f, PT ;  /* 0x7ffffe9ff100780c */ /* 0x000fe20003f26070 */
[C---:B-1----:R-:W-:Y:S02]  /*35ae0*/  IMAD.WIDE R36, R103.reuse, 0x4, R150 ;  /* 0x0000000467247825 */ /* 0x042fe400078e0296 */
[----:B------:R1:W-:Y:S02]  /*35af0*/  LDGSTS.E [R135+-0xbff4], desc[UR60][R50.64], !P4 ;  /* 0xf400c00032877fae */ /* 0x0003e4000e12187c */
[----:B------:R-:W-:Y:S02]  /*35b00*/  IMAD.WIDE R18, R103, 0x4, R166 ;  /* 0x0000000467127825 */ /* 0x000fe400078e02a6 */
[----:B------:R1:W-:Y:S04]  /*35b10*/  STL.64 [R1+0x1b58], R36 ;  /* 0x001b582401007387 */ /* 0x0003e80000100a00 */
[----:B------:R-:W2:Y:S04]  /*35b20*/  LDL.LU.64 R150, [R1+0xd58] ;  /* 0x000d580001967983 */ /* 0x000ea80000300a00 */
[----:B------:R1:W-:Y:S04]  /*35b30*/  STL.64 [R1+0x1b60], R18 ;  /* 0x001b601201007387 */ /* 0x0003e80000100a00 */
[----:B------:R-:W2:Y:S01]  /*35b40*/  LDL.LU.64 R166, [R1+0xd60] ;  /* 0x000d600001a67983 */ /* 0x000ea20000300a00 */
[----:B------:R-:W-:-:S03]  /*35b50*/  VIADD R241, R34, 0xffffff7a ;  /* 0xffffff7a22f17836 */ /* 0x000fc60000000000 */
[----:B------:R1:W-:Y:S01]  /*35b60*/  LDGSTS.E [R135+-0x8000], desc[UR60][R36.64], !P6 ;  /* 0xf800000024877fae */ /* 0x0003e2000f12187c */
[----:B------:R-:W-:-:S03]  /*35b70*/  ISETP.GE.U32.AND P4, PT, R240, 0x7ffffe9d, PT ;  /* 0x7ffffe9df000780c */ /* 0x000fc60003f86070 */
[----:B------:R1:W-:Y:S01]  /*35b80*/  LDGSTS.E [R135+-0x4000], desc[UR60][R18.64], !P6 ;  /* 0xfc00000012877fae */ /* 0x0003e2000f12187c */
[----:B----4-:R-:W-:-:S04]  /*35b90*/  IMAD.WIDE R52, R103, 0x4, R22 ;  /* 0x0000000467347825 */ /* 0x010fc800078e0216 */
[C---:B---3--:R-:W-:Y:S01]  /*35ba0*/  IMAD.WIDE R38, R103.reuse, 0x4, R38 ;  /* 0x0000000467267825 */ /* 0x048fe200078e0226 */
[----:B------:R-:W-:Y:S03]  /*35bb0*/  STL.64 [R1+0x1b68], R52 ;  /* 0x001b683401007387 */ /* 0x000fe60000100a00 */
[C---:B-1----:R-:W-:Y:S01]  /*35bc0*/  IMAD.WIDE R50, R103.reuse, 0x4, R54 ;  /* 0x0000000467327825 */ /* 0x042fe200078e0236 */
[----:B------:R-:W-:Y:S03]  /*35bd0*/  LDGSTS.E [R135+-0x7ffc], desc[UR60][R52.64], !P1 ;  /* 0xf800400034877fae */ /* 0x000fe6000c92187c */
[C---:B------:R-:W-:Y:S01]  /*35be0*/  IMAD.WIDE R34, R103.reuse, 0x4, R70 ;  /* 0x0000000467227825 */ /* 0x040fe200078e0246 */
[----:B------:R-:W3:Y:S03]  /*35bf0*/  LDL.LU.64 R54, [R1+0xd68] ;  /* 0x000d680001367983 */ /* 0x000ee60000300a00 */
[C---:B------:R-:W-:Y:S01]  /*35c00*/  IMAD.WIDE R36, R103.reuse, 0x4, R86 ;  /* 0x0000000467247825 */ /* 0x040fe200078e0256 */
[----:B------:R1:W-:Y:S01]  /*35c10*/  STL.64 [R1+0x1b78], R38 ;  /* 0x001b782601007387 */ /* 0x0003e20000100a00 */
[----:B------:R-:W-:Y:S01]  /*35c20*/  IADD3 R240, R242, -0x85, RZ ;  /* 0xffffff7bf2f07810 */ /* 0x000fe20007ffe0ff */
[----:B------:R-:W4:Y:S02]  /*35c30*/  LDC R18, c[0x0][0x230] ;  /* 0x00008c00ff127b82 */ /* 0x000f240000000800 */
[----:B------:R-:W-:Y:S01]  /*35c40*/  STL.64 [R1+0x1b70], R50 ;  /* 0x001b703201007387 */ /* 0x000fe20000100a00 */
[----:B--2---:R-:W-:-:S03]  /*35c50*/  IMAD.WIDE R22, R103, 0x4, R118 ;  /* 0x0000000467167825 */ /* 0x004fc600078e0276 */
[----:B------:R-:W2:Y:S02]  /*35c60*/  LDL.LU.64 R70, [R1+0xd70] ;  /* 0x000d700001467983 */ /* 0x000ea40000300a00 */
[----:B------:R-:W4:Y:S02]  /*35c70*/  LDC R242, c[0x0][0x230] ;  /* 0x00008c00fff27b82 */ /* 0x000f240000000800 */
[----:B------:R4:W-:Y:S04]  /*35c80*/  STL.64 [R1+0x1b88], R34 ;  /* 0x001b882201007387 */ /* 0x0009e80000100a00 */
[----:B------:R-:W2:Y:S02]  /*35c90*/  LDL.LU.64 R86, [R1+0xd78] ;  /* 0x000d780001567983 */ /* 0x000ea40000300a00 */
[----:B------:R-:W2:Y:S02]  /*35ca0*/  LDC R19, c[0x0][0x230] ;  /* 0x00008c00ff137b82 */ /* 0x000ea40000000800 */
[----:B------:R-:W-:Y:S04]  /*35cb0*/  STL.64 [R1+0x1b80], R36 ;  /* 0x001b802401007387 */ /* 0x000fe80000100a00 */
[----:B------:R-:W2:Y:S04]  /*35cc0*/  LDL.LU.64 R118, [R1+0xd80] ;  /* 0x000d800001767983 */ /* 0x000ea80000300a00 */
[----:B------:R-:W-:Y:S04]  /*35cd0*/  LDGSTS.E [R135+-0x3ffc], desc[UR60][R50.64], !P1 ;  /* 0xfc00400032877fae */ /* 0x000fe8000c92187c */
[----:B------:R-:W-:Y:S04]  /*35ce0*/  LDGSTS.E [R135+-0x7ff8], desc[UR60][R38.64], !P5 ;  /* 0xf800800026877fae */ /* 0x000fe8000e92187c */
[----:B------:R-:W-:Y:S04]  /*35cf0*/  LDGSTS.E [R135+-0x3ff8], desc[UR60][R36.64], !P5 ;  /* 0xfc00800024877fae */ /* 0x000fe8000e92187c */
[----:B------:R4:W-:Y:S04]  /*35d00*/  LDGSTS.E [R135+-0x7ff4], desc[UR60][R34.64], !P4 ;  /* 0xf800c00022877fae */ /* 0x0009e8000e12187c */
[----:B------:R4:W-:Y:S04]  /*35d10*/  STL.64 [R1+0x1b90], R22 ;  /* 0x001b901601007387 */ /* 0x0009e80000100a00 */
[----:B-1----:R-:W2:Y:S04]  /*35d20*/  LDL.LU.64 R38, [R1+0xd88] ;  /* 0x000d880001267983 */ /* 0x002ea80000300a00 */
[----:B------:R1:W-:Y:S04]  /*35d30*/  LDGSTS.E [R135+-0x3ff4], desc[UR60][R22.64], !P4 ;  /* 0xfc00c00016877fae */ /* 0x0003e8000e12187c */
[----:B------:R-:W2:Y:S01]  /*35d40*/  LDL.LU.64 R134, [R1+0xd90] ;  /* 0x000d900001867983 */ /* 0x000ea20000300a00 */
[----:B----4-:R-:W-:-:S05]  /*35d50*/  IMAD.WIDE R34, R103, 0x4, R150 ;  /* 0x0000000467227825 */ /* 0x010fca00078e0296 */
[----:B------:R4:W-:Y:S01]  /*35d60*/  STL.64 [R1+0x14a0], R34 ;  /* 0x0014a02201007387 */ /* 0x0009e20000100a00 */
[----:B-1----:R-:W-:-:S03]  /*35d70*/  IMAD.WIDE R22, R103, 0x4, R166 ;  /* 0x0000000467167825 */ /* 0x002fc600078e02a6 */
[----:B------:R-:W4:Y:S04]  /*35d80*/  LDL.LU.64 R150, [R1+0xd98] ;  /* 0x000d980001967983 */ /* 0x000f280000300a00 */
[----:B------:R1:W-:Y:S04]  /*35d90*/  STL.64 [R1+0x14a8], R22 ;  /* 0x0014a81601007387 */ /* 0x0003e80000100a00 */
[----:B------:R-:W4:Y:S01]  /*35da0*/  LDL.LU.64 R166, [R1+0xda0] ;  /* 0x000da00001a67983 */ /* 0x000f220000300a00 */
[----:B------:R-:W-:-:S13]  /*35db0*/  ISETP.GE.U32.AND P6, PT, R240, 0x7ffffefc, PT ;  /* 0x7ffffefcf000780c */ /* 0x000fda0003fc6070 */
[----:B------:R4:W-:Y:S04]  /*35dc0*/  LDGSTS.E [R0+-0x20000], desc[UR60][R34.64], !P6 ;  /* 0xe000000022007fae */ /* 0x0009e8000f12187c */
[----:B------:R1:W-:Y:S01]  /*35dd0*/  LDGSTS.E [R0+-0x1c000], desc[UR60][R22.64], !P6 ;  /* 0xe400000016007fae */ /* 0x0003e2000f12187c */
[----:B------:R-:W-:Y:S01]  /*35de0*/  VIADD R240, R21, 0xffffff79 ;  /* 0xffffff7915f07836 */ /* 0x000fe20000000000 */
[----:B------:R-:W-:Y:S01]  /*35df0*/  ISETP.GE.U32.AND P5, PT, R241, 0x7ffffefb, PT ;  /* 0x7ffffefbf100780c */ /* 0x000fe20003fa6070 */
[----:B------:R-:W1:Y:S03]  /*35e00*/  LDC R21, c[0x0][0x230] ;  /* 0x00008c00ff157b82 */ /* 0x000e660000000800 */
[----:B------:R-:W-:Y:S01]  /*35e10*/  ISETP.GE.U32.AND P4, PT, R240, 0x7ffffefa, PT ;  /* 0x7ffffefaf000780c */ /* 0x000fe20003f86070 */
[----:B---3--:R-:W-:-:S05]  /*35e20*/  IMAD.WIDE R50, R103, 0x4, R54 ;  /* 0x0000000467327825 */ /* 0x008fca00078e0236 */
[----:B------:R3:W-:Y:S04]  /*35e30*/  STL.64 [R1+0x14b0], R50 ;  /* 0x0014b03201007387 */ /* 0x0007e80000100a00 */
[----:B------:R3:W-:Y:S01]  /*35e40*/  LDGSTS.E [R0+-0x1fffc], desc[UR60][R50.64], !P5 ;  /* 0xe000400032007fae */ /* 0x0007e2000e92187c */
[----:B--2---:R-:W-:-:S05]  /*35e50*/  IMAD.WIDE R36, R103, 0x4, R70 ;  /* 0x0000000467247825 */ /* 0x004fca00078e0246 */
[----:B------:R2:W-:Y:S01]  /*35e60*/  STL.64 [R1+0x14b8], R36 ;  /* 0x0014b82401007387 */ /* 0x0005e20000100a00 */
[----:B----4-:R-:W-:-:S03]  /*35e70*/  IMAD.WIDE R34, R103, 0x4, R86 ;  /* 0x0000000467227825 */ /* 0x010fc600078e0256 */
[----:B------:R-:W4:Y:S04]  /*35e80*/  LDL.LU.64 R54, [R1+0xda8] ;  /* 0x000da80001367983 */ /* 0x000f280000300a00 */
[----:B------:R-:W4:Y:S01]  /*35e90*/  LDL.LU.64 R70, [R1+0xdb0] ;  /* 0x000db00001467983 */ /* 0x000f220000300a00 */
[----:B-1----:R-:W-:-:S03]  /*35ea0*/  IMAD.WIDE R22, R103, 0x4, R118 ;  /* 0x0000000467167825 */ /* 0x002fc600078e0276 */
[----:B------:R1:W-:Y:S04]  /*35eb0*/  STL.64 [R1+0x14c0], R34 ;  /* 0x0014c02201007387 */ /* 0x0003e80000100a00 */
[----:B------:R1:W-:Y:S04]  /*35ec0*/  STL.64 [R1+0x14c8], R22 ;  /* 0x0014c81601007387 */ /* 0x0003e80000100a00 */
[----:B------:R-:W4:Y:S04]  /*35ed0*/  LDL.LU.64 R86, [R1+0xdb8] ;  /* 0x000db80001567983 */ /* 0x000f280000300a00 */
[----:B------:R-:W4:Y:S04]  /*35ee0*/  LDL.LU.64 R118, [R1+0xdc0] ;  /* 0x000dc00001767983 */ /* 0x000f280000300a00 */
[----:B------:R2:W-:Y:S04]  /*35ef0*/  LDGSTS.E [R0+-0x1bffc], desc[UR60][R36.64], !P5 ;  /* 0xe400400024007fae */ /* 0x0005e8000e92187c */
[----:B------:R1:W-:Y:S01]  /*35f00*/  LDGSTS.E [R0+-0x1fff8], desc[UR60][R34.64], !P4 ;  /* 0xe000800022007fae */ /* 0x0003e2000e12187c */
[----:B---3--:R-:W-:-:S03]  /*35f10*/  IMAD.WIDE R50, R103, 0x4, R38 ;  /* 0x0000000467327825 */ /* 0x008fc600078e0226 */
[----:B------:R3:W-:Y:S04]  /*35f20*/  LDGSTS.E [R0+-0x1bff8], desc[UR60][R22.64], !P4 ;  /* 0xe400800016007fae */ /* 0x0007e8000e12187c */
[----:B------:R4:W-:Y:S04]  /*35f30*/  STL.64 [R1+0x14d0], R50 ;  /* 0x0014d03201007387 */ /* 0x0009e80000100a00 */
[----:B------:R-:W4:Y:S01]  /*35f40*/  LDL.LU.64 R38, [R1+0xdc8] ;  /* 0x000dc80001267983 */ /* 0x000f220000300a00 */
[----:B--2---:R-:W-:-:S05]  /*35f50*/  IMAD.WIDE R36, R103, 0x4, R134 ;  /* 0x0000000467247825 */ /* 0x004fca00078e0286 */
[----:B------:R2:W-:Y:S04]  /*35f60*/  STL.64 [R1+0x14d8], R36 ;  /* 0x0014d82401007387 */ /* 0x0005e80000100a00 */
[----:B------:R-:W2:Y:S01]  /*35f70*/  LDL.LU.64 R134, [R1+0xdd0] ;  /* 0x000dd00001867983 */ /* 0x000ea20000300a00 */
[----:B-1----:R-:W-:-:S05]  /*35f80*/  IMAD.WIDE R34, R103, 0x4, R150 ;  /* 0x0000000467227825 */ /* 0x002fca00078e0296 */
[----:B------:R1:W-:Y:S01]  /*35f90*/  STL.64 [R1+0x1798], R34 ;  /* 0x0017982201007387 */ /* 0x0003e20000100a00 */
[----:B---3--:R-:W-:-:S03]  /*35fa0*/  IMAD.WIDE R22, R103, 0x4, R166 ;  /* 0x0000000467167825 */ /* 0x008fc600078e02a6 */
[----:B------:R-:W3:Y:S04]  /*35fb0*/  LDL.LU.64 R150, [R1+0xdd8] ;  /* 0x000dd80001967983 */ /* 0x000ee80000300a00 */
[----:B------:R-:W3:Y:S01]  /*35fc0*/  LDL.LU.64 R166, [R1+0xde0] ;  /* 0x000de00001a67983 */ /* 0x000ee20000300a00 */
[----:B------:R-:W-:Y:S01]  /*35fd0*/  IADD3 R241, R242, -0x88, RZ ;  /* 0xffffff78f2f17810 */ /* 0x000fe20007ffe0ff */
[----:B------:R-:W-:Y:S01]  /*35fe0*/  VIADD R240, R18, 0xffffff5b ;  /* 0xffffff5b12f07836 */ /* 0x000fe20000000000 */
[----:B------:R-:W1:Y:S02]  /*35ff0*/  LDC R242, c[0x0][0x230] ;  /* 0x00008c00fff27b82 */ /* 0x000e640000000800 */
[----:B------:R-:W-:Y:S02]  /*36000*/  ISETP.GE.U32.AND P1, PT, R241, 0x7ffffef9, PT ;  /* 0x7ffffef9f100780c */ /* 0x000fe40003f26070 */
[----:B------:R-:W-:Y:S01]  /*36010*/  ISETP.GE.U32.AND P6, PT, R240, 0x7ffffedc, PT ;  /* 0x7ffffedcf000780c */ /* 0x000fe20003fc6070 */
[----:B------:R2:W-:Y:S03]  /*36020*/  STL.64 [R1+0x17a0], R22 ;  /* 0x0017a01601007387 */ /* 0x0005e60000100a00 */
[----:B------:R-:W1:Y:S07]  /*36030*/  LDC R18, c[0x0][0x230] ;  /* 0x00008c00ff127b82 */ /* 0x000e6e0000000800 */
[----:B------:R4:W-:Y:S04]  /*36040*/  LDGSTS.E [R0+-0x1fff4], desc[UR60][R50.64], !P1 ;  /* 0xe000c00032007fae */ /* 0x0009e8000c92187c */
[----:B------:R2:W-:Y:S04]  /*36050*/  LDGSTS.E [R0+-0x1bff4], desc[UR60][R36.64], !P1 ;  /* 0xe400c00024007fae */ /* 0x0005e8000c92187c */
[----:B------:R2:W-:Y:S04]  /*36060*/  LDGSTS.E [R0+-0x18000], desc[UR60][R34.64], !P6 ;  /* 0xe800000022007fae */ /* 0x0005e8000f12187c */
[----:B------:R2:W-:Y:S01]  /*36070*/  LDGSTS.E [R0+-0x14000], desc[UR60][R22.64], !P6 ;  /* 0xec00000016007fae */ /* 0x0005e2000f12187c */
[----:B------:R-:W-:-:S02]  /*36080*/  VIADD R241, R20, 0xffffff5a ;  /* 0xffffff5a14f17836 */ /* 0x000fc40000000000 */
[----:B------:R-:W2:Y:S01]  /*36090*/  LDC R20, c[0x0][0x230] ;  /* 0x00008c00ff147b82 */ /* 0x000ea20000000800 */
[----:B------:R-:W-:Y:S02]  /*360a0*/  IADD3 R240, R19, -0xa7, RZ ;  /* 0xffffff5913f07810 */ /* 0x000fe40007ffe0ff */
[----:B------:R-:W-:Y:S02]  /*360b0*/  ISETP.GE.U32.AND P5, PT, R241, 0x7ffffedb, PT ;  /* 0x7ffffedbf100780c */ /* 0x000fe40003fa6070 */
[----:B------:R-:W-:Y:S01]  /*360c0*/  ISETP.GE.U32.AND P4, PT, R240, 0x7ffffeda, PT ;  /* 0x7ffffedaf000780c */ /* 0x000fe20003f86070 */
[----:B-1----:R-:W-:Y:S02]  /*360d0*/  VIADD R240, R242, 0xffffff3b ;  /* 0xffffff3bf2f07836 */ /* 0x002fe40000000000 */
[----:B------:R-:W-:Y:S01]  /*360e0*/  VIADD R241, R243, 0xffffff58 ;  /* 0xffffff58f3f17836 */ /* 0x000fe20000000000 */
[----:B------:R-:W1:Y:S02]  /*360f0*/  LDC R242, c[0x0][0x230] ;  /* 0x00008c00fff27b82 */ /* 0x000e640000000800 */
[----:B------:R-:W-:Y:S01]  /*36100*/  ISETP.GE.U32.AND P6, PT, R240, 0x7ffffebc, PT ;  /* 0x7ffffebcf000780c */ /* 0x000fe20003fc6070 */
[----:B------:R-:W-:Y:S01]  /*36110*/  VIADD R240, R18, 0xffffff39 ;  /* 0xffffff3912f07836 */ /* 0x000fe20000000000 */
[----:B------:R-:W-:-:S02]  /*36120*/  ISETP.GE.U32.AND P1, PT, R241, 0x7ffffed9, PT ;  /* 0x7ffffed9f100780c */ /* 0x000fc40003f26070 */
[----:B------:R-:W-:Y:S02]  /*36130*/  IADD3 R241, R21, -0xc6, RZ ;  /* 0xffffff3a15f17810 */ /* 0x000fe40007ffe0ff */
[----:B------:R-:W1:Y:S08]  /*36140*/  LDC R19, c[0x0][0x230] ;  /* 0x00008c00ff137b82 */ /* 0x000e700000000800 */
[----:B------:R-:W1:Y:S08]  /*36150*/  LDC R18, c[0x0][0x230] ;  /* 0x00008c00ff127b82 */ /* 0x000e700000000800 */
[----:B------:R-:W1:Y:S01]  /*36160*/  LDC R243, c[0x0][0x230] ;  /* 0x00008c00fff37b82 */ /* 0x000e620000000800 */
[----:B----4-:R-:W-:-:S04]  /*36170*/  IMAD.WIDE R50, R103, 0x4, R54 ;  /* 0x0000000467327825 */ /* 0x010fc800078e0236 */
[C---:B--2---:R-:W-:Y:S01]  /*36180*/  IMAD.WIDE R36, R103.reuse, 0x4, R70 ;  /* 0x0000000467247825 */ /* 0x044fe200078e0246 */
[----:B------:R-:W-:Y:S04]  /*36190*/  STL.64 [R1+0x17a8], R50 ;  /* 0x0017a83201007387 */ /* 0x000fe80000100a00 */
[----:B------:R2:W-:Y:S04]  /*361a0*/  STL.64 [R1+0x17b0], R36 ;  /* 0x0017b02401007387 */ /* 0x0005e80000100a00 */
[----:B------:R-:W4:Y:S01]  /*361b0*/  LDL.LU.64 R54, [R1+0xde8] ;  /* 0x000de80001367983 */ /* 0x000f220000300a00 */
[----:B------:R-:W-:-:S03]  /*361c0*/  IMAD.WIDE R34, R103, 0x4, R86 ;  /* 0x0000000467227825 */ /* 0x000fc600078e0256 */
[----:B------:R-:W4:Y:S01]  /*361d0*/  LDL.LU.64 R70, [R1+0xdf0] ;  /* 0x000df00001467983 */ /* 0x000f220000300a00 */
[----:B------:R-:W-:-:S03]  /*361e0*/  IMAD.WIDE R22, R103, 0x4, R118 ;  /* 0x0000000467167825 */ /* 0x000fc600078e0276 */
[----:B------:R-:W-:Y:S04]  /*361f0*/  STL.64 [R1+0x17b8], R34 ;  /* 0x0017b82201007387 */ /* 0x000fe80000100a00 */
[----:B------:R1:W-:Y:S04]  /*36200*/  STL.64 [R1+0x17c0], R22 ;  /* 0x0017c01601007387 */ /* 0x0003e80000100a00 */
[----:B------:R-:W4:Y:S04]  /*36210*/  LDL.LU.64 R86, [R1+0xdf8] ;  /* 0x000df80001567983 */ /* 0x000f280000300a00 */
[----:B------:R-:W4:Y:S04]  /*36220*/  LDL.LU.64 R118, [R1+0xe00] ;  /* 0x000e000001767983 */ /* 0x000f280000300a00 */
[----:B------:R-:W-:Y:S01]  /*36230*/  LDGSTS.E [R0+-0x17ffc], desc[UR60][R50.64], !P5 ;  /* 0xe800400032007fae */ /* 0x000fe2000e92187c */
[----:B------:R-:W-:-:S03]  /*36240*/  IMAD.WIDE R38, R103, 0x4, R38 ;  /* 0x0000000467267825 */ /* 0x000fc600078e0226 */
[----:B------:R2:W-:Y:S04]  /*36250*/  LDGSTS.E [R0+-0x13ffc], desc[UR60][R36.64], !P5 ;  /* 0xec00400024007fae */ /* 0x0005e8000e92187c */
[----:B------:R3:W-:Y:S04]  /*36260*/  LDGSTS.E [R0+-0x17ff8], desc[UR60][R34.64], !P4 ;  /* 0xe800800022007fae */ /* 0x0007e8000e12187c */
[----:B------:R-:W-:Y:S01]  /*36270*/  LDGSTS.E [R0+-0x13ff8], desc[UR60][R22.64], !P4 ;  /* 0xec00800016007fae */ /* 0x000fe2000e12187c */
[----:B------:R-:W-:Y:S01]  /*36280*/  ISETP.GE.U32.AND P4, PT, R240, 0x7ffffeba, PT ;  /* 0x7ffffebaf000780c */ /* 0x000fe20003f86070 */
[----:B------:R-:W-:-:S02]  /*36290*/  VIADD R240, R20, 0xffffff38 ;  /* 0xffffff3814f07836 */ /* 0x000fc40000000000 */
[----:B--2---:R-:W-:Y:S01]  /*362a0*/  IMAD.WIDE R36, R103, 0x4, R134 ;  /* 0x0000000467247825 */ /* 0x004fe200078e0286 */
[----:B------:R-:W-:Y:S04]  /*362b0*/  STL.64 [R1+0x17c8], R38 ;  /* 0x0017c82601007387 */ /* 0x000fe80000100a00 */
[----:B------:R-:W-:Y:S04]  /*362c0*/  STL.64 [R1+0x17d0], R36 ;  /* 0x0017d02401007387 */ /* 0x000fe80000100a00 */
[----:B-1----:R-:W2:Y:S04]  /*362d0*/  LDL.LU.64 R22, [R1+0xe08] ;  /* 0x000e080001167983 */ /* 0x002ea80000300a00 */
[----:B------:R-:W2:Y:S01]  /*362e0*/  LDL.LU.64 R134, [R1+0xe10] ;  /* 0x000e100001867983 */ /* 0x000ea20000300a00 */
[----:B------:R-:W-:-:S03]  /*362f0*/  ISETP.GE.U32.AND P5, PT, R241, 0x7ffffebb, PT ;  /* 0x7ffffebbf100780c */ /* 0x000fc60003fa6070 */
[----:B------:R-:W-:Y:S04]  /*36300*/  LDGSTS.E [R0+-0x17ff4], desc[UR60][R38.64], !P1 ;  /* 0xe800c00026007fae */ /* 0x000fe8000c92187c */
[----:B------:R-:W-:Y:S01]  /*36310*/  LDGSTS.E [R0+-0x13ff4], desc[UR60][R36.64], !P1 ;  /* 0xec00c00024007fae */ /* 0x000fe2000c92187c */
[----:B---3--:R-:W-:-:S04]  /*36320*/  IMAD.WIDE R34, R103, 0x4, R150 ;  /* 0x0000000467227825 */ /* 0x008fc800078e0296 */
[----:B------:R-:W-:Y:S01]  /*36330*/  IMAD.WIDE R20, R103, 0x4, R166 ;  /* 0x0000000467147825 */ /* 0x000fe200078e02a6 */
[----:B------:R-:W-:Y:S04]  /*36340*/  STL.64 [R1+0x1998], R34 ;  /* 0x0019982201007387 */ /* 0x000fe80000100a00 */
[----:B------:R1:W-:Y:S04]  /*36350*/  STL.64 [R1+0x19a0], R20 ;  /* 0x0019a01401007387 */ /* 0x0003e80000100a00 */
[----:B------:R-:W3:Y:S04]  /*36360*/  LDL.LU.64 R150, [R1+0xe18] ;  /* 0x000e180001967983 */ /* 0x000ee80000300a00 */
[----:B------:R-:W3:Y:S04]  /*36370*/  LDL.LU.64 R166, [R1+0xe20] ;  /* 0x000e200001a67983 */ /* 0x000ee80000300a00 */
[----:B------:R-:W-:Y:S04]  /*36380*/  LDGSTS.E [R0+-0x10000], desc[UR60][R34.64], !P6 ;  /* 0xf000000022007fae */ /* 0x000fe8000f12187c */
[----:B------:R1:W-:Y:S01]  /*36390*/  LDGSTS.E [R0+-0xc000], desc[UR60][R20.64], !P6 ;  /* 0xf400000014007fae */ /* 0x0003e2000f12187c */
[----:B------:R-:W-:-:S02]  /*363a0*/  ISETP.GE.U32.AND P1, PT, R240, 0x7ffffeb9, PT ;  /* 0x7ffffeb9f000780c */ /* 0x000fc40003f26070 */
[----:B------:R-:W-:Y:S02]  /*363b0*/  IADD3 R240, R242, -0xe5, RZ ;  /* 0xffffff1bf2f07810 */ /* 0x000fe40007ffe0ff */
[----:B------:R-:W3:Y:S02]  /*363c0*/  LDC R242, c[0x0][0x230] ;  /* 0x00008c00fff27b82 */ /* 0x000ee40000000800 */
[----:B------:R-:W-:Y:S01]  /*363d0*/  ISETP.GE.U32.AND P6, PT, R240, 0x7ffffe9c, PT ;  /* 0x7ffffe9cf000780c */ /* 0x000fe20003fc6070 */
[----:B------:R-:W-:-:S05]  /*363e0*/  VIADD R240, R19, 0xffffff19 ;  /* 0xffffff1913f07836 */ /* 0x000fca0000000000 */
[----:B-1----:R-:W1:Y:S01]  /*363f0*/  LDC R21, c[0x0][0x230] ;  /* 0x00008c00ff157b82 */ /* 0x002e620000000800 */
[----:B----4-:R-:W-:-:S07]  /*36400*/  IMAD.WIDE R50, R103, 0x4, R70 ;  /* 0x0000000467327825 */ /* 0x010fce00078e0246 */
[----:B------:R-:W4:Y:S01]  /*36410*/  LDC R20, c[0x0][0x230] ;  /* 0x00008c00ff147b82 */ /* 0x000f220000000800 */
[----:B------:R-:W-:-:S05]  /*36420*/  IMAD.WIDE R38, R103, 0x4, R54 ;  /* 0x0000000467267825 */ /* 0x000fca00078e0236 */
[----:B------:R1:W-:Y:S01]  /*36430*/  STL.64 [R1+0x19a8], R38 ;  /* 0x0019a82601007387 */ /* 0x0003e20000100a00 */
[----:B------:R-:W-:-:S03]  /*36440*/  IMAD.WIDE R36, R103, 0x4, R86 ;  /* 0x0000000467247825 */ /* 0x000fc600078e0256 */
[----:B------:R-:W-:Y:S01]  /*36450*/  STL.64 [R1+0x19b0], R50 ;  /* 0x0019b03201007387 */ /* 0x000fe20000100a00 */
[----:B------:R-:W-:-:S03]  /*36460*/  IMAD.WIDE R34, R103, 0x4, R118 ;  /* 0x0000000467227825 */ /* 0x000fc600078e0276 */
[----:B------:R-:W-:Y:S04]  /*36470*/  LDGSTS.E [R0+-0xfffc], desc[UR60][R38.64], !P5 ;  /* 0xf000400026007fae */ /* 0x000fe8000e92187c */
[----:B------:R-:W-:Y:S04]  /*36480*/  LDGSTS.E [R0+-0xbffc], desc[UR60][R50.64], !P5 ;  /* 0xf400400032007fae */ /* 0x000fe8000e92187c */
[----:B------:R2:W-:Y:S04]  /*36490*/  LDGSTS.E [R0+-0xfff8], desc[UR60][R36.64], !P4 ;  /* 0xf000800024007fae */ /* 0x0005e8000e12187c */
[----:B-1----:R-:W4:Y:S04]  /*364a0*/  LDL.LU.64 R38, [R1+0xe28] ;  /* 0x000e280001267983 */ /* 0x002f280000300a00 */
[----:B------:R2:W-:Y:S04]  /*364b0*/  STL.64 [R1+0x19b8], R36 ;  /* 0x0019b82401007387 */ /* 0x0005e80000100a00 */
[----:B------:R-:W4:Y:S04]  /*364c0*/  LDL.LU.64 R54, [R1+0xe38] ;  /* 0x000e380001367983 */ /* 0x000f280000300a00 */
[----:B------:R1:W-:Y:S04]  /*364d0*/  STL.64 [R1+0x19c0], R34 ;  /* 0x0019c02201007387 */ /* 0x0003e80000100a00 */
[----:B------:R-:W4:Y:S04]  /*364e0*/  LDL.LU.64 R70, [R1+0xe30] ;  /* 0x000e300001467983 */ /* 0x000f280000300a00 */
[----:B------:R-:W4:Y:S04]  /*364f0*/  LDL.LU.64 R86, [R1+0xe48] ;  /* 0x000e480001567983 */ /* 0x000f280000300a00 */
[----:B------:R-:W4:Y:S01]  /*36500*/  LDL.LU.64 R118, [R1+0xe40] ;  /* 0x000e400001767983 */ /* 0x000f220000300a00 */
[----:B--2---:R-:W-:-:S03]  /*36510*/  IMAD.WIDE R36, R103, 0x4, R22 ;  /* 0x0000000467247825 */ /* 0x004fc600078e0216 */
[----:B------:R1:W-:Y:S01]  /*36520*/  LDGSTS.E [R0+-0xbff8], desc[UR60][R34.64], !P4 ;  /* 0xf400800022007fae */ /* 0x0003e2000e12187c */
[----:B------:R-:W-:Y:S02]  /*36530*/  ISETP.GE.U32.AND P4, PT, R240, 0x7ffffe9a, PT ;  /* 0x7ffffe9af000780c */ /* 0x000fe40003f86070 */
[----:B------:R-:W-:Y:S01]  /*36540*/  IADD3 R240, R18, -0xe8, RZ ;  /* 0xffffff1812f07810 */ /* 0x000fe20007ffe0ff */
[----:B------:R-:W-:Y:S01]  /*36550*/  LDGSTS.E [R0+-0xfff4], desc[UR60][R36.64], !P1 ;  /* 0xf000c00024007fae */ /* 0x000fe2000c92187c */
[----:B-1----:R-:W-:-:S03]  /*36560*/  IMAD.WIDE R34, R103, 0x4, R134 ;  /* 0x0000000467227825 */ /* 0x002fc600078e0286 */
[----:B------:R-:W2:Y:S04]  /*36570*/  LDL.LU.64 R134, [R1+0xe50] ;  /* 0x000e500001867983 */ /* 0x000ea80000300a00 */
[----:B------:R-:W-:Y:S04]  /*36580*/  STL.64 [R1+0x19c8], R36 ;  /* 0x0019c82401007387 */ /* 0x000fe80000100a00 */
[----:B------:R1:W-:Y:S04]  /*36590*/  STL.64 [R1+0x19d0], R34 ;  /* 0x0019d02201007387 */ /* 0x0003e80000100a00 */
[----:B------:R1:W-:Y:S01]  /*365a0*/  LDGSTS.E [R0+-0xbff4], desc[UR60][R34.64], !P1 ;  /* 0xf400c00022007fae */ /* 0x0003e2000c92187c */
[C---:B---3--:R-:W-:Y:S01]  /*365b0*/  IMAD.WIDE R22, R103.reuse, 0x4, R150 ;  /* 0x0000000467167825 */ /* 0x048fe200078e0296 */
[----:B-1----:R-:W1:Y:S03]  /*365c0*/  LDC R34, c[0x0][0x230] ;  /* 0x00008c00ff227b82 */ /* 0x002e660000000800 */
[----:B------:R-:W-:Y:S01]  /*365d0*/  IMAD.WIDE R18, R103, 0x4, R166 ;  /* 0x0000000467127825 */ /* 0x000fe200078e02a6 */
[----:B------:R-:W-:Y:S04]  /*365e0*/  STL.64 [R1+0x1b98], R22 ;  /* 0x001b981601007387 */ /* 0x000fe80000100a00 */
[----:B------:R-:W3:Y:S04]  /*365f0*/  LDL.LU.64 R150, [R1+0xe58] ;  /* 0x000e580001967983 */ /* 0x000ee80000300a00 */
[----:B------:R4:W-:Y:S04]  /*36600*/  STL.64 [R1+0x1ba0], R18 ;  /* 0x001ba01201007387 */ /* 0x0009e80000100a00 */
[----:B------:R-:W3:Y:S04]  /*36610*/  LDL.LU.64 R166, [R1+0xe60] ;  /* 0x000e600001a67983 */ /* 0x000ee80000300a00 */
[----:B------:R-:W-:Y:S01]  /*36620*/  LDGSTS.E [R0+-0x8000], desc[UR60][R22.64], !P6 ;  /* 0xf800000016007fae */ /* 0x000fe2000f12187c */
[----:B------:R-:W-:Y:S01]  /*36630*/  VIADD R241, R243, 0xffffff1a ;  /* 0xffffff1af3f17836 */ /* 0x000fe20000000000 */
[----:B------:R-:W-:Y:S01]  /*36640*/  ISETP.GE.U32.AND P1, PT, R240, 0x7ffffe99, PT ;  /* 0x7ffffe99f000780c */ /* 0x000fe20003f26070 */
[----:B------:R-:W1:Y:S01]  /*36650*/  LDC R243, c[0x0][0x230] ;  /* 0x00008c00fff37b82 */ /* 0x000e620000000800 */
[----:B------:R4:W-:Y:S02]  /*36660*/  LDGSTS.E [R0+-0x4000], desc[UR60][R18.64], !P6 ;  /* 0xfc00000012007fae */ /* 0x0009e4000f12187c */
[----:B------:R-:W-:Y:S01]  /*36670*/  ISETP.GE.U32.AND P5, PT, R241, 0x7ffffe9b, PT ;  /* 0x7ffffe9bf100780c */ /* 0x000fe20003fa6070 */
[----:B------:R-:W-:-:S02]  /*36680*/  VIADD R240, R242, 0xffffff77 ;  /* 0xffffff77f2f07836 */ /* 0x000fc40000000000 */
[----:B------:R-:W-:Y:S02]  /*36690*/  VIADD R241, R21, 0xffffff76 ;  /* 0xffffff7615f17836 */ /* 0x000fe40000000000 */
[----:B------:R-:W1:Y:S01]  /*366a0*/  LDC R242, c[0x0][0x230] ;  /* 0x00008c00fff27b82 */ /* 0x000e620000000800 */
[----:B------:R-:W-:Y:S02]  /*366b0*/  ISETP.GE.U32.AND P6, PT, R240, 0x7ffffef8, PT ;  /* 0x7ffffef8f000780c */ /* 0x000fe40003fc6070 */
[----:B----4-:R-:W-:-:S05]  /*366c0*/  IADD3 R240, R20, -0x8b, RZ ;  /* 0xffffff7514f07810 */ /* 0x010fca0007ffe0ff */
[----:B------:R-:W4:Y:S08]  /*366d0*/  LDC R19, c[0x0][0x230] ;  /* 0x00008c00ff137b82 */ /* 0x000f300000000800 */
[----:B------:R-:W1:Y:S01]  /*366e0*/  LDC R18, c[0x0][0x230] ;  /* 0x00008c00ff127b82 */ /* 0x000e620000000800 */
[----:B------:R-:W-:-:S05]  /*366f0*/  IMAD.WIDE R52, R103, 0x4, R38 ;  /* 0x0000000467347825 */ /* 0x000fca00078e0226 */
[----:B------:R-:W-:Y:S01]  /*36700*/  STL.64 [R1+0x1ba8], R52 ;  /* 0x001ba83401007387 */ /* 0x000fe20000100a00 */
[----:B------:R-:W-:-:S03]  /*36710*/  IMAD.WIDE R38, R103, 0x4, R54 ;  /* 0x0000000467267825 */ /* 0x000fc600078e0236 */
[----:B------:R-:W-:Y:S04]  /*36720*/  LDGSTS.E [R0+-0x7ffc], desc[UR60][R52.64], !P5 ;  /* 0xf800400034007fae */ /* 0x000fe8000e92187c */
[----:B------:R-:W4:Y:S01]  /*36730*/  LDL.LU.64 R54, [R1+0xe68] ;  /* 0x000e680001367983 */ /* 0x000f220000300a00 */
[----:B------:R-:W-:-:S03]  /*36740*/  IMAD.WIDE R50, R103, 0x4, R70 ;  /* 0x0000000467327825 */ /* 0x000fc600078e0246 */
[----:B------:R1:W-:Y:S01]  /*36750*/  STL.64 [R1+0x1bb8], R38 ;  /* 0x001bb82601007387 */ /* 0x0003e20000100a00 */
[----:B------:R-:W-:-:S03]  /*36760*/  IMAD.WIDE R22, R103, 0x4, R86 ;  /* 0x0000000467167825 */ /* 0x000fc600078e0256 */
[----:B------:R-:W-:Y:S01]  /*36770*/  STL.64 [R1+0x1bb0], R50 ;  /* 0x001bb03201007387 */ /* 0x000fe20000100a00 */
[----:B------:R-:W-:-:S03]  /*36780*/  IMAD.WIDE R36, R103, 0x4, R118 ;  /* 0x0000000467247825 */ /* 0x000fc600078e0276 */
[----:B------:R-:W4:Y:S04]  /*36790*/  LDL.LU.64 R70, [R1+0xe70] ;  /* 0x000e700001467983 */ /* 0x000f280000300a00 */
[----:B------:R3:W-:Y:S04]  /*367a0*/  STL.64 [R1+0x1bc8], R22 ;  /* 0x001bc81601007387 */ /* 0x0007e80000100a00 */
[----:B------:R-:W4:Y:S04]  /*367b0*/  LDL.LU.64 R86, [R1+0xe78] ;  /* 0x000e780001567983 */ /* 0x000f280000300a00 */
[----:B------:R-:W-:Y:S04]  /*367c0*/  STL.64 [R1+0x1bc0], R36 ;  /* 0x001bc02401007387 */ /* 0x000fe80000100a00 */
[----:B------:R-:W4:Y:S01]  /*367d0*/  LDL.LU.64 R118, [R1+0xe80] ;  /* 0x000e800001767983 */ /* 0x000f220000300a00 */
[----:B--2---:R-:W-:-:S03]  /*367e0*/  IMAD.WIDE R20, R103, 0x4, R134 ;  /* 0x0000000467147825 */ /* 0x004fc600078e0286 */
[----:B------:R-:W-:Y:S04]  /*367f0*/  LDGSTS.E [R0+-0x3ffc], desc[UR60][R50.64], !P5 ;  /* 0xfc00400032007fae */ /* 0x000fe8000e92187c */
[----:B------:R-:W-:Y:S04]  /*36800*/  LDGSTS.E [R0+-0x7ff8], desc[UR60][R38.64], !P4 ;  /* 0xf800800026007fae */ /* 0x000fe8000e12187c */
[----:B------:R-:W-:Y:S04]  /*36810*/  LDGSTS.E [R0+-0x3ff8], desc[UR60][R36.64], !P4 ;  /* 0xfc00800024007fae */ /* 0x000fe8000e12187c */
[----:B------:R3:W-:Y:S04]  /*36820*/  LDGSTS.E [R0+-0x7ff4], desc[UR60][R22.64], !P1 ;  /* 0xf800c00016007fae */ /* 0x0007e8000c92187c */
[----:B------:R2:W-:Y:S04]  /*36830*/  STL.64 [R1+0x1bd0], R20 ;  /* 0x001bd01401007387 */ /* 0x0005e80000100a00 */
[----:B-1----:R-:W4:Y:S04]  /*36840*/  LDL.LU.64 R38, [R1+0xe88] ;  /* 0x000e880001267983 */ /* 0x002f280000300a00 */
[----:B------:R-:W4:Y:S04]  /*36850*/  LDL.LU.64 R134, [R1+0xe90] ;  /* 0x000e900001867983 */ /* 0x000f280000300a00 */
[----:B------:R2:W-:Y:S01]  /*36860*/  LDGSTS.E [R0+-0x3ff4], desc[UR60][R20.64], !P1 ;  /* 0xfc00c00014007fae */ /* 0x0005e2000c92187c */
[----:B---3--:R-:W-:-:S05]  /*36870*/  IMAD.WIDE R22, R103, 0x4, R150 ;  /* 0x0000000467167825 */ /* 0x008fca00078e0296 */
[----:B------:R-:W-:Y:S01]  /*36880*/  STL.64 [R1+0x1418], R22 ;  /* 0x0014181601007387 */ /* 0x000fe20000100a00 */
[----:B--2---:R-:W-:-:S03]  /*36890*/  IMAD.WIDE R20, R103, 0x4, R166 ;  /* 0x0000000467147825 */ /* 0x004fc600078e02a6 */
[----:B------:R-:W2:Y:S04]  /*368a0*/  LDL.LU.64 R150, [R1+0xe98] ;  /* 0x000e980001967983 */ /* 0x000ea80000300a00 */
[----:B------:R1:W-:Y:S04]  /*368b0*/  STL.64 [R1+0x1468], R20 ;  /* 0x0014681401007387 */ /* 0x0003e80000100a00 */
[----:B------:R-:W3:Y:S01]  /*368c0*/  LDL.LU.64 R166, [R1+0xea0] ;  /* 0x000ea00001a67983 */ /* 0x000ee20000300a00 */
[----:B------:R-:W-:Y:S01]  /*368d0*/  ISETP.GE.U32.AND P4, PT, R240, 0x7ffffef6, PT ;  /* 0x7ffffef6f000780c */ /* 0x000fe20003f86070 */
[----:B------:R-:W-:-:S02]  /*368e0*/  VIADD R240, R242, 0xffffff74 ;  /* 0xffffff74f2f07836 */ /* 0x000fc40000000000 */
[----:B------:R-:W-:Y:S01]  /*368f0*/  VIADD R0, R34, 0xffffff57 ;  /* 0xffffff5722007836 */ /* 0x000fe20000000000 */
[----:B------:R-:W-:Y:S01]  /*36900*/  LDGSTS.E [R2+-0x20000], desc[UR60][R22.64], !P6 ;  /* 0xe000000016027fae */ /* 0x000fe2000f12187c */
[----:B------:R-:W-:Y:S01]  /*36910*/  ISETP.GE.U32.AND P5, PT, R241, 0x7ffffef7, PT ;  /* 0x7ffffef7f100780c */ /* 0x000fe20003fa6070 */
[----:B------:R-:W3:Y:S01]  /*36920*/  LDC R242, c[0x0][0x230] ;  /* 0x00008c00fff27b82 */ /* 0x000ee20000000800 */
[----:B------:R-:W-:Y:S01]  /*36930*/  ISETP.GE.U32.AND P1, PT, R240, 0x7ffffef5, PT ;  /* 0x7ffffef5f000780c */ /* 0x000fe20003f26070 */
[----:B------:R1:W-:Y:S01]  /*36940*/  LDGSTS.E [R2+-0x1c000], desc[UR60][R20.64], !P6 ;  /* 0xe400000014027fae */ /* 0x0003e2000f12187c */
[----:B------:R-:W-:Y:S01]  /*36950*/  ISETP.GE.U32.AND P6, PT, R0, 0x7ffffed8, PT ;  /* 0x7ffffed80000780c */ /* 0x000fe20003fc6070 */
[----:B------:R-:W-:Y:S01]  /*36960*/  VIADD R0, R18, 0xffffff55 ;  /* 0xffffff5512007836 */ /* 0x000fe20000000000 */
[----:B----4-:R-:W-:-:S03]  /*36970*/  IADD3 R240, R19, -0xaa, RZ ;  /* 0xffffff5613f07810 */ /* 0x010fc60007ffe0ff */
[----:B------:R-:W4:Y:S08]  /*36980*/  LDC R241, c[0x0][0x230] ;  /* 0x00008c00fff17b82 */ /* 0x000f300000000800 */
[----:B-1----:R-:W1:Y:S08]  /*36990*/  LDC R21, c[0x0][0x230] ;  /* 0x00008c00ff157b82 */ /* 0x002e700000000800 */
[----:B------:R-:W1:Y:S01]  /*369a0*/  LDC R20, c[0x0][0x230] ;  /* 0x00008c00ff147b82 */ /* 0x000e620000000800 */
[----:B------:R-:W-:-:S05]  /*369b0*/  IMAD.WIDE R36, R103, 0x4, R54 ;  /* 0x0000000467247825 */ /* 0x000fca00078e0236 */
[----:B------:R1:W-:Y:S04]  /*369c0*/  STL.64 [R1+0x1470], R36 ;  /* 0x0014702401007387 */ /* 0x0003e80000100a00 */
[----:B------:R1:W-:Y:S01]  /*369d0*/  LDGSTS.E [R2+-0x1fffc], desc[UR60][R36.64], !P5 ;  /* 0xe000400024027fae */ /* 0x0003e2000e92187c */
[----:B------:R-:W-:-:S05]  /*369e0*/  IMAD.WIDE R34, R103, 0x4, R70 ;  /* 0x0000000467227825 */ /* 0x000fca00078e0246 */
[----:B------:R2:W-:Y:S01]  /*369f0*/  STL.64 [R1+0x1478], R34 ;  /* 0x0014782201007387 */ /* 0x0005e20000100a00 */
[----:B------:R-:W-:-:S03]  /*36a00*/  IMAD.WIDE R22, R103, 0x4, R86 ;  /* 0x0000000467167825 */ /* 0x000fc600078e0256 */
[----:B------:R-:W4:Y:S04]  /*36a10*/  LDL.LU.64 R54, [R1+0xea8] ;  /* 0x000ea80001367983 */ /* 0x000f280000300a00 */
[----:B------:R-:W4:Y:S01]  /*36a20*/  LDL.LU.64 R70, [R1+0xeb0] ;  /* 0x000eb00001467983 */ /* 0x000f220000300a00 */
[----:B------:R-:W-:-:S03]  /*36a30*/  IMAD.WIDE R18, R103, 0x4, R118 ;  /* 0x0000000467127825 */ /* 0x000fc600078e0276 */
[----:B------:R3:W-:Y:S04]  /*36a40*/  STL.64 [R1+0x1480], R22 ;  /* 0x0014801601007387 */ /* 0x0007e80000100a00 */
[----:B------:R4:W-:Y:S04]  /*36a50*/  STL.64 [R1+0x1488], R18 ;  /* 0x0014881201007387 */ /* 0x0009e80000100a00 */
[----:B------:R-:W4:Y:S04]  /*36a60*/  LDL.LU.64 R86, [R1+0xeb8] ;  /* 0x000eb80001567983 */ /* 0x000f280000300a00 */
[----:B------:R-:W4:Y:S04]  /*36a70*/  LDL.LU.64 R118, [R1+0xec0] ;  /* 0x000ec00001767983 */ /* 0x000f280000300a00 */
[----:B------:R2:W-:Y:S04]  /*36a80*/  LDGSTS.E [R2+-0x1bffc], desc[UR60][R34.64], !P5 ;  /* 0xe400400022027fae */ /* 0x0005e8000e92187c */
[----:B------:R3:W-:Y:S01]  /*36a90*/  LDGSTS.E [R2+-0x1fff8], desc[UR60][R22.64], !P4 ;  /* 0xe000800016027fae */ /* 0x0007e2000e12187c */
[----:B------:R-:W-:-:S04]  /*36aa0*/  IMAD.WIDE R50, R103, 0x4, R38 ;  /* 0x0000000467327825 */ /* 0x000fc800078e0226 */
[C---:B-1----:R-:W-:Y:S01]  /*36ab0*/  IMAD.WIDE R36, R103.reuse, 0x4, R134 ;  /* 0x0000000467247825 */ /* 0x042fe200078e0286 */
[----:B------:R-:W-:Y:S04]  /*36ac0*/  STL.64 [R1+0x1490], R50 ;  /* 0x0014903201007387 */ /* 0x000fe80000100a00 */
[----:B------:R-:W4:Y:S04]  /*36ad0*/  LDL.LU.64 R38, [R1+0xec8] ;  /* 0x000ec80001267983 */ /* 0x000f280000300a00 */
[----:B------:R1:W-:Y:S04]  /*36ae0*/  STL.64 [R1+0x1498], R36 ;  /* 0x0014982401007387 */ /* 0x0003e80000100a00 */
[----:B------:R-:W4:Y:S01]  /*36af0*/  LDL.LU.64 R134, [R1+0xed0] ;  /* 0x000ed00001867983 */ /* 0x000f220000300a00 */
[----:B--2---:R-:W-:Y:S01]  /*36b00*/  IMAD.WIDE R34, R103, 0x4, R150 ;  /* 0x0000000467227825 */ /* 0x004fe200078e0296 */
[----:B------:R-:W-:-:S02]  /*36b10*/  ISETP.GE.U32.AND P5, PT, R240, 0x7ffffed7, PT ;  /* 0x7ffffed7f000780c */ /* 0x000fc40003fa6070 */
[----:B------:R2:W-:Y:S04]  /*36b20*/  LDGSTS.E [R2+-0x1bff8], desc[UR60][R18.64], !P4 ;  /* 0xe400800012027fae */ /* 0x0005e8000e12187c */
[----:B------:R1:W-:Y:S01]  /*36b30*/  STL.64 [R1+0x17d8], R34 ;  /* 0x0017d82201007387 */ /* 0x0003e20000100a00 */
[----:B---3--:R-:W-:-:S03]  /*36b40*/  IMAD.WIDE R22, R103, 0x4, R166 ;  /* 0x0000000467167825 */ /* 0x008fc600078e02a6 */
[----:B------:R-:W3:Y:S04]  /*36b50*/  LDL.LU.64 R150, [R1+0xed8] ;  /* 0x000ed80001967983 */ /* 0x000ee80000300a00 */
[----:B------:R-:W3:Y:S01]  /*36b60*/  LDL.LU.64 R166, [R1+0xee0] ;  /* 0x000ee00001a67983 */ /* 0x000ee20000300a00 */
[----:B------:R-:W-:Y:S01]  /*36b70*/  ISETP.GE.U32.AND P4, PT, R0, 0x7ffffed6, PT ;  /* 0x7ffffed60000780c */ /* 0x000fe20003f86070 */
[----:B------:R-:W-:Y:S01]  /*36b80*/  VIADD R240, R243, 0xffffff54 ;  /* 0xffffff54f3f07836 */ /* 0x000fe20000000000 */
[----:B----4-:R-:W-:Y:S01]  /*36b90*/  IADD3 R0, R241, -0xc9, RZ ;  /* 0xffffff37f1007810 */ /* 0x010fe20007ffe0ff */
[----:B------:R-:W-:Y:S01]  /*36ba0*/  LDGSTS.E [R2+-0x1fff4], desc[UR60][R50.64], !P1 ;  /* 0xe000c00032027fae */ /* 0x000fe2000c92187c */
[----:B--2---:R-:W2:Y:S03]  /*36bb0*/  LDC R19, c[0x0][0x230] ;  /* 0x00008c00ff137b82 */ /* 0x004ea60000000800 */
[----:B------:R1:W-:Y:S01]  /*36bc0*/  LDGSTS.E [R2+-0x1bff4], desc[UR60][R36.64], !P1 ;  /* 0xe400c00024027fae */ /* 0x0003e2000c92187c */
[----:B------:R-:W-:-:S03]  /*36bd0*/  ISETP.GE.U32.AND P1, PT, R240, 0x7ffffed5, PT ;  /* 0x7ffffed5f000780c */ /* 0x000fc60003f26070 */
[----:B------:R4:W-:Y:S01]  /*36be0*/  LDGSTS.E [R2+-0x18000], desc[UR60][R34.64], !P6 ;  /* 0xe800000022027fae */ /* 0x0009e2000f12187c */
[----:B------:R-:W-:Y:S01]  /*36bf0*/  VIADD R240, R21, 0xffffff36 ;  /* 0xffffff3615f07836 */ /* 0x000fe20000000000 */
[----:B------:R-:W2:Y:S02]  /*36c00*/  LDC R241, c[0x0][0x230] ;  /* 0x00008c00fff17b82 */ /* 0x000ea40000000800 */
[----:B------:R4:W-:Y:S01]  /*36c10*/  LDGSTS.E [R2+-0x14000], desc[UR60][R22.64], !P6 ;  /* 0xec00000016027fae */ /* 0x0009e2000f12187c */
[----:B------:R-:W-:Y:S01]  /*36c20*/  ISETP.GE.U32.AND P6, PT, R0, 0x7ffffeb8, PT ;  /* 0x7ffffeb80000780c */ /* 0x000fe20003fc6070 */
[----:B------:R-:W-:Y:S02]  /*36c30*/  VIADD R0, R20, 0xffffff35 ;  /* 0xffffff3514007836 */ /* 0x000fe40000000000 */
[----:B------:R4:W-:Y:S02]  /*36c40*/  STL.64 [R1+0x17e0], R22 ;  /* 0x0017e01601007387 */ /* 0x0009e40000100a00 */
[----:B------:R-:W2:Y:S08]  /*36c50*/  LDC R18, c[0x0][0x230] ;  /* 0x00008c00ff127b82 */ /* 0x000eb00000000800 */
[----:B------:R-:W2:Y:S01]  /*36c60*/  LDC R243, c[0x0][0x230] ;  /* 0x00008c00fff37b82 */ /* 0x000ea20000000800 */
[----:B-1----:R-:W-:-:S04]  /*36c70*/  IMAD.WIDE R36, R103, 0x4, R54 ;  /* 0x0000000467247825 */ /* 0x002fc800078e0236 */
[C---:B----4-:R-:W-:Y:S01]  /*36c80*/  IMAD.WIDE R34, R103.reuse, 0x4, R70 ;  /* 0x0000000467227825 */ /* 0x050fe200078e0246 */
[----:B------:R1:W-:Y:S04]  /*36c90*/  STL.64 [R1+0x17e8], R36 ;  /* 0x0017e82401007387 */ /* 0x0003e80000100a00 */
[----:B------:R-:W-:Y:S04]  /*36ca0*/  STL.64 [R1+0x17f0], R34 ;  /* 0x0017f02201007387 */ /* 0x000fe80000100a00 */
[----:B------:R-:W4:Y:S01]  /*36cb0*/  LDL.LU.64 R54, [R1+0xee8] ;  /* 0x000ee80001367983 */ /* 0x000f220000300a00 */
[----:B------:R-:W-:-:S03]  /*36cc0*/  IMAD.WIDE R22, R103, 0x4, R86 ;  /* 0x0000000467167825 */ /* 0x000fc600078e0256 */
[----:B------:R-:W4:Y:S01]  /*36cd0*/  LDL.LU.64 R70, [R1+0xef0] ;  /* 0x000ef00001467983 */ /* 0x000f220000300a00 */
[----:B------:R-:W-:-:S03]  /*36ce0*/  IMAD.WIDE R20, R103, 0x4, R118 ;  /* 0x0000000467147825 */ /* 0x000fc600078e0276 */
[----:B------:R2:W-:Y:S04]  /*36cf0*/  STL.64 [R1+0x17f8], R22 ;  /* 0x0017f81601007387 */ /* 0x0005e80000100a00 */
[----:B------:R3:W-:Y:S04]  /*36d00*/  STL.64 [R1+0x1800], R20 ;  /* 0x0018001401007387 */ /* 0x0007e80000100a00 */
[----:B------:R-:W4:Y:S04]  /*36d10*/  LDL.LU.64 R86, [R1+0xef8] ;  /* 0x000ef80001567983 */ /* 0x000f280000300a00 */
[----:B------:R-:W4:Y:S04]  /*36d20*/  LDL.LU.64 R118, [R1+0xf00] ;  /* 0x000f000001767983 */ /* 0x000f280000300a00 */
[----:B------:R1:W-:Y:S01]  /*36d30*/  LDGSTS.E [R2+-0x17ffc], desc[UR60][R36.64], !P5 ;  /* 0xe800400024027fae */ /* 0x0003e2000e92187c */
[----:B------:R-:W-:-:S03]  /*36d40*/  IMAD.WIDE R38, R103, 0x4, R38 ;  /* 0x0000000467267825 */ /* 0x000fc600078e0226 */
[----:B------:R3:W-:Y:S04]  /*36d50*/  LDGSTS.E [R2+-0x13ffc], desc[UR60][R34.64], !P5 ;  /* 0xec00400022027fae */ /* 0x0007e8000e92187c */
[----:B------:R-:W-:Y:S01]  /*36d60*/  LDGSTS.E [R2+-0x17ff8], desc[UR60][R22.64], !P4 ;  /* 0xe800800016027fae */ /* 0x000fe2000e12187c */
[----:B-1----:R-:W-:-:S03]  /*36d70*/  IMAD.WIDE R36, R103, 0x4, R134 ;  /* 0x0000000467247825 */ /* 0x002fc600078e0286 */
[----:B------:R1:W-:Y:S04]  /*36d80*/  LDGSTS.E [R2+-0x13ff8], desc[UR60][R20.64], !P4 ;  /* 0xec00800014027fae */ /* 0x0003e8000e12187c */
[----:B------:R-:W-:Y:S04]  /*36d90*/  STL.64 [R1+0x1808], R38 ;  /* 0x0018082601007387 */ /* 0x000fe80000100a00 */
[----:B------:R-:W-:Y:S04]  /*36da0*/  STL.64 [R1+0x1810], R36 ;  /* 0x0018102401007387 */ /* 0x000fe80000100a00 */
[----:B--2---:R-:W2:Y:S04]  /*36db0*/  LDL.LU.64 R22, [R1+0xf08] ;  /* 0x000f080001167983 */ /* 0x004ea80000300a00 */
[----:B------:R-:W2:Y:S01]  /*36dc0*/  LDL.LU.64 R134, [R1+0xf10] ;  /* 0x000f100001867983 */ /* 0x000ea20000300a00 */
[----:B---3--:R-:W-:-:S04]  /*36dd0*/  IMAD.WIDE R34, R103, 0x4, R150 ;  /* 0x0000000467227825 */ /* 0x008fc800078e0296 */
[----:B-1----:R-:W-:Y:S01]  /*36de0*/  IMAD.WIDE R20, R103, 0x4, R166 ;  /* 0x0000000467147825 */ /* 0x002fe200078e02a6 */
[----:B------:R-:W-:Y:S04]  /*36df0*/  STL.64 [R1+0x19d8], R34 ;  /* 0x0019d82201007387 */ /* 0x000fe80000100a00 */
[----:B------:R1:W-:Y:S04]  /*36e00*/  STL.64 [R1+0x19e0], R20 ;  /* 0x0019e01401007387 */ /* 0x0003e80000100a00 */
[----:B------:R-:W3:Y:S04]  /*36e10*/  LDL.LU.64 R150, [R1+0xf18] ;  /* 0x000f180001967983 */ /* 0x000ee80000300a00 */
[----:B------:R-:W3:Y:S01]  /*36e20*/  LDL.LU.64 R166, [R1+0xf20] ;  /* 0x000f200001a67983 */ /* 0x000ee20000300a00 */
[----:B------:R-:W-:-:S02]  /*36e30*/  ISETP.GE.U32.AND P4, PT, R0, 0x7ffffeb6, PT ;  /* 0x7ffffeb60000780c */ /* 0x000fc40003f86070 */
[----:B------:R-:W-:Y:S01]  /*36e40*/  ISETP.GE.U32.AND P5, PT, R240, 0x7ffffeb7, PT ;  /* 0x7ffffeb7f000780c */ /* 0x000fe20003fa6070 */
[----:B------:R-:W-:Y:S01]  /*36e50*/  LDGSTS.E [R2+-0x17ff4], desc[UR60][R38.64], !P1 ;  /* 0xe800c00026027fae */ /* 0x000fe2000c92187c */
[----:B------:R-:W-:-:S03]  /*36e60*/  IADD3 R0, R19, -0xcc, RZ ;  /* 0xffffff3413007810 */ /* 0x000fc60007ffe0ff */
[----:B------:R-:W-:Y:S01]  /*36e70*/  LDGSTS.E [R2+-0x13ff4], desc[UR60][R36.64], !P1 ;  /* 0xec00c00024027fae */ /* 0x000fe2000c92187c */
[----:B------:R-:W-:Y:S01]  /*36e80*/  ISETP.GE.U32.AND P1, PT, R0, 0x7ffffeb5, PT ;  /* 0x7ffffeb50000780c */ /* 0x000fe20003f26070 */
[----:B------:R-:W-:Y:S02]  /*36e90*/  VIADD R0, R241, 0xffffff17 ;  /* 0xffffff17f1007836 */ /* 0x000fe40000000000 */
[----:B------:R-:W-:Y:S01]  /*36ea0*/  LDGSTS.E [R2+-0x10000], desc[UR60][R34.64], !P6 ;  /* 0xf000000022027fae */ /* 0x000fe2000f12187c */
[----:B------:R-:W3:Y:S03]  /*36eb0*/  LDC R241, c[0x0][0x230] ;  /* 0x00008c00fff17b82 */ /* 0x000ee60000000800 */
[----:B------:R1:W-:Y:S01]  /*36ec0*/  LDGSTS.E [R2+-0xc000], desc[UR60][R20.64], !P6 ;  /* 0xf400000014027fae */ /* 0x0003e2000f12187c */
[----:B------:R-:W-:Y:S02]  /*36ed0*/  ISETP.GE.U32.AND P6, PT, R0, 0x7ffffe98, PT ;  /* 0x7ffffe980000780c */ /* 0x000fe40003fc6070 */
[----:B------:R-:W-:Y:S01]  /*36ee0*/  IADD3 R0, R18, -0xeb, RZ ;  /* 0xffffff1512007810 */ /* 0x000fe20007ffe0ff */
[----:B------:R-:W-:-:S02]  /*36ef0*/  VIADD R240, R242, 0xffffff16 ;  /* 0xffffff16f2f07836 */ /* 0x000fc40000000000 */
[----:B------:R-:W3:Y:S08]  /*36f00*/  LDC R242, c[0x0][0x230] ;  /* 0x00008c00fff27b82 */ /* 0x000ef00000000800 */
[----:B-1----:R-:W1:Y:S08]  /*36f10*/  LDC R21, c[0x0][0x230] ;  /* 0x00008c00ff157b82 */ /* 0x002e700000000800 */
[----:B------:R-:W1:Y:S01]  /*36f20*/  LDC R20, c[0x0][0x230] ;  /* 0x00008c00ff147b82 */ /* 0x000e620000000800 */
[----:B----4-:R-:W-:-:S04]  /*36f30*/  IMAD.WIDE R38, R103, 0x4, R54 ;  /* 0x0000000467267825 */ /* 0x010fc800078e0236 */
[C---:B------:R-:W-:Y:S01]  /*36f40*/  IMAD.WIDE R36, R103.reuse, 0x4, R70 ;  /* 0x0000000467247825 */ /* 0x040fe200078e0246 */
[----:B------:R4:W-:Y:S04]  /*36f50*/  STL.64 [R1+0x19e8], R38 ;  /* 0x0019e82601007387 */ /* 0x0009e80000100a00 */
[----:B------:R2:W-:Y:S04]  /*36f60*/  STL.64 [R1+0x19f0], R36 ;  /* 0x0019f02401007387 */ /* 0x0005e80000100a00 */
[----:B------:R-:W-:Y:S01]  /*36f70*/  LDGSTS.E [R2+-0xfffc], desc[UR60][R38.64], !P5 ;  /* 0xf000400026027fae */ /* 0x000fe2000e92187c */
[----:B------:R-:W-:-:S03]  /*36f80*/  IMAD.WIDE R34, R103, 0x4, R86 ;  /* 0x0000000467227825 */ /* 0x000fc600078e0256 */
[----:B------:R2:W-:Y:S01]  /*36f90*/  LDGSTS.E [R2+-0xbffc], desc[UR60][R36.64], !P5 ;  /* 0xf400400024027fae */ /* 0x0005e2000e92187c */
[----:B------:R-:W-:-:S03]  /*36fa0*/  IMAD.WIDE R18, R103, 0x4, R118 ;  /* 0x0000000467127825 */ /* 0x000fc600078e0276 */
[----:B------:R1:W-:Y:S04]  /*36fb0*/  LDGSTS.E [R2+-0xfff8], desc[UR60][R34.64], !P4 ;  /* 0xf000800022027fae */ /* 0x0003e8000e12187c */
[----:B----4-:R-:W4:Y:S04]  /*36fc0*/  LDL.LU.64 R38, [R1+0xf28] ;  /* 0x000f280001267983 */ /* 0x010f280000300a00 */
        /* <DEDUP_REMOVED lines=8> */
[----:B-1----:R-:W-:-:S03]  /*37050*/  IMAD.WIDE R34, R103, 0x4, R134 ;  /* 0x0000000467227825 */ /* 0x002fc600078e0286 */
[----:B------:R-:W4:Y:S04]  /*37060*/  LDL.LU.64 R134, [R1+0xf50] ;  /* 0x000f500001867983 */ /* 0x000f280000300a00 */
[----:B------:R-:W-:Y:S04]  /*37070*/  STL.64 [R1+0x1a08], R36 ;  /* 0x001a082401007387 */ /* 0x000fe80000100a00 */
[----:B------:R-:W-:Y:S04]  /*37080*/  STL.64 [R1+0x1a10], R34 ;  /* 0x001a102201007387 */ /* 0x000fe80000100a00 */
[----:B------:R-:W-:Y:S04]  /*37090*/  LDGSTS.E [R2+-0xfff4], desc[UR60][R36.64], !P1 ;  /* 0xf000c00024027fae */ /* 0x000fe8000c92187c */
[----:B------:R-:W-:Y:S01]  /*370a0*/  LDGSTS.E [R2+-0xbff4], desc[UR60][R34.64], !P1 ;  /* 0xf400c00022027fae */ /* 0x000fe2000c92187c */
[----:B---3--:R-:W-:-:S04]  /*370b0*/  IMAD.WIDE R22, R103, 0x4, R150 ;  /* 0x0000000467167825 */ /* 0x008fc800078e0296 */
[----:B--2---:R-:W-:Y:S01]  /*370c0*/  IMAD.WIDE R18, R103, 0x4, R166 ;  /* 0x0000000467127825 */ /* 0x004fe200078e02a6 */
[----:B------:R-:W-:Y:S04]  /*370d0*/  STL.64 [R1+0x1bd8], R22 ;  /* 0x001bd81601007387 */ /* 0x000fe80000100a00 */
[----:B------:R-:W2:Y:S04]  /*370e0*/  LDL.LU.64 R150, [R1+0xf58] ;  /* 0x000f580001967983 */ /* 0x000ea80000300a00 */
[----:B------:R1:W-:Y:S04]  /*370f0*/  STL.64 [R1+0x1be0], R18 ;  /* 0x001be01201007387 */ /* 0x0003e80000100a00 */
[----:B------:R-:W3:Y:S04]  /*37100*/  LDL.LU.64 R166, [R1+0xf60] ;  /* 0x000f600001a67983 */ /* 0x000ee80000300a00 */
[----:B------:R-:W-:Y:S01]  /*37110*/  LDGSTS.E [R2+-0x8000], desc[UR60][R22.64], !P6 ;  /* 0xf800000016027fae */ /* 0x000fe2000f12187c */
[----:B------:R-:W-:Y:S01]  /*37120*/  ISETP.GE.U32.AND P4, PT, R0, 0x7ffffe96, PT ;  /* 0x7ffffe960000780c */ /* 0x000fe20003f86070 */
[----:B------:R-:W-:Y:S01]  /*37130*/  VIADD R0, R243, 0xffffff14 ;  /* 0xffffff14f3007836 */ /* 0x000fe20000000000 */
[----:B------:R-:W-:Y:S01]  /*37140*/  ISETP.GE.U32.AND P5, PT, R240, 0x7ffffe97, PT ;  /* 0x7ffffe97f000780c */ /* 0x000fe20003fa6070 */
[----:B------:R1:W-:Y:S01]  /*37150*/  LDGSTS.E [R2+-0x4000], desc[UR60][R18.64], !P6 ;  /* 0xfc00000012027fae */ /* 0x0003e2000f12187c */
[----:B------:R-:W3:Y:S02]  /*37160*/  LDC R243, c[0x0][0x230] ;  /* 0x00008c00fff37b82 */ /* 0x000ee40000000800 */
[----:B------:R-:W-:Y:S01]  /*37170*/  ISETP.GE.U32.AND P1, PT, R0, 0x7ffffe95, PT ;  /* 0x7ffffe950000780c */ /* 0x000fe20003f26070 */
[----:B------:R-:W-:Y:S01]  /*37180*/  VIADD R0, R241, 0xffffff73 ;  /* 0xffffff73f1007836 */ /* 0x000fe20000000000 */
[----:B------:R-:W-:-:S04]  /*37190*/  IADD3 R240, R21, -0x8e, RZ ;  /* 0xffffff7215f07810 */ /* 0x000fc80007ffe0ff */
[----:B------:R-:W-:Y:S01]  /*371a0*/  ISETP.GE.U32.AND P6, PT, R0, 0x7ffffef4, PT ;  /* 0x7ffffef40000780c */ /* 0x000fe20003fc6070 */
[----:B------:R-:W-:Y:S01]  /*371b0*/  VIADD R0, R20, 0xffffff71 ;  /* 0xffffff7114007836 */ /* 0x000fe20000000000 */
[----:B------:R-:W3:Y:S08]  /*371c0*/  LDC R241, c[0x0][0x230] ;  /* 0x00008c00fff17b82 */ /* 0x000ef00000000800 */
[----:B-1----:R-:W1:Y:S08]  /*371d0*/  LDC R19, c[0x0][0x230] ;  /* 0x00008c00ff137b82 */ /* 0x002e700000000800 */
[----:B------:R-:W1:Y:S01]  /*371e0*/  LDC R18, c[0x0][0x230] ;  /* 0x00008c00ff127b82 */ /* 0x000e620000000800 */
[----:B----4-:R-:W-:-:S05]  /*371f0*/  IMAD.WIDE R50, R103, 0x4, R38 ;  /* 0x0000000467327825 */ /* 0x010fca00078e0226 */
[----:B------:R-:W-:Y:S01]  /*37200*/  STL.64 [R1+0x1be8], R50 ;  /* 0x001be83201007387 */ /* 0x000fe20000100a00 */
[----:B------:R-:W-:-:S03]  /*37210*/  IMAD.WIDE R36, R103, 0x4, R54 ;  /* 0x0000000467247825 */ /* 0x000fc600078e0236 */
[----:B------:R-:W-:Y:S04]  /*37220*/  LDGSTS.E [R2+-0x7ffc], desc[UR60][R50.64], !P5 ;  /* 0xf800400032027fae */ /* 0x000fe8000e92187c */
[----:B------:R-:W4:Y:S01]  /*37230*/  LDL.LU.64 R54, [R1+0xf68] ;  /* 0x000f680001367983 */ /* 0x000f220000300a00 */
[----:B------:R-:W-:-:S03]  /*37240*/  IMAD.WIDE R38, R103, 0x4, R70 ;  /* 0x0000000467267825 */ /* 0x000fc600078e0246 */
[----:B------:R-:W-:Y:S01]  /*37250*/  STL.64 [R1+0x1bf8], R36 ;  /* 0x001bf82401007387 */ /* 0x000fe20000100a00 */
[----:B------:R-:W-:-:S03]  /*37260*/  IMAD.WIDE R22, R103, 0x4, R86 ;  /* 0x0000000467167825 */ /* 0x000fc600078e0256 */
[----:B------:R1:W-:Y:S01]  /*37270*/  STL.64 [R1+0x1bf0], R38 ;  /* 0x001bf02601007387 */ /* 0x0003e20000100a00 */
[----:B------:R-:W-:-:S03]  /*37280*/  IMAD.WIDE R34, R103, 0x4, R118 ;  /* 0x0000000467227825 */ /* 0x000fc600078e0276 */
[----:B------:R-:W4:Y:S04]  /*37290*/  LDL.LU.64 R70, [R1+0xf70] ;  /* 0x000f700001467983 */ /* 0x000f280000300a00 */
[----:B------:R2:W-:Y:S04]  /*372a0*/  STL.64 [R1+0x1c08], R22 ;  /* 0x001c081601007387 */ /* 0x0005e80000100a00 */
[----:B------:R-:W4:Y:S04]  /*372b0*/  LDL.LU.64 R86, [R1+0xf78] ;  /* 0x000f780001567983 */ /* 0x000f280000300a00 */
[----:B------:R-:W-:Y:S04]  /*372c0*/  STL.64 [R1+0x1c00], R34 ;  /* 0x001c002201007387 */ /* 0x000fe80000100a00 */
[----:B------:R-:W4:Y:S01]  /*372d0*/  LDL.LU.64 R118, [R1+0xf80] ;  /* 0x000f800001767983 */ /* 0x000f220000300a00 */
[----:B------:R-:W-:-:S03]  /*372e0*/  IMAD.WIDE R20, R103, 0x4, R134 ;  /* 0x0000000467147825 */ /* 0x000fc600078e0286 */
        /* <DEDUP_REMOVED lines=8> */
[----:B--2---:R-:W-:-:S05]  /*37370*/  IMAD.WIDE R22, R103, 0x4, R150 ;  /* 0x0000000467167825 */ /* 0x004fca00078e0296 */
[----:B------:R-:W-:Y:S01]  /*37380*/  STL.64 [R1+0xef0], R22 ;  /* 0x000ef01601007387 */ /* 0x000fe20000100a00 */
[----:B---3--:R-:W-:-:S03]  /*37390*/  IMAD.WIDE R20, R103, 0x4, R166 ;  /* 0x0000000467147825 */ /* 0x008fc600078e02a6 */
[----:B------:R-:W2:Y:S04]  /*373a0*/  LDL.LU.64 R150, [R1+0xf98] ;  /* 0x000f980001967983 */ /* 0x000ea80000300a00 */
[----:B------:R1:W-:Y:S04]  /*373b0*/  STL.64 [R1+0xef8], R20 ;  /* 0x000ef81401007387 */ /* 0x0003e80000100a00 */
[----:B------:R-:W3:Y:S01]  /*373c0*/  LDL.LU.64 R166, [R1+0xfa0] ;  /* 0x000fa00001a67983 */ /* 0x000ee20000300a00 */
[----:B------:R-:W-:Y:S01]  /*373d0*/  ISETP.GE.U32.AND P4, PT, R0, 0x7ffffef2, PT ;  /* 0x7ffffef20000780c */ /* 0x000fe20003f86070 */
[----:B------:R-:W-:Y:S01]  /*373e0*/  VIADD R2, R241, 0xffffff70 ;  /* 0xffffff70f1027836 */ /* 0x000fe20000000000 */
[----:B------:R-:W-:Y:S01]  /*373f0*/  IADD3 R0, R243, -0xad, RZ ;  /* 0xffffff53f3007810 */ /* 0x000fe20007ffe0ff */
[----:B------:R-:W-:Y:S01]  /*37400*/  LDGSTS.E [R3+-0x20000], desc[UR60][R22.64], !P6 ;  /* 0xe000000016037fae */ /* 0x000fe2000f12187c */
[----:B------:R-:W-:Y:S01]  /*37410*/  ISETP.GE.U32.AND P5, PT, R240, 0x7ffffef3, PT ;  /* 0x7ffffef3f000780c */ /* 0x000fe20003fa6070 */
[----:B------:R-:W3:Y:S01]  /*37420*/  LDC R243, c[0x0][0x230] ;  /* 0x00008c00fff37b82 */ /* 0x000ee20000000800 */
[----:B------:R-:W-:Y:S01]  /*37430*/  ISETP.GE.U32.AND P1, PT, R2, 0x7ffffef1, PT ;  /* 0x7ffffef10200780c */ /* 0x000fe20003f26070 */
[----:B------:R1:W-:Y:S01]  /*37440*/  LDGSTS.E [R3+-0x1c000], desc[UR60][R20.64], !P6 ;  /* 0xe400000014037fae */ /* 0x0003e2000f12187c */
[----:B------:R-:W-:Y:S01]  /*37450*/  ISETP.GE.U32.AND P6, PT, R0, 0x7ffffed4, PT ;  /* 0x7ffffed40000780c */ /* 0x000fe20003fc6070 */
[----:B------:R-:W-:-:S02]  /*37460*/  VIADD R2, R19, 0xffffff52 ;  /* 0xffffff5213027836 */ /* 0x000fc40000000000 */
[----:B------:R-:W-:Y:S02]  /*37470*/  VIADD R0, R18, 0xffffff51 ;  /* 0xffffff5112007836 */ /* 0x000fe40000000000 */
[----:B------:R-:W3:Y:S08]  /*37480*/  LDC R240, c[0x0][0x230] ;  /* 0x00008c00fff07b82 */ /* 0x000ef00000000800 */
[----:B-1----:R-:W1:Y:S08]  /*37490*/  LDC R20, c[0x0][0x230] ;  /* 0x00008c00ff147b82 */ /* 0x002e700000000800 */
[----:B------:R-:W1:Y:S01]  /*374a0*/  LDC R241, c[0x0][0x230] ;  /* 0x00008c00fff17b82 */ /* 0x000e620000000800 */
[----:B----4-:R-:W-:-:S05]  /*374b0*/  IMAD.WIDE R36, R103, 0x4, R54 ;  /* 0x0000000467247825 */ /* 0x010fca00078e0236 */
[----:B------:R4:W-:Y:S04]  /*374c0*/  STL.64 [R1+0xf00], R36 ;  /* 0x000f002401007387 */ /* 0x0009e80000100a00 */
[----:B------:R4:W-:Y:S01]  /*374d0*/  LDGSTS.E [R3+-0x1fffc], desc[UR60][R36.64], !P5 ;  /* 0xe000400024037fae */ /* 0x0009e2000e92187c */
[----:B------:R-:W-:-:S05]  /*374e0*/  IMAD.WIDE R34, R103, 0x4, R70 ;  /* 0x0000000467227825 */ /* 0x000fca00078e0246 */
[----:B------:R2:W-:Y:S01]  /*374f0*/  STL.64 [R1+0xf08], R34 ;  /* 0x000f082201007387 */ /* 0x0005e20000100a00 */
[----:B------:R-:W-:-:S03]  /*37500*/  IMAD.WIDE R22, R103, 0x4, R86 ;  /* 0x0000000467167825 */ /* 0x000fc600078e0256 */
[----:B------:R-:W3:Y:S04]  /*37510*/  LDL.LU.64 R54, [R1+0xfa8] ;  /* 0x000fa80001367983 */ /* 0x000ee80000300a00 */
[----:B------:R-:W3:Y:S01]  /*37520*/  LDL.LU.64 R70, [R1+0xfb0] ;  /* 0x000fb00001467983 */ /* 0x000ee20000300a00 */
[----:B------:R-:W-:-:S03]  /*37530*/  IMAD.WIDE R18, R103, 0x4, R118 ;  /* 0x0000000467127825 */ /* 0x000fc600078e0276 */
[----:B------:R-:W-:Y:S04]  /*37540*/  STL.64 [R1+0xf10], R22 ;  /* 0x000f101601007387 */ /* 0x000fe80000100a00 */
[----:B------:R1:W-:Y:S04]  /*37550*/  STL.64 [R1+0xf18], R18 ;  /* 0x000f181201007387 */ /* 0x0003e80000100a00 */
[----:B------:R-:W3:Y:S04]  /*37560*/  LDL.LU.64 R86, [R1+0xfb8] ;  /* 0x000fb80001567983 */ /* 0x000ee80000300a00 */
[----:B------:R-:W3:Y:S04]  /*37570*/  LDL.LU.64 R118, [R1+0xfc0] ;  /* 0x000fc00001767983 */ /* 0x000ee80000300a00 */
[----:B------:R2:W-:Y:S04]  /*37580*/  LDGSTS.E [R3+-0x1bffc], desc[UR60][R34.64], !P5 ;  /* 0xe400400022037fae */ /* 0x0005e8000e92187c */
[----:B------:R-:W-:Y:S01]  /*37590*/  LDGSTS.E [R3+-0x1fff8], desc[UR60][R22.64], !P4 ;  /* 0xe000800016037fae */ /* 0x000fe2000e12187c */
[----:B------:R-:W-:-:S03]  /*375a0*/  IMAD.WIDE R50, R103, 0x4, R38 ;  /* 0x0000000467327825 */ /* 0x000fc600078e0226 */
[----:B------:R1:W-:Y:S01]  /*375b0*/  LDGSTS.E [R3+-0x1bff8], desc[UR60][R18.64], !P4 ;  /* 0xe400800012037fae */ /* 0x0003e2000e12187c */
[----:B----4-:R-:W-:-:S03]  /*375c0*/  IMAD.WIDE R36, R103, 0x4, R134 ;  /* 0x0000000467247825 */ /* 0x010fc600078e0286 */
[----:B------:R-:W-:Y:S04]  /*375d0*/  STL.64 [R1+0xf20], R50 ;  /* 0x000f203201007387 */ /* 0x000fe80000100a00 */
[----:B------:R-:W4:Y:S04]  /*375e0*/  LDL.LU.64 R38, [R1+0xfc8] ;  /* 0x000fc80001267983 */ /* 0x000f280000300a00 */
[----:B------:R4:W-:Y:S01]  /*375f0*/  STL.64 [R1+0xf28], R36 ;  /* 0x000f282401007387 */ /* 0x0009e20000100a00 */
[----:B--2---:R-:W-:-:S03]  /*37600*/  IMAD.WIDE R34, R103, 0x4, R150 ;  /* 0x0000000467227825 */ /* 0x004fc600078e0296 */
[----:B------:R-:W2:Y:S01]  /*37610*/  LDL.LU.64 R134, [R1+0xfd0] ;  /* 0x000fd00001867983 */ /* 0x000ea20000300a00 */
[----:B------:R-:W-:Y:S01]  /*37620*/  ISETP.GE.U32.AND P5, PT, R2, 0x7ffffed3, PT ;  /* 0x7ffffed30200780c */ /* 0x000fe20003fa6070 */
[----:B-1----:R-:W1:Y:S02]  /*37630*/  LDC R19, c[0x0][0x230] ;  /* 0x00008c00ff137b82 */ /* 0x002e640000000800 */
[----:B------:R4:W-:Y:S01]  /*37640*/  STL.64 [R1+0x1510], R34 ;  /* 0x0015102201007387 */ /* 0x0009e20000100a00 */
[----:B---3--:R-:W-:-:S03]  /*37650*/  IMAD.WIDE R22, R103, 0x4, R166 ;  /* 0x0000000467167825 */ /* 0x008fc600078e02a6 */
[----:B------:R-:W3:Y:S02]  /*37660*/  LDL.LU.64 R150, [R1+0xfd8] ;  /* 0x000fd80001967983 */ /* 0x000ee40000300a00 */
[----:B------:R-:W1:Y:S02]  /*37670*/  LDC R18, c[0x0][0x230] ;  /* 0x00008c00ff127b82 */ /* 0x000e640000000800 */
[----:B------:R-:W3:Y:S01]  /*37680*/  LDL.LU.64 R166, [R1+0xfe0] ;  /* 0x000fe00001a67983 */ /* 0x000ee20000300a00 */
[----:B------:R-:W-:Y:S01]  /*37690*/  ISETP.GE.U32.AND P4, PT, R0, 0x7ffffed2, PT ;  /* 0x7ffffed20000780c */ /* 0x000fe20003f86070 */
[----:B------:R-:W-:Y:S02]  /*376a0*/  VIADD R0, R240, 0xffffff33 ;  /* 0xffffff33f0007836 */ /* 0x000fe40000000000 */
[----:B------:R-:W-:Y:S01]  /*376b0*/  LDGSTS.E [R3+-0x1fff4], desc[UR60][R50.64], !P1 ;  /* 0xe000c00032037fae */ /* 0x000fe2000c92187c */
[----:B----4-:R-:W-:-:S03]  /*376c0*/  IMAD.WIDE R38, R103, 0x4, R38 ;  /* 0x0000000467267825 */ /* 0x010fc600078e0226 */
[----:B------:R4:W-:Y:S01]  /*376d0*/  LDGSTS.E [R3+-0x1bff4], desc[UR60][R36.64], !P1 ;  /* 0xe400c00024037fae */ /* 0x0009e2000c92187c */
[----:B------:R-:W-:Y:S01]  /*376e0*/  IADD3 R2, R242, -0xb0, RZ ;  /* 0xffffff50f2027810 */ /* 0x000fe20007ffe0ff */
[----:B------:R-:W1:Y:S02]  /*376f0*/  LDC R240, c[0x0][0x230] ;  /* 0x00008c00fff07b82 */ /* 0x000e640000000800 */
[----:B------:R4:W-:Y:S04]  /*37700*/  LDGSTS.E [R3+-0x18000], desc[UR60][R34.64], !P6 ;  /* 0xe800000022037fae */ /* 0x0009e8000f12187c */
[----:B------:R4:W-:Y:S01]  /*37710*/  LDGSTS.E [R3+-0x14000], desc[UR60][R22.64], !P6 ;  /* 0xec00000016037fae */ /* 0x0009e2000f12187c */
[----:B------:R-:W-:Y:S01]  /*37720*/  ISETP.GE.U32.AND P6, PT, R0, 0x7ffffeb4, PT ;  /* 0x7ffffeb40000780c */ /* 0x000fe20003fc6070 */
[----:B------:R-:W1:Y:S01]  /*37730*/  LDC R242, c[0x0][0x230] ;  /* 0x00008c00fff27b82 */ /* 0x000e620000000800 */
[C---:B----4-:R-:W-:Y:S01]  /*37740*/  IMAD.WIDE R36, R103.reuse, 0x4, R54 ;  /* 0x0000000467247825 */ /* 0x050fe200078e0236 */
[----:B------:R4:W-:Y:S03]  /*37750*/  STL.64 [R1+0x1518], R22 ;  /* 0x0015181601007387 */ /* 0x0009e60000100a00 */
[C---:B------:R-:W-:Y:S01]  /*37760*/  IMAD.WIDE R34, R103.reuse, 0x4, R70 ;  /* 0x0000000467227825 */ /* 0x040fe200078e0246 */
[----:B------:R-:W-:Y:S01]  /*37770*/  IADD3 R0, R20, -0xcf, RZ ;  /* 0xffffff3114007810 */ /* 0x000fe20007ffe0ff */
[----:B------:R2:W-:Y:S02]  /*37780*/  STL.64 [R1+0x1520], R36 ;  /* 0x0015202401007387 */ /* 0x0005e40000100a00 */
[----:B------:R-:W-:-:S02]  /*37790*/  IMAD.WIDE R20, R103, 0x4, R118 ;  /* 0x0000000467147825 */ /* 0x000fc400078e0276 */
[----:B------:R3:W-:Y:S02]  /*377a0*/  STL.64 [R1+0x1528], R34 ;  /* 0x0015282201007387 */ /* 0x0007e40000100a00 */
[C---:B----4-:R-:W-:Y:S02]  /*377b0*/  IMAD.WIDE R22, R103.reuse, 0x4, R86 ;  /* 0x0000000467167825 */ /* 0x050fe400078e0256 */
[----:B------:R-:W4:Y:S04]  /*377c0*/  LDL.LU.64 R54, [R1+0xfe8] ;  /* 0x000fe80001367983 */ /* 0x000f280000300a00 */
[----:B------:R-:W4:Y:S04]  /*377d0*/  LDL.LU.64 R70, [R1+0xff0] ;  /* 0x000ff00001467983 */ /* 0x000f280000300a00 */
[----:B------:R3:W-:Y:S04]  /*377e0*/  STL.64 [R1+0x1530], R22 ;  /* 0x0015301601007387 */ /* 0x0007e80000100a00 */
[----:B------:R3:W-:Y:S04]  /*377f0*/  STL.64 [R1+0x1538], R20 ;  /* 0x0015381401007387 */ /* 0x0007e80000100a00 */
[----:B------:R-:W4:Y:S04]  /*37800*/  LDL.LU.64 R86, [R1+0xff8] ;  /* 0x000ff80001567983 */ /* 0x000f280000300a00 */
[----:B------:R-:W4:Y:S04]  /*37810*/  LDL.LU.64 R118, [R1+0x1000] ;  /* 0x0010000001767983 */ /* 0x000f280000300a00 */
[----:B------:R2:W-:Y:S04]  /*37820*/  LDGSTS.E [R3+-0x17ffc], desc[UR60][R36.64], !P5 ;  /* 0xe800400024037fae */ /* 0x0005e8000e92187c */
[----:B------:R3:W-:Y:S04]  /*37830*/  LDGSTS.E [R3+-0x13ffc], desc[UR60][R34.64], !P5 ;  /* 0xec00400022037fae */ /* 0x0007e8000e92187c */
[----:B------:R-:W-:Y:S04]  /*37840*/  LDGSTS.E [R3+-0x17ff8], desc[UR60][R22.64], !P4 ;  /* 0xe800800016037fae */ /* 0x000fe8000e12187c */
[----:B------:R1:W-:Y:S04]  /*37850*/  LDGSTS.E [R3+-0x13ff8], desc[UR60][R20.64], !P4 ;  /* 0xec00800014037fae */ /* 0x0003e8000e12187c */
[----:B------:R4:W-:Y:S01]  /*37860*/  STL.64 [R1+0x1540], R38 ;  /* 0x0015402601007387 */ /* 0x0009e20000100a00 */
[----:B--2---:R-:W-:-:S05]  /*37870*/  IMAD.WIDE R36, R103, 0x4, R134 ;  /* 0x0000000467247825 */ /* 0x004fca00078e0286 */
[----:B------:R2:W-:Y:S01]  /*37880*/  STL.64 [R1+0x1850], R36 ;  /* 0x0018502401007387 */ /* 0x0005e20000100a00 */
[----:B---3--:R-:W-:-:S03]  /*37890*/  IMAD.WIDE R34, R103, 0x4, R150 ;  /* 0x0000000467227825 */ /* 0x008fc600078e0296 */
[----:B------:R-:W3:Y:S01]  /*378a0*/  LDL.LU.64 R22, [R1+0x1008] ;  /* 0x0010080001167983 */ /* 0x000ee20000300a00 */
[----:B-1----:R-:W-:-:S03]  /*378b0*/  IMAD.WIDE R20, R103, 0x4, R166 ;  /* 0x0000000467147825 */ /* 0x002fc600078e02a6 */
[----:B------:R-:W3:Y:S04]  /*378c0*/  LDL.LU.64 R134, [R1+0x1010] ;  /* 0x0010100001867983 */ /* 0x000ee80000300a00 */
[----:B------:R1:W-:Y:S04]  /*378d0*/  STL.64 [R1+0x1a18], R34 ;  /* 0x001a182201007387 */ /* 0x0003e80000100a00 */
[----:B------:R1:W-:Y:S04]  /*378e0*/  STL.64 [R1+0x1a20], R20 ;  /* 0x001a201401007387 */ /* 0x0003e80000100a00 */
[----:B------:R-:W3:Y:S04]  /*378f0*/  LDL.LU.64 R150, [R1+0x1018] ;  /* 0x0010180001967983 */ /* 0x000ee80000300a00 */
[----:B------:R-:W3:Y:S01]  /*37900*/  LDL.LU.64 R166, [R1+0x1020] ;  /* 0x0010200001a67983 */ /* 0x000ee20000300a00 */
[----:B------:R-:W-:Y:S01]  /*37910*/  ISETP.GE.U32.AND P1, PT, R2, 0x7ffffed1, PT ;  /* 0x7ffffed10200780c */ /* 0x000fe20003f26070 */
[----:B------:R-:W-:Y:S01]  /*37920*/  VIADD R2, R243, 0xffffff32 ;  /* 0xffffff32f3027836 */ /* 0x000fe20000000000 */
[----:B------:R-:W-:Y:S01]  /*37930*/  ISETP.GE.U32.AND P4, PT, R0, 0x7ffffeb2, PT ;  /* 0x7ffffeb20000780c */ /* 0x000fe20003f86070 */
[----:B------:R-:W3:Y:S03]  /*37940*/  LDC R243, c[0x0][0x230] ;  /* 0x00008c00fff37b82 */ /* 0x000ee60000000800 */
[----:B------:R-:W-:-:S07]  /*37950*/  ISETP.GE.U32.AND P5, PT, R2, 0x7ffffeb3, PT ;  /* 0x7ffffeb30200780c */ /* 0x000fce0003fa6070 */
[----:B------:R4:W-:Y:S04]  /*37960*/  LDGSTS.E [R3+-0x17ff4], desc[UR60][R38.64], !P1 ;  /* 0xe800c00026037fae */ /* 0x0009e8000c92187c */
[----:B------:R2:W-:Y:S04]  /*37970*/  LDGSTS.E [R3+-0x13ff4], desc[UR60][R36.64], !P1 ;  /* 0xec00c00024037fae */ /* 0x0005e8000c92187c */
[----:B------:R1:W-:Y:S04]  /*37980*/  LDGSTS.E [R3+-0x10000], desc[UR60][R34.64], !P6 ;  /* 0xf000000022037fae */ /* 0x0003e8000f12187c */
[----:B------:R1:W-:Y:S01]  /*37990*/  LDGSTS.E [R3+-0xc000], desc[UR60][R20.64], !P6 ;  /* 0xf400000014037fae */ /* 0x0003e2000f12187c */
[----:B----4-:R-:W-:-:S04]  /*379a0*/  IMAD.WIDE R38, R103, 0x4, R54 ;  /* 0x0000000467267825 */ /* 0x010fc800078e0236 */
[C---:B--2---:R-:W-:Y:S01]  /*379b0*/  IMAD.WIDE R36, R103.reuse, 0x4, R70 ;  /* 0x0000000467247825 */ /* 0x044fe200078e0246 */
[----:B------:R2:W-:Y:S04]  /*379c0*/  STL.64 [R1+0x1a28], R38 ;  /* 0x001a282601007387 */ /* 0x0005e80000100a00 */
[----:B------:R3:W-:Y:S04]  /*379d0*/  STL.64 [R1+0x1a30], R36 ;  /* 0x001a302401007387 */ /* 0x0007e80000100a00 */
[----:B------:R-:W-:Y:S01]  /*379e0*/  LDGSTS.E [R3+-0xfffc], desc[UR60][R38.64], !P5 ;  /* 0xf000400026037fae */ /* 0x000fe2000e92187c */
[----:B-1----:R-:W-:-:S03]  /*379f0*/  IMAD.WIDE R34, R103, 0x4, R86 ;  /* 0x0000000467227825 */ /* 0x002fc600078e0256 */
[----:B------:R3:W-:Y:S01]  /*37a00*/  LDGSTS.E [R3+-0xbffc], desc[UR60][R36.64], !P5 ;  /* 0xf400400024037fae */ /* 0x0007e2000e92187c */
[----:B------:R-:W-:-:S03]  /*37a10*/  IMAD.WIDE R20, R103, 0x4, R118 ;  /* 0x0000000467147825 */ /* 0x000fc600078e0276 */
[----:B------:R1:W-:Y:S04]  /*37a20*/  LDGSTS.E [R3+-0xfff8], desc[UR60][R34.64], !P4 ;  /* 0xf000800022037fae */ /* 0x0003e8000e12187c */
[----:B--2---:R-:W2:Y:S04]  /*37a30*/  LDL.LU.64 R38, [R1+0x1028] ;  /* 0x0010280001267983 */ /* 0x004ea80000300a00 */
[----:B------:R1:W-:Y:S04]  /*37a40*/  STL.64 [R1+0x1a38], R34 ;  /* 0x001a382201007387 */ /* 0x0003e80000100a00 */
[----:B------:R-:W4:Y:S04]  /*37a50*/  LDL.LU.64 R54, [R1+0x1038] ;  /* 0x0010380001367983 */ /* 0x000f280000300a00 */
[----:B------:R1:W-:Y:S04]  /*37a60*/  STL.64 [R1+0x1a40], R20 ;  /* 0x001a401401007387 */ /* 0x0003e80000100a00 */
[----:B------:R-:W4:Y:S04]  /*37a70*/  LDL.LU.64 R70, [R1+0x1030] ;  /* 0x0010300001467983 */ /* 0x000f280000300a00 */
[----:B------:R-:W4:Y:S04]  /*37a80*/  LDL.LU.64 R86, [R1+0x1048] ;  /* 0x0010480001567983 */ /* 0x000f280000300a00 */
[----:B------:R-:W4:Y:S04]  /*37a90*/  LDL.LU.64 R118, [R1+0x1040] ;  /* 0x0010400001767983 */ /* 0x000f280000300a00 */
[----:B------:R1:W-:Y:S01]  /*37aa0*/  LDGSTS.E [R3+-0xbff8], desc[UR60][R20.64], !P4 ;  /* 0xf400800014037fae */ /* 0x0003e2000e12187c */
[----:B---3--:R-:W-:-:S04]  /*37ab0*/  IMAD.WIDE R36, R103, 0x4, R22 ;  /* 0x0000000467247825 */ /* 0x008fc800078e0216 */
[C---:B-1----:R-:W-:Y:S02]  /*37ac0*/  IMAD.WIDE R34, R103.reuse, 0x4, R134 ;  /* 0x0000000467227825 */ /* 0x042fe400078e0286 */
[----:B------:R-:W3:Y:S04]  /*37ad0*/  LDL.LU.64 R134, [R1+0x1050] ;  /* 0x0010500001867983 */ /* 0x000ee80000300a00 */
[----:B------:R-:W-:Y:S01]  /*37ae0*/  STL.64 [R1+0x1a48], R36 ;  /* 0x001a482401007387 */ /* 0x000fe20000100a00 */
[----:B------:R-:W-:-:S03]  /*37af0*/  IMAD.WIDE R22, R103, 0x4, R150 ;  /* 0x0000000467167825 */ /* 0x000fc600078e0296 */
[----:B------:R1:W-:Y:S04]  /*37b00*/  STL.64 [R1+0x1a50], R34 ;  /* 0x001a502201007387 */ /* 0x0003e80000100a00 */
[----:B------:R3:W-:Y:S04]  /*37b10*/  STL.64 [R1+0x1c18], R22 ;  /* 0x001c181601007387 */ /* 0x0007e80000100a00 */
[----:B------:R-:W3:Y:S01]  /*37b20*/  LDL.LU.64 R150, [R1+0x1058] ;  /* 0x0010580001967983 */ /* 0x000ee20000300a00 */
[----:B------:R-:W-:-:S05]  /*37b30*/  IMAD.WIDE R20, R103, 0x4, R166 ;  /* 0x0000000467147825 */ /* 0x000fca00078e02a6 */
[----:B------:R3:W-:Y:S04]  /*37b40*/  STL.64 [R1+0x1c20], R20 ;  /* 0x001c201401007387 */ /* 0x0007e80000100a00 */
[----:B------:R-:W3:Y:S01]  /*37b50*/  LDL.LU.64 R166, [R1+0x1060] ;  /* 0x0010600001a67983 */ /* 0x000ee20000300a00 */
[----:B------:R-:W-:Y:S01]  /*37b60*/  VIADD R0, R19, 0xffffff30 ;  /* 0xffffff3013007836 */ /* 0x000fe20000000000 */
[----:B------:R-:W-:Y:S01]  /*37b70*/  IADD3 R2, R241, -0xee, RZ ;  /* 0xffffff12f1027810 */ /* 0x000fe20007ffe0ff */
[----:B------:R-:W3:Y:S03]  /*37b80*/  LDC R19, c[0x0][0x230] ;  /* 0x00008c00ff137b82 */ /* 0x000ee60000000800 */
[----:B------:R-:W-:Y:S01]  /*37b90*/  ISETP.GE.U32.AND P1, PT, R0, 0x7ffffeb1, PT ;  /* 0x7ffffeb10000780c */ /* 0x000fe20003f26070 */
[----:B------:R-:W-:Y:S01]  /*37ba0*/  VIADD R0, R240, 0xffffff13 ;  /* 0xffffff13f0007836 */ /* 0x000fe20000000000 */
[----:B------:R-:W-:-:S03]  /*37bb0*/  ISETP.GE.U32.AND P5, PT, R2, 0x7ffffe93, PT ;  /* 0x7ffffe930200780c */ /* 0x000fc60003fa6070 */
[----:B------:R-:W3:Y:S01]  /*37bc0*/  LDC R240, c[0x0][0x230] ;  /* 0x00008c00fff07b82 */ /* 0x000ee20000000800 */
[----:B------:R-:W-:Y:S01]  /*37bd0*/  ISETP.GE.U32.AND P6, PT, R0, 0x7ffffe94, PT ;  /* 0x7ffffe940000780c */ /* 0x000fe20003fc6070 */
[----:B------:R-:W-:-:S06]  /*37be0*/  VIADD R0, R18, 0xffffff11 ;  /* 0xffffff1112007836 */ /* 0x000fcc0000000000 */
[----:B------:R-:W-:Y:S01]  /*37bf0*/  LDGSTS.E [R3+-0xfff4], desc[UR60][R36.64], !P1 ;  /* 0xf000c00024037fae */ /* 0x000fe2000c92187c */
[----:B--2---:R-:W-:-:S03]  /*37c00*/  IMAD.WIDE R52, R103, 0x4, R38 ;  /* 0x0000000467347825 */ /* 0x004fc600078e0226 */
[----:B------:R1:W-:Y:S01]  /*37c10*/  LDGSTS.E [R3+-0xbff4], desc[UR60][R34.64], !P1 ;  /* 0xf400c00022037fae */ /* 0x0003e2000c92187c */
[----:B------:R-:W2:Y:S03]  /*37c20*/  LDC R18, c[0x0][0x230] ;  /* 0x00008c00ff127b82 */ /* 0x000ea60000000800 */
[----:B------:R-:W-:Y:S01]  /*37c30*/  STL.64 [R1+0x1c28], R52 ;  /* 0x001c283401007387 */ /* 0x000fe20000100a00 */
[C---:B----4-:R-:W-:Y:S01]  /*37c40*/  IMAD.WIDE R38, R103.reuse, 0x4, R54 ;  /* 0x0000000467267825 */ /* 0x050fe200078e0236 */
[----:B------:R-:W-:Y:S02]  /*37c50*/  ISETP.GE.U32.AND P4, PT, R0, 0x7ffffe92, PT ;  /* 0x7ffffe920000780c */ /* 0x000fe40003f86070 */
[----:B------:R-:W4:Y:S01]  /*37c60*/  LDL.LU.64 R54, [R1+0x1068] ;  /* 0x0010680001367983 */ /* 0x000f220000300a00 */
[----:B------:R-:W2:Y:S01]  /*37c70*/  LDC R241, c[0x0][0x230] ;  /* 0x00008c00fff17b82 */ /* 0x000ea20000000800 */
[----:B------:R-:W-:-:S02]  /*37c80*/  IMAD.WIDE R50, R103, 0x4, R70 ;  /* 0x0000000467327825 */ /* 0x000fc400078e0246 */
[----:B------:R3:W-:Y:S02]  /*37c90*/  STL.64 [R1+0x1c38], R38 ;  /* 0x001c382601007387 */ /* 0x0007e40000100a00 */
[C---:B-1----:R-:W-:Y:S02]  /*37ca0*/  IMAD.WIDE R34, R103.reuse, 0x4, R86 ;  /* 0x0000000467227825 */ /* 0x042fe400078e0256 */
[----:B------:R-:W-:Y:S02]  /*37cb0*/  STL.64 [R1+0x1c30], R50 ;  /* 0x001c303201007387 */ /* 0x000fe40000100a00 */
[----:B------:R-:W-:Y:S02]  /*37cc0*/  IMAD.WIDE R36, R103, 0x4, R118 ;  /* 0x0000000467247825 */ /* 0x000fe400078e0276 */
[----:B------:R-:W2:Y:S02]  /*37cd0*/  LDL.LU.64 R70, [R1+0x1070] ;  /* 0x0010700001467983 */ /* 0x000ea40000300a00 */
[----:B------:R-:W-:-:S02]  /*37ce0*/  VIADD R0, R242, 0xffffff10 ;  /* 0xffffff10f2007836 */ /* 0x000fc40000000000 */
[----:B------:R1:W-:Y:S01]  /*37cf0*/  STL.64 [R1+0x1c48], R34 ;  /* 0x001c482201007387 */ /* 0x0003e20000100a00 */
[----:B------:R-:W-:Y:S01]  /*37d00*/  VIADD R2, R243, 0xffffff6e ;  /* 0xffffff6ef3027836 */ /* 0x000fe20000000000 */
[----:B------:R-:W2:Y:S02]  /*37d10*/  LDC R242, c[0x0][0x230] ;  /* 0x00008c00fff27b82 */ /* 0x000ea40000000800 */
[----:B------:R-:W2:Y:S01]  /*37d20*/  LDL.LU.64 R86, [R1+0x1078] ;  /* 0x0010780001567983 */ /* 0x000ea20000300a00 */
[----:B------:R-:W-:-:S03]  /*37d30*/  ISETP.GE.U32.AND P1, PT, R0, 0x7ffffe91, PT ;  /* 0x7ffffe910000780c */ /* 0x000fc60003f26070 */
[----:B------:R-:W-:Y:S02]  /*37d40*/  STL.64 [R1+0x1c40], R36 ;  /* 0x001c402401007387 */ /* 0x000fe40000100a00 */
[----:B------:R-:W2:Y:S02]  /*37d50*/  LDC R243, c[0x0][0x230] ;  /* 0x00008c00fff37b82 */ /* 0x000ea40000000800 */
[----:B------:R-:W2:Y:S04]  /*37d60*/  LDL.LU.64 R118, [R1+0x1080] ;  /* 0x0010800001767983 */ /* 0x000ea80000300a00 */
[----:B------:R3:W-:Y:S04]  /*37d70*/  LDGSTS.E [R3+-0x8000], desc[UR60][R22.64], !P6 ;  /* 0xf800000016037fae */ /* 0x0007e8000f12187c */
[----:B------:R1:W-:Y:S04]  /*37d80*/  LDGSTS.E [R3+-0x4000], desc[UR60][R20.64], !P6 ;  /* 0xfc00000014037fae */ /* 0x0003e8000f12187c */
[----:B------:R-:W-:Y:S01]  /*37d90*/  LDGSTS.E [R3+-0x7ffc], desc[UR60][R52.64], !P5 ;  /* 0xf800400034037fae */ /* 0x000fe2000e92187c */
[----:B---3--:R-:W-:-:S03]  /*37da0*/  IMAD.WIDE R22, R103, 0x4, R134 ;  /* 0x0000000467167825 */ /* 0x008fc600078e0286 */
[----:B------:R-:W-:Y:S01]  /*37db0*/  LDGSTS.E [R3+-0x3ffc], desc[UR60][R50.64], !P5 ;  /* 0xfc00400032037fae */ /* 0x000fe2000e92187c */
[----:B------:R-:W-:Y:S02]  /*37dc0*/  IADD3 R0, R240, -0x91, RZ ;  /* 0xffffff6ff0007810 */ /* 0x000fe40007ffe0ff */
[----:B------:R-:W3:Y:S01]  /*37dd0*/  LDC R240, c[0x0][0x230] ;  /* 0x00008c00fff07b82 */ /* 0x000ee20000000800 */
[----:B------:R1:W-:Y:S04]  /*37de0*/  STL.64 [R1+0x1c50], R22 ;  /* 0x001c501601007387 */ /* 0x0003e80000100a00 */
[----:B------:R-:W-:Y:S03]  /*37df0*/  LDGSTS.E [R3+-0x7ff8], desc[UR60][R38.64], !P4 ;  /* 0xf800800026037fae */ /* 0x000fe6000e12187c */
[----:B-1----:R-:W1:Y:S01]  /*37e00*/  LDC R20, c[0x0][0x230] ;  /* 0x00008c00ff147b82 */ /* 0x002e620000000800 */
[----:B------:R-:W-:Y:S04]  /*37e10*/  LDGSTS.E [R3+-0x3ff8], desc[UR60][R36.64], !P4 ;  /* 0xfc00800024037fae */ /* 0x000fe8000e12187c */
[----:B------:R3:W-:Y:S04]  /*37e20*/  LDGSTS.E [R3+-0x7ff4], desc[UR60][R34.64], !P1 ;  /* 0xf800c00022037fae */ /* 0x0007e8000c92187c */
[----:B------:R-:W2:Y:S04]  /*37e30*/  LDL.LU.64 R38, [R1+0x1088] ;  /* 0x0010880001267983 */ /* 0x000ea80000300a00 */
[----:B------:R-:W2:Y:S01]  /*37e40*/  LDL.LU.64 R134, [R1+0x1090] ;  /* 0x0010900001867983 */ /* 0x000ea20000300a00 */
[----:B---3--:R-:W-:-:S03]  /*37e50*/  IMAD.WIDE R34, R103, 0x4, R150 ;  /* 0x0000000467227825 */ /* 0x008fc600078e0296 */
[----:B------:R3:W-:Y:S04]  /*37e60*/  LDGSTS.E [R3+-0x3ff4], desc[UR60][R22.64], !P1 ;  /* 0xfc00c00016037fae */ /* 0x0007e8000c92187c */
[----:B------:R2:W-:Y:S04]  /*37e70*/  STL.64 [R1+0xeb0], R34 ;  /* 0x000eb02201007387 */ /* 0x0005e80000100a00 */
[----:B------:R-:W2:Y:S01]  /*37e80*/  LDL.LU.64 R150, [R1+0x1098] ;  /* 0x0010980001967983 */ /* 0x000ea20000300a00 */
[----:B---3--:R-:W-:Y:S01]  /*37e90*/  IMAD.WIDE R22, R103, 0x4, R166 ;  /* 0x0000000467167825 */ /* 0x008fe200078e02a6 */
[----:B------:R-:W-:Y:S01]  /*37ea0*/  ISETP.GE.U32.AND P6, PT, R0, 0x7ffffef0, PT ;  /* 0x7ffffef00000780c */ /* 0x000fe20003fc6070 */
[----:B------:R-:W3:Y:S03]  /*37eb0*/  LDC R3, c[0x0][0x230] ;  /* 0x00008c00ff037b82 */ /* 0x000ee60000000800 */
[----:B------:R2:W-:Y:S04]  /*37ec0*/  STL.64 [R1+0xeb8], R22 ;  /* 0x000eb81601007387 */ /* 0x0005e80000100a00 */
[----:B------:R-:W3:Y:S01]  /*37ed0*/  LDL.LU.64 R166, [R1+0x10a0] ;  /* 0x0010a00001a67983 */ /* 0x000ee20000300a00 */
[----:B------:R-:W-:-:S02]  /*37ee0*/  ISETP.GE.U32.AND P5, PT, R2, 0x7ffffeef, PT ;  /* 0x7ffffeef0200780c */ /* 0x000fc40003fa6070 */
[----:B------:R-:W-:Y:S02]  /*37ef0*/  IADD3 R2, R240, -0x94, RZ ;  /* 0xffffff6cf0027810 */ /* 0x000fe40007ffe0ff */
[----:B------:R2:W-:Y:S01]  /*37f00*/  LDGSTS.E [R8+-0x20000], desc[UR60][R34.64], !P6 ;  /* 0xe000000022087fae */ /* 0x0005e2000f12187c */
[----:B------:R-:W-:Y:S01]  /*37f10*/  VIADD R0, R19, 0xffffff6d ;  /* 0xffffff6d13007836 */ /* 0x000fe20000000000 */
[----:B------:R-:W-:Y:S01]  /*37f20*/  ISETP.GE.U32.AND P1, PT, R2, 0x7ffffeed, PT ;  /* 0x7ffffeed0200780c */ /* 0x000fe20003f26070 */
[----:B-1----:R-:W-:Y:S01]  /*37f30*/  VIADD R2, R20, 0xffffff4e ;  /* 0xffffff4e14027836 */ /* 0x002fe20000000000 */
[----:B------:R1:W-:Y:S01]  /*37f40*/  LDGSTS.E [R8+-0x1c000], desc[UR60][R22.64], !P6 ;  /* 0xe400000016087fae */ /* 0x0003e2000f12187c */
[----:B------:R-:W3:Y:S01]  /*37f50*/  LDC R19, c[0x0][0x230] ;  /* 0x00008c00ff137b82 */ /* 0x000ee20000000800 */
[----:B------:R-:W-:-:S07]  /*37f60*/  ISETP.GE.U32.AND P4, PT, R0, 0x7ffffeee, PT ;  /* 0x7ffffeee0000780c */ /* 0x000fce0003f86070 */
[----:B------:R-:W3:Y:S01]  /*37f70*/  LDC R240, c[0x0][0x230] ;  /* 0x00008c00fff07b82 */ /* 0x000ee20000000800 */
[----:B----4-:R-:W-:-:S05]  /*37f80*/  IMAD.WIDE R36, R103, 0x4, R54 ;  /* 0x0000000467247825 */ /* 0x010fca00078e0236 */
[----:B------:R4:W-:Y:S04]  /*37f90*/  STL.64 [R1+0xec0], R36 ;  /* 0x000ec02401007387 */ /* 0x0009e80000100a00 */
[----:B------:R4:W-:Y:S01]  /*37fa0*/  LDGSTS.E [R8+-0x1fffc], desc[UR60][R36.64], !P5 ;  /* 0xe000400024087fae */ /* 0x0009e2000e92187c */
[----:B--2---:R-:W-:-:S05]  /*37fb0*/  IMAD.WIDE R34, R103, 0x4, R70 ;  /* 0x0000000467227825 */ /* 0x004fca00078e0246 */
[----:B------:R2:W-:Y:S01]  /*37fc0*/  STL.64 [R1+0xec8], R34 ;  /* 0x000ec82201007387 */ /* 0x0005e20000100a00 */
[----:B-1----:R-:W-:-:S03]  /*37fd0*/  IMAD.WIDE R22, R103, 0x4, R86 ;  /* 0x0000000467167825 */ /* 0x002fc600078e0256 */
[----:B------:R-:W3:Y:S04]  /*37fe0*/  LDL.LU.64 R54, [R1+0x10a8] ;  /* 0x0010a80001367983 */ /* 0x000ee80000300a00 */
[----:B------:R-:W3:Y:S01]  /*37ff0*/  LDL.LU.64 R70, [R1+0x10b0] ;  /* 0x0010b00001467983 */ /* 0x000ee20000300a00 */
[----:B------:R-:W-:-:S03]  /*38000*/  IMAD.WIDE R20, R103, 0x4, R118 ;  /* 0x0000000467147825 */ /* 0x000fc600078e0276 */
[----:B------:R1:W-:Y:S04]  /*38010*/  STL.64 [R1+0xed0], R22 ;  /* 0x000ed01601007387 */ /* 0x0003e80000100a00 */
[----:B------:R3:W-:Y:S04]  /*38020*/  STL.64 [R1+0xed8], R20 ;  /* 0x000ed81401007387 */ /* 0x0007e80000100a00 */
[----:B------:R-:W3:Y:S04]  /*38030*/  LDL.LU.64 R86, [R1+0x10b8] ;  /* 0x0010b80001567983 */ /* 0x000ee80000300a00 */
[----:B------:R-:W3:Y:S04]  /*38040*/  LDL.LU.64 R118, [R1+0x10c0] ;  /* 0x0010c00001767983 */ /* 0x000ee80000300a00 */
[----:B------:R2:W-:Y:S04]  /*38050*/  LDGSTS.E [R8+-0x1bffc], desc[UR60][R34.64], !P5 ;  /* 0xe400400022087fae */ /* 0x0005e8000e92187c */
[----:B------:R1:W-:Y:S04]  /*38060*/  LDGSTS.E [R8+-0x1fff8], desc[UR60][R22.64], !P4 ;  /* 0xe000800016087fae */ /* 0x0003e8000e12187c */
[----:B------:R3:W-:Y:S01]  /*38070*/  LDGSTS.E [R8+-0x1bff8], desc[UR60][R20.64], !P4 ;  /* 0xe400800014087fae */ /* 0x0007e2000e12187c */
[----:B----4-:R-:W-:-:S04]  /*38080*/  IMAD.WIDE R36, R103, 0x4, R38 ;  /* 0x0000000467247825 */ /* 0x010fc800078e0226 */
[C---:B--2---:R-:W-:Y:S01]  /*38090*/  IMAD.WIDE R34, R103.reuse, 0x4, R134 ;  /* 0x0000000467227825 */ /* 0x044fe200078e0286 */
[----:B------:R2:W-:Y:S04]  /*380a0*/  STL.64 [R1+0xee0], R36 ;  /* 0x000ee02401007387 */ /* 0x0005e80000100a00 */
[----:B------:R-:W4:Y:S04]  /*380b0*/  LDL.LU.64 R38, [R1+0x10c8] ;  /* 0x0010c80001267983 */ /* 0x000f280000300a00 */
[----:B------:R2:W-:Y:S01]  /*380c0*/  STL.64 [R1+0xee8], R34 ;  /* 0x000ee82201007387 */ /* 0x0005e20000100a00 */
[----:B-1----:R-:W-:-:S03]  /*380d0*/  IMAD.WIDE R22, R103, 0x4, R150 ;  /* 0x0000000467167825 */ /* 0x002fc600078e0296 */
[----:B------:R-:W4:Y:S04]  /*380e0*/  LDL.LU.64 R134, [R1+0x10d0] ;  /* 0x0010d00001867983 */ /* 0x000f280000300a00 */
[----:B------:R1:W-:Y:S04]  /*380f0*/  STL.64 [R1+0xff0], R22 ;  /* 0x000ff01601007387 */ /* 0x0003e80000100a00 */
[----:B------:R-:W4:Y:S01]  /*38100*/  LDL.LU.64 R150, [R1+0x10d8] ;  /* 0x0010d80001967983 */ /* 0x000f220000300a00 */
[----:B---3--:R-:W-:-:S03]  /*38110*/  IMAD.WIDE R20, R103, 0x4, R166 ;  /* 0x0000000467147825 */ /* 0x008fc600078e02a6 */
[----:B------:R2:W-:Y:S04]  /*38120*/  LDGSTS.E [R8+-0x1fff4], desc[UR60][R36.64], !P1 ;  /* 0xe000c00024087fae */ /* 0x0005e8000c92187c */
[----:B------:R-:W3:Y:S01]  /*38130*/  LDL.LU.64 R166, [R1+0x10e0] ;  /* 0x0010e00001a67983 */ /* 0x000ee20000300a00 */
[----:B------:R-:W-:Y:S01]  /*38140*/  VIADD R0, R242, 0xffffff4f ;  /* 0xffffff4ff2007836 */ /* 0x000fe20000000000 */
[----:B------:R-:W-:Y:S01]  /*38150*/  ISETP.GE.U32.AND P5, PT, R2, 0x7ffffecf, PT ;  /* 0x7ffffecf0200780c */ /* 0x000fe20003fa6070 */
[----:B------:R-:W3:Y:S01]  /*38160*/  LDC R242, c[0x0][0x230] ;  /* 0x00008c00fff27b82 */ /* 0x000ee20000000800 */
[----:B------:R1:W-:Y:S02]  /*38170*/  LDGSTS.E [R8+-0x1bff4], desc[UR60][R34.64], !P1 ;  /* 0xe400c00022087fae */ /* 0x0003e4000c92187c */
[----:B------:R-:W-:-:S02]  /*38180*/  ISETP.GE.U32.AND P6, PT, R0, 0x7ffffed0, PT ;  /* 0x7ffffed00000780c */ /* 0x000fc40003fc6070 */
[----:B------:R1:W-:Y:S01]  /*38190*/  STL.64 [R1+0xff8], R20 ;  /* 0x000ff81401007387 */ /* 0x0003e20000100a00 */
[----:B------:R-:W-:Y:S01]  /*381a0*/  IADD3 R0, R18, -0xb3, RZ ;  /* 0xffffff4d12007810 */ /* 0x000fe20007ffe0ff */
[----:B--2---:R-:W-:-:S09]  /*381b0*/  IMAD.WIDE R36, R103, 0x4, R54 ;  /* 0x0000000467247825 */ /* 0x004fd200078e0236 */
[----:B------:R2:W-:Y:S01]  /*381c0*/  LDGSTS.E [R8+-0x18000], desc[UR60][R22.64], !P6 ;  /* 0xe800000016087fae */ /* 0x0005e2000f12187c */
[----:B------:R-:W3:Y:S01]  /*381d0*/  LDC R18, c[0x0][0x230] ;  /* 0x00008c00ff127b82 */ /* 0x000ee20000000800 */
[C---:B-1----:R-:W-:Y:S02]  /*381e0*/  IMAD.WIDE R34, R103.reuse, 0x4, R70 ;  /* 0x0000000467227825 */ /* 0x042fe400078e0246 */
[----:B------:R1:W-:Y:S04]  /*381f0*/  LDGSTS.E [R8+-0x14000], desc[UR60][R20.64], !P6 ;  /* 0xec00000014087fae */ /* 0x0003e8000f12187c */
[----:B------:R4:W-:Y:S04]  /*38200*/  STL.64 [R1+0x1000], R36 ;  /* 0x0010002401007387 */ /* 0x0009e80000100a00 */
[----:B------:R4:W-:Y:S01]  /*38210*/  STL.64 [R1+0x1008], R34 ;  /* 0x0010082201007387 */ /* 0x0009e20000100a00 */
[----:B--2---:R-:W-:-:S03]  /*38220*/  IMAD.WIDE R22, R103, 0x4, R86 ;  /* 0x0000000467167825 */ /* 0x004fc600078e0256 */
[----:B------:R-:W2:Y:S01]  /*38230*/  LDL.LU.64 R54, [R1+0x10e8] ;  /* 0x0010e80001367983 */ /* 0x000ea20000300a00 */
[----:B-1----:R-:W-:-:S03]  /*38240*/  IMAD.WIDE R20, R103, 0x4, R118 ;  /* 0x0000000467147825 */ /* 0x002fc600078e0276 */
[----:B------:R-:W2:Y:S01]  /*38250*/  LDL.LU.64 R70, [R1+0x10f0] ;  /* 0x0010f00001467983 */ /* 0x000ea20000300a00 */
[----:B------:R-:W-:-:S03]  /*38260*/  ISETP.GE.U32.AND P4, PT, R0, 0x7ffffece, PT ;  /* 0x7ffffece0000780c */ /* 0x000fc60003f86070 */
[----:B------:R1:W-:Y:S04]  /*38270*/  STL.64 [R1+0x1010], R22 ;  /* 0x0010101601007387 */ /* 0x0003e80000100a00 */
[----:B------:R3:W-:Y:S04]  /*38280*/  STL.64 [R1+0x1018], R20 ;  /* 0x0010181401007387 */ /* 0x0007e80000100a00 */
[----:B------:R-:W2:Y:S04]  /*38290*/  LDL.LU.64 R86, [R1+0x10f8] ;  /* 0x0010f80001567983 */ /* 0x000ea80000300a00 */
[----:B------:R-:W2:Y:S04]  /*382a0*/  LDL.LU.64 R118, [R1+0x1100] ;  /* 0x0011000001767983 */ /* 0x000ea80000300a00 */
[----:B------:R1:W-:Y:S04]  /*382b0*/  LDGSTS.E [R8+-0x17ffc], desc[UR60][R36.64], !P5 ;  /* 0xe800400024087fae */ /* 0x0003e8000e92187c */
[----:B------:R1:W-:Y:S04]  /*382c0*/  LDGSTS.E [R8+-0x13ffc], desc[UR60][R34.64], !P5 ;  /* 0xec00400022087fae */ /* 0x0003e8000e92187c */
[----:B------:R-:W-:Y:S01]  /*382d0*/  LDGSTS.E [R8+-0x17ff8], desc[UR60][R22.64], !P4 ;  /* 0xe800800016087fae */ /* 0x000fe2000e12187c */
[----:B----4-:R-:W-:-:S03]  /*382e0*/  IMAD.WIDE R38, R103, 0x4, R38 ;  /* 0x0000000467267825 */ /* 0x010fc600078e0226 */
[----:B------:R3:W-:Y:S04]  /*382f0*/  LDGSTS.E [R8+-0x13ff8], desc[UR60][R20.64], !P4 ;  /* 0xec00800014087fae */ /* 0x0007e8000e12187c */
[----:B------:R-:W-:Y:S01]  /*38300*/  STL.64 [R1+0x1020], R38 ;  /* 0x0010202601007387 */ /* 0x000fe20000100a00 */
[----:B-1----:R-:W-:-:S05]  /*38310*/  IMAD.WIDE R36, R103, 0x4, R134 ;  /* 0x0000000467247825 */ /* 0x002fca00078e0286 */
[----:B------:R2:W-:Y:S01]  /*38320*/  STL.64 [R1+0x1028], R36 ;  /* 0x0010282401007387 */ /* 0x0005e20000100a00 */
[----:B------:R-:W-:-:S03]  /*38330*/  IMAD.WIDE R34, R103, 0x4, R150 ;  /* 0x0000000467227825 */ /* 0x000fc600078e0296 */
[----:B------:R-:W4:Y:S04]  /*38340*/  LDL.LU.64 R22, [R1+0x1108] ;  /* 0x0011080001167983 */ /* 0x000f280000300a00 */
[----:B------:R-:W4:Y:S01]  /*38350*/  LDL.LU.64 R150, [R1+0x1110] ;  /* 0x0011100001967983 */ /* 0x000f220000300a00 */
[----:B---3--:R-:W-:-:S03]  /*38360*/  IMAD.WIDE R20, R103, 0x4, R166 ;  /* 0x0000000467147825 */ /* 0x008fc600078e02a6 */
[----:B------:R1:W-:Y:S04]  /*38370*/  STL.64 [R1+0x1a58], R34 ;  /* 0x001a582201007387 */ /* 0x0003e80000100a00 */
[----:B------:R3:W-:Y:S04]  /*38380*/  STL.64 [R1+0x1a60], R20 ;  /* 0x001a601401007387 */ /* 0x0007e80000100a00 */
[----:B------:R-:W4:Y:S04]  /*38390*/  LDL.LU.64 R134, [R1+0x1118] ;  /* 0x0011180001867983 */ /* 0x000f280000300a00 */
[----:B------:R-:W4:Y:S01]  /*383a0*/  LDL.LU.64 R166, [R1+0x1120] ;  /* 0x0011200001a67983 */ /* 0x000f220000300a00 */
[----:B------:R-:W-:-:S02]  /*383b0*/  VIADD R0, R3, 0xffffff2f ;  /* 0xffffff2f03007836 */ /* 0x000fc40000000000 */
[----:B------:R-:W1:Y:S01]  /*383c0*/  LDC R3, c[0x0][0x230] ;  /* 0x00008c00ff037b82 */ /* 0x000e620000000800 */
[----:B------:R-:W-:Y:S02]  /*383d0*/  VIADD R2, R241, 0xffffff4c ;  /* 0xffffff4cf1027836 */ /* 0x000fe40000000000 */
[----:B------:R-:W-:-:S03]  /*383e0*/  ISETP.GE.U32.AND P6, PT, R0, 0x7ffffeb0, PT ;  /* 0x7ffffeb00000780c */ /* 0x000fc60003fc6070 */
[----:B------:R-:W-:Y:S01]  /*383f0*/  ISETP.GE.U32.AND P1, PT, R2, 0x7ffffecd, PT ;  /* 0x7ffffecd0200780c */ /* 0x000fe20003f26070 */
[----:B------:R-:W-:Y:S01]  /*38400*/  VIADD R0, R19, 0xffffff2d ;  /* 0xffffff2d13007836 */ /* 0x000fe20000000000 */
[----:B------:R-:W4:Y:S04]  /*38410*/  LDC R241, c[0x0][0x230] ;  /* 0x00008c00fff17b82 */ /* 0x000f280000000800 */
[----:B------:R-:W-:Y:S01]  /*38420*/  ISETP.GE.U32.AND P4, PT, R0, 0x7ffffeae, PT ;  /* 0x7ffffeae0000780c */ /* 0x000fe20003f86070 */
[----:B------:R-:W-:Y:S01]  /*38430*/  VIADD R0, R243, 0xffffff2c ;  /* 0xffffff2cf3007836 */ /* 0x000fe20000000000 */
[----:B------:R-:W-:Y:S02]  /*38440*/  IADD3 R2, R242, -0xd2, RZ ;  /* 0xffffff2ef2027810 */ /* 0x000fe40007ffe0ff */
[----:B------:R-:W4:Y:S03]  /*38450*/  LDC R242, c[0x0][0x230] ;  /* 0x00008c00fff27b82 */ /* 0x000f260000000800 */
[----:B------:R-:W-:Y:S04]  /*38460*/  LDGSTS.E [R8+-0x17ff4], desc[UR60][R38.64], !P1 ;  /* 0xe800c00026087fae */ /* 0x000fe8000c92187c */
[----:B------:R2:W-:Y:S01]  /*38470*/  LDGSTS.E [R8+-0x13ff4], desc[UR60][R36.64], !P1 ;  /* 0xec00c00024087fae */ /* 0x0005e2000c92187c */
[----:B------:R-:W-:Y:S01]  /*38480*/  ISETP.GE.U32.AND P1, PT, R0, 0x7ffffead, PT ;  /* 0x7ffffead0000780c */ /* 0x000fe20003f26070 */
[----:B------:R-:W4:Y:S01]  /*38490*/  LDC R243, c[0x0][0x230] ;  /* 0x00008c00fff37b82 */ /* 0x000f220000000800 */
[----:B-1----:R-:W-:Y:S01]  /*384a0*/  IADD3 R0, R3, -0xf1, RZ ;  /* 0xffffff0f03007810 */ /* 0x002fe20007ffe0ff */
[----:B------:R1:W-:Y:S01]  /*384b0*/  LDGSTS.E [R8+-0x10000], desc[UR60][R34.64], !P6 ;  /* 0xf000000022087fae */ /* 0x0003e2000f12187c */
[----:B------:R-:W-:-:S03]  /*384c0*/  ISETP.GE.U32.AND P5, PT, R2, 0x7ffffeaf, PT ;  /* 0x7ffffeaf0200780c */ /* 0x000fc60003fa6070 */
[----:B------:R3:W-:Y:S01]  /*384d0*/  LDGSTS.E [R8+-0xc000], desc[UR60][R20.64], !P6 ;  /* 0xf400000014087fae */ /* 0x0007e2000f12187c */
[----:B------:R-:W-:Y:S01]  /*384e0*/  ISETP.GE.U32.AND P6, PT, R0, 0x7ffffe90, PT ;  /* 0x7ffffe900000780c */ /* 0x000fe20003fc6070 */
[----:B------:R-:W-:Y:S01]  /*384f0*/  VIADD R0, R18, 0xffffff0d ;  /* 0xffffff0d12007836 */ /* 0x000fe20000000000 */
[----:B------:R-:W4:Y:S01]  /*38500*/  LDC R3, c[0x0][0x230] ;  /* 0x00008c00ff037b82 */ /* 0x000f220000000800 */
[----:B--2---:R-:W-:-:S04]  /*38510*/  IMAD.WIDE R36, R103, 0x4, R54 ;  /* 0x0000000467247825 */ /* 0x004fc800078e0236 */
[C---:B-1----:R-:W-:Y:S01]  /*38520*/  IMAD.WIDE R34, R103.reuse, 0x4, R70 ;  /* 0x0000000467227825 */ /* 0x042fe200078e0246 */
[----:B------:R-:W-:Y:S04]  /*38530*/  STL.64 [R1+0x1a68], R36 ;  /* 0x001a682401007387 */ /* 0x000fe80000100a00 */
[----:B------:R4:W-:Y:S04]  /*38540*/  STL.64 [R1+0x10f0], R34 ;  /* 0x0010f02201007387 */ /* 0x0009e80000100a00 */
[----:B------:R-:W2:Y:S01]  /*38550*/  LDL.LU.64 R38, [R1+0x1128] ;  /* 0x0011280001267983 */ /* 0x000ea20000300a00 */
[----:B---3--:R-:W-:-:S03]  /*38560*/  IMAD.WIDE R20, R103, 0x4, R86 ;  /* 0x0000000467147825 */ /* 0x008fc600078e0256 */
[----:B------:R-:W-:Y:S01]  /*38570*/  LDGSTS.E [R8+-0xfffc], desc[UR60][R36.64], !P5 ;  /* 0xf000400024087fae */ /* 0x000fe2000e92187c */
[----:B------:R-:W-:-:S03]  /*38580*/  IMAD.WIDE R18, R103, 0x4, R118 ;  /* 0x0000000467127825 */ /* 0x000fc600078e0276 */
[----:B------:R1:W-:Y:S04]  /*38590*/  STL.64 [R1+0x10f8], R20 ;  /* 0x0010f81401007387 */ /* 0x0003e80000100a00 */
[----:B------:R-:W3:Y:S04]  /*385a0*/  LDL.LU.64 R54, [R1+0x1138] ;  /* 0x0011380001367983 */ /* 0x000ee80000300a00 */
[----:B------:R1:W-:Y:S04]  /*385b0*/  STL.64 [R1+0x1100], R18 ;  /* 0x0011001201007387 */ /* 0x0003e80000100a00 */
[----:B------:R-:W3:Y:S04]  /*385c0*/  LDL.LU.64 R70, [R1+0x1130] ;  /* 0x0011300001467983 */ /* 0x000ee80000300a00 */
[----:B------:R-:W3:Y:S04]  /*385d0*/  LDL.LU.64 R86, [R1+0x1148] ;  /* 0x0011480001567983 */ /* 0x000ee80000300a00 */
[----:B------:R-:W3:Y:S04]  /*385e0*/  LDL.LU.64 R118, [R1+0x1140] ;  /* 0x0011400001767983 */ /* 0x000ee80000300a00 */
[----:B------:R4:W-:Y:S04]  /*385f0*/  LDGSTS.E [R8+-0xbffc], desc[UR60][R34.64], !P5 ;  /* 0xf400400022087fae */ /* 0x0009e8000e92187c */
[----:B------:R1:W-:Y:S04]  /*38600*/  LDGSTS.E [R8+-0xfff8], desc[UR60][R20.64], !P4 ;  /* 0xf000800014087fae */ /* 0x0003e8000e12187c */
[----:B------:R1:W-:Y:S01]  /*38610*/  LDGSTS.E [R8+-0xbff8], desc[UR60][R18.64], !P4 ;  /* 0xf400800012087fae */ /* 0x0003e2000e12187c */
[----:B----4-:R-:W-:-:S04]  /*38620*/  IMAD.WIDE R34, R103, 0x4, R22 ;  /* 0x0000000467227825 */ /* 0x010fc800078e0216 */
[C---:B------:R-:W-:Y:S01]  /*38630*/  IMAD.WIDE R22, R103.reuse, 0x4, R150 ;  /* 0x0000000467167825 */ /* 0x040fe200078e0296 */
[----:B------:R-:W-:Y:S04]  /*38640*/  LDGSTS.E [R8+-0xfff4], desc[UR60][R34.64], !P1 ;  /* 0xf000c00022087fae */ /* 0x000fe8000c92187c */
[----:B------:R-:W4:Y:S01]  /*38650*/  LDL.LU.64 R150, [R1+0x1150] ;  /* 0x0011500001967983 */ /* 0x000f220000300a00 */
[----:B-1----:R-:W-:-:S03]  /*38660*/  IMAD.WIDE R20, R103, 0x4, R134 ;  /* 0x0000000467147825 */ /* 0x002fc600078e0286 */
[----:B------:R-:W-:Y:S01]  /*38670*/  STL.64 [R1+0x1108], R34 ;  /* 0x0011082201007387 */ /* 0x000fe20000100a00 */
[----:B------:R-:W-:-:S03]  /*38680*/  IMAD.WIDE R18, R103, 0x4, R166 ;  /* 0x0000000467127825 */ /* 0x000fc600078e02a6 */
[----:B------:R-:W-:Y:S04]  /*38690*/  STL.64 [R1+0x1110], R22 ;  /* 0x0011101601007387 */ /* 0x000fe80000100a00 */
[----:B------:R-:W-:Y:S04]  /*386a0*/  STL.64 [R1+0x1c58], R20 ;  /* 0x001c581401007387 */ /* 0x000fe80000100a00 */
[----:B------:R-:W4:Y:S04]  /*386b0*/  LDL.LU.64 R134, [R1+0x1158] ;  /* 0x0011580001867983 */ /* 0x000f280000300a00 */
[----:B------:R1:W-:Y:S04]  /*386c0*/  STL.64 [R1+0x1c60], R18 ;  /* 0x001c601201007387 */ /* 0x0003e80000100a00 */
[----:B------:R-:W4:Y:S04]  /*386d0*/  LDL.LU.64 R166, [R1+0x1160] ;  /* 0x0011600001a67983 */ /* 0x000f280000300a00 */
[----:B------:R-:W-:Y:S01]  /*386e0*/  LDGSTS.E [R8+-0xbff4], desc[UR60][R22.64], !P1 ;  /* 0xf400c00016087fae */ /* 0x000fe2000c92187c */
[----:B------:R-:W-:Y:S01]  /*386f0*/  VIADD R2, R240, 0xffffff0e ;  /* 0xffffff0ef0027836 */ /* 0x000fe20000000000 */
[----:B------:R-:W-:Y:S01]  /*38700*/  ISETP.GE.U32.AND P4, PT, R0, 0x7ffffe8e, PT ;  /* 0x7ffffe8e0000780c */ /* 0x000fe20003f86070 */
[----:B------:R-:W4:Y:S01]  /*38710*/  LDC R240, c[0x0][0x230] ;  /* 0x00008c00fff07b82 */ /* 0x000f220000000800 */
[----:B------:R-:W-:Y:S01]  /*38720*/  LDGSTS.E [R8+-0x8000], desc[UR60][R20.64], !P6 ;  /* 0xf800000014087fae */ /* 0x000fe2000f12187c */
[----:B------:R-:W-:-:S02]  /*38730*/  IADD3 R0, R242, -0xf4, RZ ;  /* 0xffffff0cf2007810 */ /* 0x000fc40007ffe0ff */
[----:B------:R-:W-:Y:S01]  /*38740*/  ISETP.GE.U32.AND P5, PT, R2, 0x7ffffe8f, PT ;  /* 0x7ffffe8f0200780c */ /* 0x000fe20003fa6070 */
[----:B------:R1:W-:Y:S01]  /*38750*/  LDGSTS.E [R8+-0x4000], desc[UR60][R18.64], !P6 ;  /* 0xfc00000012087fae */ /* 0x0003e2000f12187c */
[----:B------:R-:W-:Y:S01]  /*38760*/  ISETP.GE.U32.AND P1, PT, R0, 0x7ffffe8d, PT ;  /* 0x7ffffe8d0000780c */ /* 0x000fe20003f26070 */
[C---:B--2---:R-:W-:Y:S01]  /*38770*/  IMAD.WIDE R50, R103.reuse, 0x4, R38 ;  /* 0x0000000467327825 */ /* 0x044fe200078e0226 */
[----:B-1----:R-:W1:Y:S04]  /*38780*/  LDC R18, c[0x0][0x230] ;  /* 0x00008c00ff127b82 */ /* 0x002e680000000800 */
[----:B------:R-:W-:Y:S05]  /*38790*/  STL.64 [R1+0x1c68], R50 ;  /* 0x001c683201007387 */ /* 0x000fea0000100a00 */
[----:B------:R-:W-:Y:S01]  /*387a0*/  LDGSTS.E [R8+-0x7ffc], desc[UR60][R50.64], !P5 ;  /* 0xf800400032087fae */ /* 0x000fe2000e92187c */
[----:B------:R-:W2:Y:S01]  /*387b0*/  LDC R242, c[0x0][0x230] ;  /* 0x00008c00fff27b82 */ /* 0x000ea20000000800 */
[----:B---3--:R-:W-:-:S02]  /*387c0*/  IMAD.WIDE R36, R103, 0x4, R54 ;  /* 0x0000000467247825 */ /* 0x008fc400078e0236 */
[----:B------:R-:W3:Y:S02]  /*387d0*/  LDL.LU.64 R54, [R1+0x1168] ;  /* 0x0011680001367983 */ /* 0x000ee40000300a00 */
[C---:B------:R-:W-:Y:S02]  /*387e0*/  IMAD.WIDE R38, R103.reuse, 0x4, R70 ;  /* 0x0000000467267825 */ /* 0x040fe400078e0246 */
[----:B------:R-:W-:Y:S02]  /*387f0*/  STL.64 [R1+0x1c78], R36 ;  /* 0x001c782401007387 */ /* 0x000fe40000100a00 */
[C---:B------:R-:W-:Y:S02]  /*38800*/  IMAD.WIDE R22, R103.reuse, 0x4, R86 ;  /* 0x0000000467167825 */ /* 0x040fe400078e0256 */
[----:B------:R1:W-:Y:S02]  /*38810*/  STL.64 [R1+0x1c70], R38 ;  /* 0x001c702601007387 */ /* 0x0003e40000100a00 */
[----:B------:R-:W-:-:S02]  /*38820*/  IMAD.WIDE R34, R103, 0x4, R118 ;  /* 0x0000000467227825 */ /* 0x000fc400078e0276 */
[----:B------:R-:W2:Y:S04]  /*38830*/  LDL.LU.64 R70, [R1+0x1170] ;  /* 0x0011700001467983 */ /* 0x000ea80000300a00 */
[----:B------:R1:W-:Y:S04]  /*38840*/  STL.64 [R1+0x1c88], R22 ;  /* 0x001c881601007387 */ /* 0x0003e80000100a00 */
[----:B------:R-:W2:Y:S04]  /*38850*/  LDL.LU.64 R86, [R1+0x1178] ;  /* 0x0011780001567983 */ /* 0x000ea80000300a00 */
[----:B------:R-:W-:Y:S04]  /*38860*/  STL.64 [R1+0x1c80], R34 ;  /* 0x001c802201007387 */ /* 0x000fe80000100a00 */
[----:B------:R-:W-:Y:S04]  /*38870*/  LDGSTS.E [R8+-0x3ffc], desc[UR60][R38.64], !P5 ;  /* 0xfc00400026087fae */ /* 0x000fe8000e92187c */
[----:B------:R-:W-:Y:S01]  /*38880*/  LDGSTS.E [R8+-0x7ff8], desc[UR60][R36.64], !P4 ;  /* 0xf800800024087fae */ /* 0x000fe2000e12187c */
[----:B----4-:R-:W-:-:S03]  /*38890*/  IMAD.WIDE R20, R103, 0x4, R150 ;  /* 0x0000000467147825 */ /* 0x010fc600078e0296 */
[----:B------:R-:W-:Y:S04]  /*388a0*/  LDGSTS.E [R8+-0x3ff8], desc[UR60][R34.64], !P4 ;  /* 0xfc00800022087fae */ /* 0x000fe8000e12187c */
[----:B------:R-:W4:Y:S04]  /*388b0*/  LDL.LU.64 R150, [R1+0x1180] ;  /* 0x0011800001967983 */ /* 0x000f280000300a00 */
[----:B------:R1:W-:Y:S04]  /*388c0*/  LDGSTS.E [R8+-0x7ff4], desc[UR60][R22.64], !P1 ;  /* 0xf800c00016087fae */ /* 0x0003e8000c92187c */
[----:B------:R1:W-:Y:S04]  /*388d0*/  STL.64 [R1+0x1c90], R20 ;  /* 0x001c901401007387 */ /* 0x0003e80000100a00 */
[----:B-1----:R-:W4:Y:S01]  /*388e0*/  LDL.LU.64 R38, [R1+0x1188] ;  /* 0x0011880001267983 */ /* 0x002f220000300a00 */
[----:B------:R-:W-:-:S03]  /*388f0*/  IMAD.WIDE R22, R103, 0x4, R134 ;  /* 0x0000000467167825 */ /* 0x000fc600078e0286 */
[----:B------:R1:W-:Y:S04]  /*38900*/  LDGSTS.E [R8+-0x3ff4], desc[UR60][R20.64], !P1 ;  /* 0xfc00c00014087fae */ /* 0x0003e8000c92187c */
[----:B------:R-:W4:Y:S04]  /*38910*/  LDL.LU.64 R118, [R1+0x1190] ;  /* 0x0011900001767983 */ /* 0x000f280000300a00 */
[----:B------:R2:W-:Y:S01]  /*38920*/  STL.64 [R1+0xe70], R22 ;  /* 0x000e701601007387 */ /* 0x0005e20000100a00 */
[----:B-1----:R-:W-:-:S03]  /*38930*/  IMAD.WIDE R20, R103, 0x4, R166 ;  /* 0x0000000467147825 */ /* 0x002fc600078e02a6 */
[----:B------:R-:W4:Y:S01]  /*38940*/  LDL.LU.64 R134, [R1+0x1198] ;  /* 0x0011980001867983 */ /* 0x000f220000300a00 */
[----:B------:R-:W1:Y:S03]  /*38950*/  LDC R8, c[0x0][0x230] ;  /* 0x00008c00ff087b82 */ /* 0x000e660000000800 */
[----:B------:R2:W-:Y:S04]  /*38960*/  STL.64 [R1+0xe78], R20 ;  /* 0x000e781401007387 */ /* 0x0005e80000100a00 */
[----:B------:R-:W4:Y:S01]  /*38970*/  LDL.LU.64 R166, [R1+0x11a0] ;  /* 0x0011a00001a67983 */ /* 0x000f220000300a00 */
[----:B------:R-:W-:Y:S02]  /*38980*/  VIADD R0, R3, 0xffffff6b ;  /* 0xffffff6b03007836 */ /* 0x000fe40000000000 */
[----:B------:R-:W-:Y:S01]  /*38990*/  VIADD R2, R241, 0xffffff6a ;  /* 0xffffff6af1027836 */ /* 0x000fe20000000000 */
[----:B------:R-:W1:Y:S02]  /*389a0*/  LDC R3, c[0x0][0x230] ;  /* 0x00008c00ff037b82 */ /* 0x000e640000000800 */
[----:B------:R-:W-:-:S02]  /*389b0*/  ISETP.GE.U32.AND P6, PT, R0, 0x7ffffeec, PT ;  /* 0x7ffffeec0000780c */ /* 0x000fc40003fc6070 */
[----:B------:R-:W-:-:S04]  /*389c0*/  IADD3 R0, R243, -0x97, RZ ;  /* 0xffffff69f3007810 */ /* 0x000fc80007ffe0ff */
[----:B------:R-:W-:Y:S01]  /*389d0*/  ISETP.GE.U32.AND P4, PT, R0, 0x7ffffeea, PT ;  /* 0x7ffffeea0000780c */ /* 0x000fe20003f86070 */
[----:B------:R-:W-:Y:S01]  /*389e0*/  VIADD R0, R240, 0xffffff4b ;  /* 0xffffff4bf0007836 */ /* 0x000fe20000000000 */
[----:B------:R-:W-:Y:S01]  /*389f0*/  ISETP.GE.U32.AND P5, PT, R2, 0x7ffffeeb, PT ;  /* 0x7ffffeeb0200780c */ /* 0x000fe20003fa6070 */
[----:B------:R-:W1:Y:S04]  /*38a00*/  LDC R243, c[0x0][0x230] ;  /* 0x00008c00fff37b82 */ /* 0x000e680000000800 */
[----:B------:R2:W-:Y:S04]  /*38a10*/  LDGSTS.E [R10+-0x20000], desc[UR60][R22.64], !P6 ;  /* 0xe0000000160a7fae */ /* 0x0005e8000f12187c */
[----:B------:R2:W-:Y:S01]  /*38a20*/  LDGSTS.E [R10+-0x1c000], desc[UR60][R20.64], !P6 ;  /* 0xe4000000140a7fae */ /* 0x0005e2000f12187c */
[----:B------:R-:W-:Y:S01]  /*38a30*/  ISETP.GE.U32.AND P6, PT, R0, 0x7ffffecc, PT ;  /* 0x7ffffecc0000780c */ /* 0x000fe20003fc6070 */
[----:B------:R-:W-:Y:S01]  /*38a40*/  VIADD R0, R18, 0xffffff49 ;  /* 0xffffff4912007836 */ /* 0x000fe20000000000 */
[----:B------:R-:W1:Y:S08]  /*38a50*/  LDC R241, c[0x0][0x230] ;  /* 0x00008c00fff17b82 */ /* 0x000e700000000800 */
[----:B------:R-:W1:Y:S01]  /*38a60*/  LDC R240, c[0x0][0x230] ;  /* 0x00008c00fff07b82 */ /* 0x000e620000000800 */
[----:B---3--:R-:W-:-:S05]  /*38a70*/  IMAD.WIDE R34, R103, 0x4, R54 ;  /* 0x0000000467227825 */ /* 0x008fca00078e0236 */
[----:B------:R3:W-:Y:S04]  /*38a80*/  STL.64 [R1+0xe80], R34 ;  /* 0x000e802201007387 */ /* 0x0007e80000100a00 */
[----:B------:R3:W-:Y:S01]  /*38a90*/  LDGSTS.E [R10+-0x1fffc], desc[UR60][R34.64], !P5 ;  /* 0xe0004000220a7fae */ /* 0x0007e2000e92187c */
[----:B--2---:R-:W-:-:S05]  /*38aa0*/  IMAD.WIDE R22, R103, 0x4, R70 ;  /* 0x0000000467167825 */ /* 0x004fca00078e0246 */
[----:B------:R2:W-:Y:S01]  /*38ab0*/  STL.64 [R1+0xe88], R22 ;  /* 0x000e881601007387 */ /* 0x0005e20000100a00 */
[----:B------:R-:W-:-:S03]  /*38ac0*/  IMAD.WIDE R20, R103, 0x4, R86 ;  /* 0x0000000467147825 */ /* 0x000fc600078e0256 */
[----:B------:R-:W2:Y:S04]  /*38ad0*/  LDL.LU.64 R54, [R1+0x11a8] ;  /* 0x0011a80001367983 */ /* 0x000ea80000300a00 */
[----:B------:R-:W2:Y:S04]  /*38ae0*/  LDL.LU.64 R70, [R1+0x11b0] ;  /* 0x0011b00001467983 */ /* 0x000ea80000300a00 */
[----:B------:R1:W-:Y:S04]  /*38af0*/  STL.64 [R1+0xe90], R20 ;  /* 0x000e901401007387 */ /* 0x0003e80000100a00 */
[----:B------:R2:W-:Y:S04]  /*38b00*/  LDGSTS.E [R10+-0x1bffc], desc[UR60][R22.64], !P5 ;  /* 0xe4004000160a7fae */ /* 0x0005e8000e92187c */
[----:B------:R1:W-:Y:S01]  /*38b10*/  LDGSTS.E [R10+-0x1fff8], desc[UR60][R20.64], !P4 ;  /* 0xe0008000140a7fae */ /* 0x0003e2000e12187c */
[----:B----4-:R-:W-:-:S05]  /*38b20*/  IMAD.WIDE R18, R103, 0x4, R150 ;  /* 0x0000000467127825 */ /* 0x010fca00078e0296 */
[----:B------:R4:W-:Y:S04]  /*38b30*/  STL.64 [R1+0xe98], R18 ;  /* 0x000e981201007387 */ /* 0x0009e80000100a00 */
[----:B------:R-:W4:Y:S04]  /*38b40*/  LDL.LU.64 R86, [R1+0x11b8] ;  /* 0x0011b80001567983 */ /* 0x000f280000300a00 */
[----:B------:R-:W4:Y:S01]  /*38b50*/  LDL.LU.64 R150, [R1+0x11c0] ;  /* 0x0011c00001967983 */ /* 0x000f220000300a00 */
[----:B---3--:R-:W-:-:S03]  /*38b60*/  IMAD.WIDE R34, R103, 0x4, R38 ;  /* 0x0000000467227825 */ /* 0x008fc600078e0226 */
[----:B------:R4:W-:Y:S01]  /*38b70*/  LDGSTS.E [R10+-0x1bff8], desc[UR60][R18.64], !P4 ;  /* 0xe4008000120a7fae */ /* 0x0009e2000e12187c */
[----:B--2---:R-:W-:-:S03]  /*38b80*/  IMAD.WIDE R22, R103, 0x4, R118 ;  /* 0x0000000467167825 */ /* 0x004fc600078e0276 */
[----:B------:R-:W-:Y:S04]  /*38b90*/  STL.64 [R1+0xea0], R34 ;  /* 0x000ea02201007387 */ /* 0x000fe80000100a00 */
[----:B------:R-:W2:Y:S01]  /*38ba0*/  LDL.LU.64 R38, [R1+0x11c8] ;  /* 0x0011c80001267983 */ /* 0x000ea20000300a00 */
[----:B-1----:R-:W-:-:S03]  /*38bb0*/  IMAD.WIDE R20, R103, 0x4, R134 ;  /* 0x0000000467147825 */ /* 0x002fc600078e0286 */
[----:B------:R-:W-:Y:S04]  /*38bc0*/  STL.64 [R1+0xea8], R22 ;  /* 0x000ea81601007387 */ /* 0x000fe80000100a00 */
[----:B------:R-:W3:Y:S01]  /*38bd0*/  LDL.LU.64 R118, [R1+0x11d0] ;  /* 0x0011d00001767983 */ /* 0x000ee20000300a00 */
[----:B----4-:R-:W-:-:S03]  /*38be0*/  IMAD.WIDE R18, R103, 0x4, R166 ;  /* 0x0000000467127825 */ /* 0x010fc600078e02a6 */
[----:B------:R-:W-:Y:S04]  /*38bf0*/  STL.64 [R1+0xfb0], R20 ;  /* 0x000fb01401007387 */ /* 0x000fe80000100a00 */
[----:B------:R-:W4:Y:S01]  /*38c00*/  LDL.LU.64 R166, [R1+0x11d8] ;  /* 0x0011d80001a67983 */ /* 0x000f220000300a00 */
[----:B------:R-:W-:Y:S01]  /*38c10*/  VIADD R2, R3, 0xffffff68 ;  /* 0xffffff6803027836 */ /* 0x000fe20000000000 */
[----:B------:R-:W-:Y:S01]  /*38c20*/  ISETP.GE.U32.AND P4, PT, R0, 0x7ffffeca, PT ;  /* 0x7ffffeca0000780c */ /* 0x000fe20003f86070 */
[----:B------:R-:W1:Y:S03]  /*38c30*/  LDC R3, c[0x0][0x230] ;  /* 0x00008c00ff037b82 */ /* 0x000e660000000800 */
[----:B------:R-:W-:Y:S01]  /*38c40*/  ISETP.GE.U32.AND P1, PT, R2, 0x7ffffee9, PT ;  /* 0x7ffffee90200780c */ /* 0x000fe20003f26070 */
[----:B------:R1:W-:Y:S01]  /*38c50*/  STL.64 [R1+0xfb8], R18 ;  /* 0x000fb81201007387 */ /* 0x0003e20000100a00 */
[----:B------:R-:W-:-:S03]  /*38c60*/  IADD3 R2, R242, -0xb6, RZ ;  /* 0xffffff4af2027810 */ /* 0x000fc60007ffe0ff */
[----:B------:R-:W3:Y:S08]  /*38c70*/  LDL.LU.64 R134, [R1+0x11e0] ;  /* 0x0011e00001867983 */ /* 0x000ef00000300a00 */
[----:B------:R-:W-:Y:S01]  /*38c80*/  LDGSTS.E [R10+-0x1fff4], desc[UR60][R34.64], !P1 ;  /* 0xe000c000220a7fae */ /* 0x000fe2000c92187c */
[----:B------:R-:W3:Y:S03]  /*38c90*/  LDC R242, c[0x0][0x230] ;  /* 0x00008c00fff27b82 */ /* 0x000ee60000000800 */
[----:B------:R-:W-:Y:S04]  /*38ca0*/  LDGSTS.E [R10+-0x1bff4], desc[UR60][R22.64], !P1 ;  /* 0xe400c000160a7fae */ /* 0x000fe8000c92187c */
[----:B------:R-:W-:Y:S01]  /*38cb0*/  LDGSTS.E [R10+-0x18000], desc[UR60][R20.64], !P6 ;  /* 0xe8000000140a7fae */ /* 0x000fe2000f12187c */
[----:B------:R-:W-:-:S03]  /*38cc0*/  ISETP.GE.U32.AND P5, PT, R2, 0x7ffffecb, PT ;  /* 0x7ffffecb0200780c */ /* 0x000fc60003fa6070 */
[----:B------:R1:W-:Y:S01]  /*38cd0*/  LDGSTS.E [R10+-0x14000], desc[UR60][R18.64], !P6 ;  /* 0xec000000120a7fae */ /* 0x0003e2000f12187c */
[----:B------:R-:W-:Y:S01]  /*38ce0*/  IMAD.WIDE R36, R103, 0x4, R54 ;  /* 0x0000000467247825 */ /* 0x000fe200078e0236 */
[----:B-1----:R-:W-:Y:S01]  /*38cf0*/  IADD3 R0, R3, -0xd5, RZ ;  /* 0xffffff2b03007810 */ /* 0x002fe20007ffe0ff */
[----:B------:R-:W1:Y:S02]  /*38d00*/  LDC R18, c[0x0][0x230] ;  /* 0x00008c00ff127b82 */ /* 0x000e640000000800 */
[C---:B------:R-:W-:Y:S01]  /*38d10*/  IMAD.WIDE R34, R103.reuse, 0x4, R70 ;  /* 0x0000000467227825 */ /* 0x040fe200078e0246 */
[----:B------:R-:W-:Y:S04]  /*38d20*/  STL.64 [R1+0xfc0], R36 ;  /* 0x000fc02401007387 */ /* 0x000fe80000100a00 */
[----:B------:R-:W-:Y:S01]  /*38d30*/  STL.64 [R1+0xfc8], R34 ;  /* 0x000fc82201007387 */ /* 0x000fe20000100a00 */
[----:B------:R-:W1:Y:S03]  /*38d40*/  LDC R3, c[0x0][0x230] ;  /* 0x00008c00ff037b82 */ /* 0x000e660000000800 */
[----:B------:R-:W3:Y:S04]  /*38d50*/  LDL.LU.64 R54, [R1+0x11e8] ;  /* 0x0011e80001367983 */ /* 0x000ee80000300a00 */
[----:B------:R-:W3:Y:S04]  /*38d60*/  LDL.LU.64 R70, [R1+0x11f0] ;  /* 0x0011f00001467983 */ /* 0x000ee80000300a00 */
[----:B------:R-:W-:Y:S04]  /*38d70*/  LDGSTS.E [R10+-0x17ffc], desc[UR60][R36.64], !P5 ;  /* 0xe8004000240a7fae */ /* 0x000fe8000e92187c */
[----:B------:R-:W-:Y:S01]  /*38d80*/  LDGSTS.E [R10+-0x13ffc], desc[UR60][R34.64], !P5 ;  /* 0xec004000220a7fae */ /* 0x000fe2000e92187c */
[----:B------:R-:W-:-:S04]  /*38d90*/  IMAD.WIDE R22, R103, 0x4, R86 ;  /* 0x0000000467167825 */ /* 0x000fc800078e0256 */
[C---:B------:R-:W-:Y:S01]  /*38da0*/  IMAD.WIDE R20, R103.reuse, 0x4, R150 ;  /* 0x0000000467147825 */ /* 0x040fe200078e0296 */
[----:B------:R2:W-:Y:S04]  /*38db0*/  STL.64 [R1+0xfd0], R22 ;  /* 0x000fd01601007387 */ /* 0x0005e80000100a00 */
[----:B------:R3:W-:Y:S04]  /*38dc0*/  STL.64 [R1+0xfd8], R20 ;  /* 0x000fd81401007387 */ /* 0x0007e80000100a00 */
[----:B------:R-:W3:Y:S04]  /*38dd0*/  LDL.LU.64 R86, [R1+0x11f8] ;  /* 0x0011f80001567983 */ /* 0x000ee80000300a00 */
[----:B------:R-:W3:Y:S04]  /*38de0*/  LDL.LU.64 R150, [R1+0x1200] ;  /* 0x0012000001967983 */ /* 0x000ee80000300a00 */
[----:B------:R2:W-:Y:S01]  /*38df0*/  LDGSTS.E [R10+-0x17ff8], desc[UR60][R22.64], !P4 ;  /* 0xe8008000160a7fae */ /* 0x0005e2000e12187c */
[----:B------:R-:W-:Y:S01]  /*38e00*/  VIADD R2, R8, 0xffffff48 ;  /* 0xffffff4808027836 */ /* 0x000fe20000000000 */
[----:B------:R-:W-:Y:S01]  /*38e10*/  ISETP.GE.U32.AND P6, PT, R0, 0x7ffffeac, PT ;  /* 0x7ffffeac0000780c */ /* 0x000fe20003fc6070 */
[----:B------:R-:W1:Y:S01]  /*38e20*/  LDC R8, c[0x0][0x230] ;  /* 0x00008c00ff087b82 */ /* 0x000e620000000800 */
[----:B------:R3:W-:Y:S01]  /*38e30*/  LDGSTS.E [R10+-0x13ff8], desc[UR60][R20.64], !P4 ;  /* 0xec008000140a7fae */ /* 0x0007e2000e12187c */
[----:B--2---:R-:W-:-:S04]  /*38e40*/  IMAD.WIDE R22, R103, 0x4, R38 ;  /* 0x0000000467167825 */ /* 0x004fc800078e0226 */
[----:B----4-:R-:W-:Y:S01]  /*38e50*/  IMAD.WIDE R34, R103, 0x4, R166 ;  /* 0x0000000467227825 */ /* 0x010fe200078e02a6 */
[----:B------:R2:W-:Y:S04]  /*38e60*/  STL.64 [R1+0xfe0], R22 ;  /* 0x000fe01601007387 */ /* 0x0005e80000100a00 */
[----:B------:R-:W4:Y:S01]  /*38e70*/  LDL.LU.64 R166, [R1+0x1208] ;  /* 0x0012080001a67983 */ /* 0x000f220000300a00 */
[----:B------:R-:W-:Y:S01]  /*38e80*/  ISETP.GE.U32.AND P1, PT, R2, 0x7ffffec9, PT ;  /* 0x7ffffec90200780c */ /* 0x000fe20003f26070 */
[----:B------:R-:W-:Y:S02]  /*38e90*/  VIADD R0, R243, 0xffffff29 ;  /* 0xffffff29f3007836 */ /* 0x000fe40000000000 */
[C---:B---3--:R-:W-:Y:S01]  /*38ea0*/  IMAD.WIDE R36, R103.reuse, 0x4, R118 ;  /* 0x0000000467247825 */ /* 0x048fe200078e0276 */
[----:B------:R-:W3:Y:S02]  /*38eb0*/  LDC R243, c[0x0][0x230] ;  /* 0x00008c00fff37b82 */ /* 0x000ee40000000800 */
[----:B------:R-:W-:Y:S01]  /*38ec0*/  ISETP.GE.U32.AND P4, PT, R0, 0x7ffffeaa, PT ;  /* 0x7ffffeaa0000780c */ /* 0x000fe20003f86070 */
[----:B------:R-:W-:Y:S01]  /*38ed0*/  IMAD.WIDE R20, R103, 0x4, R134 ;  /* 0x0000000467147825 */ /* 0x000fe200078e0286 */
[----:B------:R-:W-:Y:S01]  /*38ee0*/  IADD3 R0, R241, -0xd8, RZ ;  /* 0xffffff28f1007810 */ /* 0x000fe20007ffe0ff */
[----:B------:R2:W-:Y:S02]  /*38ef0*/  STL.64 [R1+0xfe8], R36 ;  /* 0x000fe82401007387 */ /* 0x0005e40000100a00 */
[----:B------:R-:W-:Y:S01]  /*38f00*/  VIADD R2, R240, 0xffffff2a ;  /* 0xffffff2af0027836 */ /* 0x000fe20000000000 */
[----:B------:R-:W3:Y:S01]  /*38f10*/  LDC R241, c[0x0][0x230] ;  /* 0x00008c00fff17b82 */ /* 0x000ee20000000800 */
[----:B------:R-:W-:Y:S04]  /*38f20*/  LDGSTS.E [R10+-0x17ff4], desc[UR60][R22.64], !P1 ;  /* 0xe800c000160a7fae */ /* 0x000fe8000c92187c */
[----:B------:R2:W-:Y:S03]  /*38f30*/  STL.64 [R1+0x10b0], R34 ;  /* 0x0010b02201007387 */ /* 0x0005e60000100a00 */
[----:B------:R-:W3:Y:S01]  /*38f40*/  LDC R240, c[0x0][0x230] ;  /* 0x00008c00fff07b82 */ /* 0x000ee20000000800 */
[----:B------:R2:W-:Y:S01]  /*38f50*/  LDGSTS.E [R10+-0x13ff4], desc[UR60][R36.64], !P1 ;  /* 0xec00c000240a7fae */ /* 0x0005e2000c92187c */
[----:B------:R-:W-:Y:S01]  /*38f60*/  ISETP.GE.U32.AND P1, PT, R0, 0x7ffffea9, PT ;  /* 0x7ffffea90000780c */ /* 0x000fe20003f26070 */
[----:B-1----:R-:W-:-:S02]  /*38f70*/  VIADD R0, R3, 0xffffff0b ;  /* 0xffffff0b03007836 */ /* 0x002fc40000000000 */
[----:B--2---:R-:W2:Y:S01]  /*38f80*/  LDL.LU.64 R22, [R1+0x1210] ;  /* 0x0012100001167983 */ /* 0x004ea20000300a00 */
[----:B------:R-:W-:Y:S02]  /*38f90*/  ISETP.GE.U32.AND P5, PT, R2, 0x7ffffeab, PT ;  /* 0x7ffffeab0200780c */ /* 0x000fe40003fa6070 */
[----:B------:R-:W1:Y:S01]  /*38fa0*/  LDC R3, c[0x0][0x230] ;  /* 0x00008c00ff037b82 */ /* 0x000e620000000800 */
[----:B------:R1:W-:Y:S04]  /*38fb0*/  STL.64 [R1+0x10b8], R20 ;  /* 0x0010b81401007387 */ /* 0x0003e80000100a00 */
[----:B------:R-:W3:Y:S04]  /*38fc0*/  LDL.LU.64 R118, [R1+0x1218] ;  /* 0x0012180001767983 */ /* 0x000ee80000300a00 */
[----:B------:R1:W-:Y:S04]  /*38fd0*/  LDGSTS.E [R10+-0x10000], desc[UR60][R34.64], !P6 ;  /* 0xf0000000220a7fae */ /* 0x0003e8000f12187c */
[----:B------:R-:W3:Y:S04]  /*38fe0*/  LDL.LU.64 R134, [R1+0x1220] ;  /* 0x0012200001867983 */ /* 0x000ee80000300a00 */
[----:B------:R1:W-:Y:S01]  /*38ff0*/  LDGSTS.E [R10+-0xc000], desc[UR60][R20.64], !P6 ;  /* 0xf4000000140a7fae */ /* 0x0003e2000f12187c */
[----:B------:R-:W-:-:S02]  /*39000*/  ISETP.GE.U32.AND P6, PT, R0, 0x7ffffe8c, PT ;  /* 0x7ffffe8c0000780c */ /* 0x000fc40003fc6070 */
[----:B------:R-:W-:Y:S01]  /*39010*/  IADD3 R0, R18, -0xf7, RZ ;  /* 0xffffff0912007810 */ /* 0x000fe20007ffe0ff */
[----:B------:R-:W-:-:S04]  /*39020*/  IMAD.WIDE R36, R103, 0x4, R54 ;  /* 0x0000000467247825 */ /* 0x000fc800078e0236 */
[C---:B-1----:R-:W-:Y:S01]  /*39030*/  IMAD.WIDE R34, R103.reuse, 0x4, R70 ;  /* 0x0000000467227825 */ /* 0x042fe200078e0246 */
[----:B------:R-:W-:Y:S04]  /*39040*/  STL.64 [R1+0x10c0], R36 ;  /* 0x0010c02401007387 */ /* 0x000fe80000100a00 */
[----:B------:R4:W-:Y:S04]  /*39050*/  STL.64 [R1+0x10c8], R34 ;  /* 0x0010c82201007387 */ /* 0x0009e80000100a00 */
[----:B------:R-:W3:Y:S04]  /*39060*/  LDL.LU.64 R38, [R1+0x1228] ;  /* 0x0012280001267983 */ /* 0x000ee80000300a00 */
[----:B------:R-:W-:Y:S04]  /*39070*/  LDGSTS.E [R10+-0xfffc], desc[UR60][R36.64], !P5 ;  /* 0xf0004000240a7fae */ /* 0x000fe8000e92187c */
[----:B------:R4:W-:Y:S01]  /*39080*/  LDGSTS.E [R10+-0xbffc], desc[UR60][R34.64], !P5 ;  /* 0xf4004000220a7fae */ /* 0x0009e2000e92187c */
[----:B------:R-:W-:-:S04]  /*39090*/  IMAD.WIDE R20, R103, 0x4, R86 ;  /* 0x0000000467147825 */ /* 0x000fc800078e0256 */
[C---:B------:R-:W-:Y:S01]  /*390a0*/  IMAD.WIDE R18, R103.reuse, 0x4, R150 ;  /* 0x0000000467127825 */ /* 0x040fe200078e0296 */
[----:B------:R3:W-:Y:S04]  /*390b0*/  STL.64 [R1+0x10d0], R20 ;  /* 0x0010d01401007387 */ /* 0x0007e80000100a00 */
[----:B------:R-:W3:Y:S04]  /*390c0*/  LDL.LU.64 R70, [R1+0x1238] ;  /* 0x0012380001467983 */ /* 0x000ee80000300a00 */
[----:B------:R1:W-:Y:S04]  /*390d0*/  STL.64 [R1+0x10d8], R18 ;  /* 0x0010d81201007387 */ /* 0x0003e80000100a00 */
[----:B------:R-:W3:Y:S04]  /*390e0*/  LDL.LU.64 R86, [R1+0x1230] ;  /* 0x0012300001567983 */ /* 0x000ee80000300a00 */
[----:B------:R-:W3:Y:S04]  /*390f0*/  LDL.LU.64 R150, [R1+0x1248] ;  /* 0x0012480001967983 */ /* 0x000ee80000300a00 */
[----:B------:R-:W3:Y:S01]  /*39100*/  LDL.LU.64 R54, [R1+0x1240] ;  /* 0x0012400001367983 */ /* 0x000ee20000300a00 */
[----:B----4-:R-:W-:-:S03]  /*39110*/  IMAD.WIDE R34, R103, 0x4, R166 ;  /* 0x0000000467227825 */ /* 0x010fc600078e02a6 */
[----:B------:R3:W-:Y:S04]  /*39120*/  LDGSTS.E [R10+-0xfff8], desc[UR60][R20.64], !P4 ;  /* 0xf0008000140a7fae */ /* 0x0007e8000e12187c */
[----:B------:R-:W4:Y:S04]  /*39130*/  LDL.LU.64 R166, [R1+0x1250] ;  /* 0x0012500001a67983 */ /* 0x000f280000300a00 */
[----:B------:R1:W-:Y:S04]  /*39140*/  LDGSTS.E [R10+-0xbff8], desc[UR60][R18.64], !P4 ;  /* 0xf4008000120a7fae */ /* 0x0003e8000e12187c */
[----:B------:R-:W-:Y:S04]  /*39150*/  STL.64 [R1+0x10e0], R34 ;  /* 0x0010e02201007387 */ /* 0x000fe80000100a00 */
[----:B------:R-:W-:Y:S01]  /*39160*/  LDGSTS.E [R10+-0xfff4], desc[UR60][R34.64], !P1 ;  /* 0xf000c000220a7fae */ /* 0x000fe2000c92187c */
[----:B--2---:R-:W-:-:S04]  /*39170*/  IMAD.WIDE R22, R103, 0x4, R22 ;  /* 0x0000000467167825 */ /* 0x004fc800078e0216 */
[C---:B---3--:R-:W-:Y:S01]  /*39180*/  IMAD.WIDE R20, R103.reuse, 0x4, R118 ;  /* 0x0000000467147825 */ /* 0x048fe200078e0276 */
[----:B------:R2:W-:Y:S04]  /*39190*/  STL.64 [R1+0x10e8], R22 ;  /* 0x0010e81601007387 */ /* 0x0005e80000100a00 */
[----:B------:R4:W-:Y:S01]  /*391a0*/  STL.64 [R1+0x1198], R20 ;  /* 0x0011981401007387 */ /* 0x0009e20000100a00 */
[----:B-1----:R-:W-:-:S03]  /*391b0*/  IMAD.WIDE R18, R103, 0x4, R134 ;  /* 0x0000000467127825 */ /* 0x002fc600078e0286 */
[----:B------:R-:W3:Y:S04]  /*391c0*/  LDL.LU.64 R118, [R1+0x1258] ;  /* 0x0012580001767983 */ /* 0x000ee80000300a00 */
[----:B------:R1:W-:Y:S04]  /*391d0*/  STL.64 [R1+0x11a0], R18 ;  /* 0x0011a01201007387 */ /* 0x0003e80000100a00 */
[----:B------:R-:W3:Y:S04]  /*391e0*/  LDL.LU.64 R134, [R1+0x1260] ;  /* 0x0012600001867983 */ /* 0x000ee80000300a00 */
[----:B------:R2:W-:Y:S04]  /*391f0*/  LDGSTS.E [R10+-0xbff4], desc[UR60][R22.64], !P1 ;  /* 0xf400c000160a7fae */ /* 0x0005e8000c92187c */
[----:B------:R4:W-:Y:S01]  /*39200*/  LDGSTS.E [R10+-0x8000], desc[UR60][R20.64], !P6 ;  /* 0xf8000000140a7fae */ /* 0x0009e2000f12187c */
[----:B------:R-:W-:-:S04]  /*39210*/  IMAD.WIDE R50, R103, 0x4, R38 ;  /* 0x0000000467327825 */ /* 0x000fc800078e0226 */
[C---:B------:R-:W-:Y:S01]  /*39220*/  IMAD.WIDE R36, R103.reuse, 0x4, R70 ;  /* 0x0000000467247825 */ /* 0x040fe200078e0246 */
[----:B------:R-:W-:Y:S01]  /*39230*/  ISETP.GE.U32.AND P4, PT, R0, 0x7ffffe8a, PT ;  /* 0x7ffffe8a0000780c */ /* 0x000fe20003f86070 */
[----:B------:R-:W3:Y:S04]  /*39240*/  LDL.LU.64 R70, [R1+0x1268] ;  /* 0x0012680001467983 */ /* 0x000ee80000300a00 */
[----:B------:R-:W-:Y:S01]  /*39250*/  STL.64 [R1+0x11b0], R50 ;  /* 0x0011b03201007387 */ /* 0x000fe20000100a00 */
[----:B------:R-:W-:-:S03]  /*39260*/  IMAD.WIDE R38, R103, 0x4, R86 ;  /* 0x0000000467267825 */ /* 0x000fc600078e0256 */
[----:B------:R-:W3:Y:S01]  /*39270*/  LDL.LU.64 R86, [R1+0x1270] ;  /* 0x0012700001567983 */ /* 0x000ee20000300a00 */
[----:B--2---:R-:W-:-:S03]  /*39280*/  IMAD.WIDE R22, R103, 0x4, R150 ;  /* 0x0000000467167825 */ /* 0x004fc600078e0296 */
[----:B------:R-:W-:Y:S01]  /*39290*/  STL.64 [R1+0x11c0], R36 ;  /* 0x0011c02401007387 */ /* 0x000fe20000100a00 */
[----:B------:R-:W-:-:S03]  /*392a0*/  IMAD.WIDE R34, R103, 0x4, R54 ;  /* 0x0000000467227825 */ /* 0x000fc600078e0236 */
[----:B------:R2:W-:Y:S04]  /*392b0*/  STL.64 [R1+0x11a8], R38 ;  /* 0x0011a82601007387 */ /* 0x0005e80000100a00 */
[----:B------:R-:W3:Y:S01]  /*392c0*/  LDL.LU.64 R150, [R1+0x1278] ;  /* 0x0012780001967983 */ /* 0x000ee20000300a00 */
[----:B----4-:R-:W-:-:S03]  /*392d0*/  IMAD.WIDE R20, R103, 0x4, R166 ;  /* 0x0000000467147825 */ /* 0x010fc600078e02a6 */
[----:B------:R3:W-:Y:S04]  /*392e0*/  STL.64 [R1+0x11d0], R22 ;  /* 0x0011d01601007387 */ /* 0x0007e80000100a00 */
[----:B------:R-:W-:Y:S04]  /*392f0*/  STL.64 [R1+0x11b8], R34 ;  /* 0x0011b82201007387 */ /* 0x000fe80000100a00 */
[----:B------:R-:W4:Y:S01]  /*39300*/  LDL.LU.64 R166, [R1+0x1280] ;  /* 0x0012800001a67983 */ /* 0x000f220000300a00 */
[----:B------:R-:W-:Y:S02]  /*39310*/  VIADD R2, R8, 0xffffff0a ;  /* 0xffffff0a08027836 */ /* 0x000fe40000000000 */
[----:B------:R-:W-:Y:S01]  /*39320*/  VIADD R0, R240, 0xffffff08 ;  /* 0xffffff08f0007836 */ /* 0x000fe20000000000 */
[----:B------:R1:W-:Y:S01]  /*39330*/  LDGSTS.E [R10+-0x4000], desc[UR60][R18.64], !P6 ;  /* 0xfc000000120a7fae */ /* 0x0003e2000f12187c */
[----:B------:R-:W3:Y:S01]  /*39340*/  LDC R240, c[0x0][0x230] ;  /* 0x00008c00fff07b82 */ /* 0x000ee20000000800 */
[----:B------:R-:W-:-:S02]  /*39350*/  ISETP.GE.U32.AND P5, PT, R2, 0x7ffffe8b, PT ;  /* 0x7ffffe8b0200780c */ /* 0x000fc40003fa6070 */
[----:B------:R-:W-:Y:S01]  /*39360*/  ISETP.GE.U32.AND P1, PT, R0, 0x7ffffe89, PT ;  /* 0x7ffffe890000780c */ /* 0x000fe20003f26070 */
[----:B------:R-:W-:Y:S01]  /*39370*/  VIADD R0, R3, 0xffffff67 ;  /* 0xffffff6703007836 */ /* 0x000fe20000000000 */
[----:B------:R3:W-:Y:S03]  /*39380*/  STL.64 [R1+0x11c8], R20 ;  /* 0x0011c81401007387 */ /* 0x0007e60000100a00 */
[----:B------:R-:W4:Y:S01]  /*39390*/  LDC R3, c[0x0][0x230] ;  /* 0x00008c00ff037b82 */ /* 0x000f220000000800 */
[----:B------:R-:W-:-:S05]  /*393a0*/  ISETP.GE.U32.AND P6, PT, R0, 0x7ffffee8, PT ;  /* 0x7ffffee80000780c */ /* 0x000fca0003fc6070 */
[----:B------:R-:W-:Y:S02]  /*393b0*/  LDGSTS.E [R10+-0x7ffc], desc[UR60][R50.64], !P5 ;  /* 0xf8004000320a7fae */ /* 0x000fe4000e92187c */
[----:B-1----:R-:W1:Y:S02]  /*393c0*/  LDC R18, c[0x0][0x230] ;  /* 0x00008c00ff127b82 */ /* 0x002e640000000800 */
[----:B------:R-:W-:Y:S04]  /*393d0*/  LDGSTS.E [R10+-0x3ffc], desc[UR60][R38.64], !P5 ;  /* 0xfc004000260a7fae */ /* 0x000fe8000e92187c */
[----:B------:R-:W-:Y:S02]  /*393e0*/  LDGSTS.E [R10+-0x7ff8], desc[UR60][R36.64], !P4 ;  /* 0xf8008000240a7fae */ /* 0x000fe4000e12187c */
[----:B------:R-:W4:Y:S02]  /*393f0*/  LDC R8, c[0x0][0x230] ;  /* 0x00008c00ff087b82 */ /* 0x000f240000000800 */
[----:B------:R-:W-:Y:S04]  /*39400*/  LDGSTS.E [R10+-0x3ff8], desc[UR60][R34.64], !P4 ;  /* 0xfc008000220a7fae */ /* 0x000fe8000e12187c */
[----:B------:R3:W-:Y:S04]  /*39410*/  LDGSTS.E [R10+-0x7ff4], desc[UR60][R22.64], !P1 ;  /* 0xf800c000160a7fae */ /* 0x0007e8000c92187c */
[----:B------:R3:W-:Y:S04]  /*39420*/  LDGSTS.E [R10+-0x3ff4], desc[UR60][R20.64], !P1 ;  /* 0xfc00c000140a7fae */ /* 0x0007e8000c92187c */
[----:B--2---:R-:W2:Y:S01]  /*39430*/  LDL.LU.64 R38, [R1+0x1288] ;  /* 0x0012880001267983 */ /* 0x004ea20000300a00 */
[----:B---3--:R-:W-:-:S03]  /*39440*/  IMAD.WIDE R22, R103, 0x4, R118 ;  /* 0x0000000467167825 */ /* 0x008fc600078e0276 */
[----:B------:R-:W3:Y:S01]  /*39450*/  LDL.LU.64 R54, [R1+0x1290] ;  /* 0x0012900001367983 */ /* 0x000ee20000300a00 */
[----:B------:R-:W-:-:S03]  /*39460*/  IMAD.WIDE R20, R103, 0x4, R134 ;  /* 0x0000000467147825 */ /* 0x000fc600078e0286 */
[----:B------:R1:W-:Y:S01]  /*39470*/  STL.64 [R1+0xe30], R22 ;  /* 0x000e301601007387 */ /* 0x0003e20000100a00 */
[----:B------:R-:W-:Y:S01]  /*39480*/  IADD3 R2, R242, -0x9a, RZ ;  /* 0xffffff66f2027810 */ /* 0x000fe20007ffe0ff */
[----:B------:R-:W3:Y:S01]  /*39490*/  LDC R10, c[0x0][0x230] ;  /* 0x00008c00ff0a7b82 */ /* 0x000ee20000000800 */
[----:B------:R-:W-:Y:S01]  /*394a0*/  VIADD R0, R243, 0xffffff65 ;  /* 0xffffff65f3007836 */ /* 0x000fe20000000000 */
[----:B------:R-:W3:Y:S04]  /*394b0*/  LDL.LU.64 R118, [R1+0x1298] ;  /* 0x0012980001767983 */ /* 0x000ee80000300a00 */
[----:B------:R1:W-:Y:S04]  /*394c0*/  STL.64 [R1+0xe38], R20 ;  /* 0x000e381401007387 */ /* 0x0003e80000100a00 */
[----:B------:R1:W-:Y:S01]  /*394d0*/  LDGSTS.E [R244+-0x20000], desc[UR60][R22.64], !P6 ;  /* 0xe000000016f47fae */ /* 0x0003e2000f12187c */
[----:B------:R-:W-:-:S03]  /*394e0*/  IMAD.WIDE R34, R103, 0x4, R70 ;  /* 0x0000000467227825 */ /* 0x000fc600078e0246 */
[----:B------:R-:W3:Y:S01]  /*394f0*/  LDL.LU.64 R134, [R1+0x12a0] ;  /* 0x0012a00001867983 */ /* 0x000ee20000300a00 */
[----:B------:R-:W-:Y:S01]  /*39500*/  ISETP.GE.U32.AND P4, PT, R0, 0x7ffffee6, PT ;  /* 0x7ffffee60000780c */ /* 0x000fe20003f86070 */
[----:B------:R-:W3:Y:S02]  /*39510*/  LDC R242, c[0x0][0x230] ;  /* 0x00008c00fff27b82 */ /* 0x000ee40000000800 */
[----:B------:R1:W-:Y:S02]  /*39520*/  LDGSTS.E [R244+-0x1c000], desc[UR60][R20.64], !P6 ;  /* 0xe400000014f47fae */ /* 0x0003e4000f12187c */
[C---:B-1----:R-:W-:Y:S01]  /*39530*/  IMAD.WIDE R22, R103.reuse, 0x4, R86 ;  /* 0x0000000467167825 */ /* 0x042fe200078e0256 */
[----:B------:R-:W-:Y:S01]  /*39540*/  IADD3 R0, R240, -0xb9, RZ ;  /* 0xffffff47f0007810 */ /* 0x000fe20007ffe0ff */
[----:B------:R2:W-:Y:S01]  /*39550*/  STL.64 [R1+0xe40], R34 ;  /* 0x000e402201007387 */ /* 0x0005e20000100a00 */
[----:B------:R-:W-:Y:S01]  /*39560*/  ISETP.GE.U32.AND P5, PT, R2, 0x7ffffee7, PT ;  /* 0x7ffffee70200780c */ /* 0x000fe20003fa6070 */
[----:B------:R-:W1:Y:S02]  /*39570*/  LDC R243, c[0x0][0x230] ;  /* 0x00008c00fff37b82 */ /* 0x000e640000000800 */
[----:B------:R-:W3:Y:S01]  /*39580*/  LDL.LU.64 R70, [R1+0x12a8] ;  /* 0x0012a80001467983 */ /* 0x000ee20000300a00 */
[----:B------:R-:W-:Y:S01]  /*39590*/  ISETP.GE.U32.AND P6, PT, R0, 0x7ffffec8, PT ;  /* 0x7ffffec80000780c */ /* 0x000fe20003fc6070 */
[----:B------:R-:W-:-:S02]  /*395a0*/  IMAD.WIDE R20, R103, 0x4, R150 ;  /* 0x0000000467147825 */ /* 0x000fc400078e0296 */
[----:B------:R3:W-:Y:S02]  /*395b0*/  STL.64 [R1+0xe48], R22 ;  /* 0x000e481601007387 */ /* 0x0007e40000100a00 */
[----:B------:R-:W1:Y:S02]  /*395c0*/  LDC R240, c[0x0][0x230] ;  /* 0x00008c00fff07b82 */ /* 0x000e640000000800 */
[----:B------:R-:W3:Y:S01]  /*395d0*/  LDL.LU.64 R86, [R1+0x12b0] ;  /* 0x0012b00001567983 */ /* 0x000ee20000300a00 */
[----:B------:R-:W-:-:S03]  /*395e0*/  VIADD R0, R18, 0xffffff45 ;  /* 0xffffff4512007836 */ /* 0x000fc60000000000 */
[----:B------:R3:W-:Y:S01]  /*395f0*/  STL.64 [R1+0xe50], R20 ;  /* 0x000e501401007387 */ /* 0x0007e20000100a00 */
[----:B----4-:R-:W-:-:S03]  /*39600*/  IMAD.WIDE R18, R103, 0x4, R166 ;  /* 0x0000000467127825 */ /* 0x010fc600078e02a6 */
[----:B------:R-:W4:Y:S04]  /*39610*/  LDL.LU.64 R150, [R1+0x12b8] ;  /* 0x0012b80001967983 */ /* 0x000f280000300a00 */
[----:B------:R-:W4:Y:S01]  /*39620*/  LDL.LU.64 R166, [R1+0x12c0] ;  /* 0x0012c00001a67983 */ /* 0x000f220000300a00 */
[----:B------:R-:W-:Y:S02]  /*39630*/  VIADD R2, R3, 0xffffff64 ;  /* 0xffffff6403027836 */ /* 0x000fe40000000000 */
[----:B------:R-:W1:Y:S01]  /*39640*/  LDC R3, c[0x0][0x230] ;  /* 0x00008c00ff037b82 */ /* 0x000e620000000800 */
[----:B------:R2:W-:Y:S02]  /*39650*/  LDGSTS.E [R244+-0x1fffc], desc[UR60][R34.64], !P5 ;  /* 0xe000400022f47fae */ /* 0x0005e4000e92187c */
[----:B------:R-:W-:-:S02]  /*39660*/  ISETP.GE.U32.AND P1, PT, R2, 0x7ffffee5, PT ;  /* 0x7ffffee50200780c */ /* 0x000fc40003f26070 */
[----:B------:R3:W-:Y:S01]  /*39670*/  LDGSTS.E [R244+-0x1bffc], desc[UR60][R22.64], !P5 ;  /* 0xe400400016f47fae */ /* 0x0007e2000e92187c */
[----:B------:R-:W-:Y:S02]  /*39680*/  VIADD R2, R241, 0xffffff46 ;  /* 0xffffff46f1027836 */ /* 0x000fe40000000000 */
[----:B------:R-:W4:Y:S01]  /*39690*/  LDC R241, c[0x0][0x230] ;  /* 0x00008c00fff17b82 */ /* 0x000f220000000800 */
[----:B------:R3:W-:Y:S04]  /*396a0*/  LDGSTS.E [R244+-0x1fff8], desc[UR60][R20.64], !P4 ;  /* 0xe000800014f47fae */ /* 0x0007e8000e12187c */
[----:B------:R1:W-:Y:S04]  /*396b0*/  STL.64 [R1+0xe58], R18 ;  /* 0x000e581201007387 */ /* 0x0003e80000100a00 */
[----:B------:R1:W-:Y:S01]  /*396c0*/  LDGSTS.E [R244+-0x1bff8], desc[UR60][R18.64], !P4 ;  /* 0xe400800012f47fae */ /* 0x0003e2000e12187c */
[----:B------:R-:W-:-:S02]  /*396d0*/  ISETP.GE.U32.AND P5, PT, R2, 0x7ffffec7, PT ;  /* 0x7ffffec70200780c */ /* 0x000fc40003fa6070 */
[----:B------:R-:W-:Y:S02]  /*396e0*/  IADD3 R2, R8, -0xbc, RZ ;  /* 0xffffff4408027810 */ /* 0x000fe40007ffe0ff */
[----:B------:R-:W-:Y:S01]  /*396f0*/  ISETP.GE.U32.AND P4, PT, R0, 0x7ffffec6, PT ;  /* 0x7ffffec60000780c */ /* 0x000fe20003f86070 */
[----:B------:R-:W4:Y:S01]  /*39700*/  LDC R8, c[0x0][0x230] ;  /* 0x00008c00ff087b82 */ /* 0x000f220000000800 */
[----:B--2---:R-:W-:-:S04]  /*39710*/  IMAD.WIDE R34, R103, 0x4, R38 ;  /* 0x0000000467227825 */ /* 0x004fc800078e0226 */
[C---:B---3--:R-:W-:Y:S01]  /*39720*/  IMAD.WIDE R22, R103.reuse, 0x4, R54 ;  /* 0x0000000467167825 */ /* 0x048fe200078e0236 */
[----:B------:R-:W-:Y:S04]  /*39730*/  STL.64 [R1+0xe60], R34 ;  /* 0x000e602201007387 */ /* 0x000fe80000100a00 */
[----:B------:R2:W-:Y:S01]  /*39740*/  STL.64 [R1+0xe68], R22 ;  /* 0x000e681601007387 */ /* 0x0005e20000100a00 */
[----:B------:R-:W-:-:S03]  /*39750*/  IMAD.WIDE R20, R103, 0x4, R118 ;  /* 0x0000000467147825 */ /* 0x000fc600078e0276 */
[----:B------:R-:W3:Y:S04]  /*39760*/  LDL.LU.64 R38, [R1+0x12c8] ;  /* 0x0012c80001267983 */ /* 0x000ee80000300a00 */
[----:B------:R-:W3:Y:S04]  /*39770*/  LDL.LU.64 R54, [R1+0x12d0] ;  /* 0x0012d00001367983 */ /* 0x000ee80000300a00 */
[----:B------:R4:W-:Y:S01]  /*39780*/  STL.64 [R1+0xf70], R20 ;  /* 0x000f701401007387 */ /* 0x0009e20000100a00 */
[----:B-1----:R-:W-:-:S03]  /*39790*/  VIADD R0, R3, 0xffffff27 ;  /* 0xffffff2703007836 */ /* 0x002fc60000000000 */
[----:B------:R-:W-:Y:S04]  /*397a0*/  LDGSTS.E [R244+-0x1fff4], desc[UR60][R34.64], !P1 ;  /* 0xe000c00022f47fae */ /* 0x000fe8000c92187c */
[----:B------:R2:W-:Y:S01]  /*397b0*/  LDGSTS.E [R244+-0x1bff4], desc[UR60][R22.64], !P1 ;  /* 0xe400c00016f47fae */ /* 0x0005e2000c92187c */
[----:B------:R-:W-:-:S03]  /*397c0*/  ISETP.GE.U32.AND P1, PT, R2, 0x7ffffec5, PT ;  /* 0x7ffffec50200780c */ /* 0x000fc60003f26070 */
[----:B------:R4:W-:Y:S01]  /*397d0*/  LDGSTS.E [R244+-0x18000], desc[UR60][R20.64], !P6 ;  /* 0xe800000014f47fae */ /* 0x0009e2000f12187c */
[----:B------:R-:W-:-:S05]  /*397e0*/  IMAD.WIDE R18, R103, 0x4, R134 ;  /* 0x0000000467127825 */ /* 0x000fca00078e0286 */
[----:B------:R1:W-:Y:S04]  /*397f0*/  STL.64 [R1+0xf78], R18 ;  /* 0x000f781201007387 */ /* 0x0003e80000100a00 */
[----:B------:R-:W3:Y:S04]  /*39800*/  LDL.LU.64 R118, [R1+0x12d8] ;  /* 0x0012d80001767983 */ /* 0x000ee80000300a00 */
[----:B------:R-:W3:Y:S01]  /*39810*/  LDL.LU.64 R134, [R1+0x12e0] ;  /* 0x0012e00001867983 */ /* 0x000ee20000300a00 */
[----:B--2---:R-:W-:-:S03]  /*39820*/  IMAD.WIDE R22, R103, 0x4, R70 ;  /* 0x0000000467167825 */ /* 0x004fc600078e0246 */
[----:B------:R1:W-:Y:S01]  /*39830*/  LDGSTS.E [R244+-0x14000], desc[UR60][R18.64], !P6 ;  /* 0xec00000012f47fae */ /* 0x0003e2000f12187c */
[----:B------:R-:W-:-:S03]  /*39840*/  IMAD.WIDE R2, R103, 0x4, R86 ;  /* 0x0000000467027825 */ /* 0x000fc600078e0256 */
[----:B------:R-:W-:Y:S01]  /*39850*/  STL.64 [R1+0xf80], R22 ;  /* 0x000f801601007387 */ /* 0x000fe20000100a00 */
[----:B----4-:R-:W-:-:S03]  /*39860*/  IMAD.WIDE R20, R103, 0x4, R150 ;  /* 0x0000000467147825 */ /* 0x010fc600078e0296 */
[----:B------:R2:W-:Y:S01]  /*39870*/  STL.64 [R1+0xf88], R2 ;  /* 0x000f880201007387 */ /* 0x0005e20000100a00 */
[----:B-1----:R-:W-:-:S03]  /*39880*/  IMAD.WIDE R18, R103, 0x4, R166 ;  /* 0x0000000467127825 */ /* 0x002fc600078e02a6 */
[----:B------:R1:W-:Y:S04]  /*39890*/  STL.64 [R1+0xf90], R20 ;  /* 0x000f901401007387 */ /* 0x0003e80000100a00 */
[----:B------:R-:W4:Y:S04]  /*398a0*/  LDL.LU.64 R70, [R1+0x12e8] ;  /* 0x0012e80001467983 */ /* 0x000f280000300a00 */
[----:B------:R1:W-:Y:S04]  /*398b0*/  STL.64 [R1+0xf98], R18 ;  /* 0x000f981201007387 */ /* 0x0003e80000100a00 */
[----:B------:R-:W4:Y:S04]  /*398c0*/  LDL.LU.64 R86, [R1+0x12f0] ;  /* 0x0012f00001567983 */ /* 0x000f280000300a00 */
[----:B------:R-:W4:Y:S04]  /*398d0*/  LDL.LU.64 R150, [R1+0x12f8] ;  /* 0x0012f80001967983 */ /* 0x000f280000300a00 */
[----:B------:R-:W4:Y:S01]  /*398e0*/  LDL.LU.64 R166, [R1+0x1300] ;  /* 0x0013000001a67983 */ /* 0x000f220000300a00 */
[----:B------:R-:W-:-:S03]  /*398f0*/  ISETP.GE.U32.AND P6, PT, R0, 0x7ffffea8, PT ;  /* 0x7ffffea80000780c */ /* 0x000fc60003fc6070 */
[----:B------:R-:W-:Y:S01]  /*39900*/  LDGSTS.E [R244+-0x17ffc], desc[UR60][R22.64], !P5 ;  /* 0xe800400016f47fae */ /* 0x000fe2000e92187c */
[----:B------:R-:W-:Y:S02]  /*39910*/  VIADD R0, R242, 0xffffff26 ;  /* 0xffffff26f2007836 */ /* 0x000fe40000000000 */
[----:B------:R-:W4:Y:S01]  /*39920*/  LDC R242, c[0x0][0x230] ;  /* 0x00008c00fff27b82 */ /* 0x000f220000000800 */
[----:B------:R2:W-:Y:S04]  /*39930*/  LDGSTS.E [R244+-0x13ffc], desc[UR60][R2.64], !P5 ;  /* 0xec00400002f47fae */ /* 0x0005e8000e92187c */
[----:B------:R1:W-:Y:S04]  /*39940*/  LDGSTS.E [R244+-0x17ff8], desc[UR60][R20.64], !P4 ;  /* 0xe800800014f47fae */ /* 0x0003e8000e12187c */
[----:B------:R1:W-:Y:S01]  /*39950*/  LDGSTS.E [R244+-0x13ff8], desc[UR60][R18.64], !P4 ;  /* 0xec00800012f47fae */ /* 0x0003e2000e12187c */
[----:B------:R-:W-:Y:S01]  /*39960*/  ISETP.GE.U32.AND P5, PT, R0, 0x7ffffea7, PT ;  /* 0x7ffffea70000780c */ /* 0x000fe20003fa6070 */
[----:B--2---:R-:W2:Y:S01]  /*39970*/  LDC R3, c[0x0][0x230] ;  /* 0x00008c00ff037b82 */ /* 0x004ea20000000800 */
[----:B---3--:R-:W-:-:S04]  /*39980*/  IMAD.WIDE R34, R103, 0x4, R38 ;  /* 0x0000000467227825 */ /* 0x008fc800078e0226 */
[C---:B------:R-:W-:Y:S01]  /*39990*/  IMAD.WIDE R22, R103.reuse, 0x4, R54 ;  /* 0x0000000467167825 */ /* 0x040fe200078e0236 */
[----:B------:R4:W-:Y:S04]  /*399a0*/  STL.64 [R1+0xfa0], R34 ;  /* 0x000fa02201007387 */ /* 0x0009e80000100a00 */
[----:B------:R3:W-:Y:S04]  /*399b0*/  STL.64 [R1+0xfa8], R22 ;  /* 0x000fa81601007387 */ /* 0x0007e80000100a00 */
[----:B------:R-:W2:Y:S04]  /*399c0*/  LDL.LU.64 R38, [R1+0x1308] ;  /* 0x0013080001267983 */ /* 0x000ea80000300a00 */
[----:B------:R4:W-:Y:S04]  /*399d0*/  LDGSTS.E [R244+-0x17ff4], desc[UR60][R34.64], !P1 ;  /* 0xe800c00022f47fae */ /* 0x0009e8000c92187c */
[----:B------:R3:W-:Y:S01]  /*399e0*/  LDGSTS.E [R244+-0x13ff4], desc[UR60][R22.64], !P1 ;  /* 0xec00c00016f47fae */ /* 0x0007e2000c92187c */
[----:B-1----:R-:W-:-:S04]  /*399f0*/  IMAD.WIDE R20, R103, 0x4, R118 ;  /* 0x0000000467147825 */ /* 0x002fc800078e0276 */
[C---:B------:R-:W-:Y:S01]  /*39a00*/  IMAD.WIDE R18, R103.reuse, 0x4, R134 ;  /* 0x0000000467127825 */ /* 0x040fe200078e0286 */
[----:B------:R1:W-:Y:S04]  /*39a10*/  STL.64 [R1+0x1070], R20 ;  /* 0x0010701401007387 */ /* 0x0003e80000100a00 */
[----:B------:R-:W2:Y:S04]  /*39a20*/  LDL.LU.64 R54, [R1+0x1310] ;  /* 0x0013100001367983 */ /* 0x000ea80000300a00 */
[----:B------:R1:W-:Y:S04]  /*39a30*/  STL.64 [R1+0x1078], R18 ;  /* 0x0010781201007387 */ /* 0x0003e80000100a00 */
[----:B------:R-:W2:Y:S04]  /*39a40*/  LDL.LU.64 R118, [R1+0x1318] ;  /* 0x0013180001767983 */ /* 0x000ea80000300a00 */
[----:B------:R-:W2:Y:S04]  /*39a50*/  LDL.LU.64 R134, [R1+0x1320] ;  /* 0x0013200001867983 */ /* 0x000ea80000300a00 */
[----:B------:R1:W-:Y:S04]  /*39a60*/  LDGSTS.E [R244+-0x10000], desc[UR60][R20.64], !P6 ;  /* 0xf000000014f47fae */ /* 0x0003e8000f12187c */
[----:B------:R1:W-:Y:S01]  /*39a70*/  LDGSTS.E [R244+-0xc000], desc[UR60][R18.64], !P6 ;  /* 0xf400000012f47fae */ /* 0x0003e2000f12187c */
[----:B----4-:R-:W-:-:S04]  /*39a80*/  IMAD.WIDE R34, R103, 0x4, R70 ;  /* 0x0000000467227825 */ /* 0x010fc800078e0246 */
[C---:B---3--:R-:W-:Y:S01]  /*39a90*/  IMAD.WIDE R22, R103.reuse, 0x4, R86 ;  /* 0x0000000467167825 */ /* 0x048fe200078e0256 */
[----:B------:R-:W-:Y:S03]  /*39aa0*/  STL.64 [R1+0x1080], R34 ;  /* 0x0010802201007387 */ /* 0x000fe60000100a00 */
[C---:B-1----:R-:W-:Y:S01]  /*39ab0*/  IMAD.WIDE R20, R103.reuse, 0x4, R150 ;  /* 0x0000000467147825 */ /* 0x042fe200078e0296 */
[----:B------:R1:W-:Y:S03]  /*39ac0*/  STL.64 [R1+0x1088], R22 ;  /* 0x0010881601007387 */ /* 0x0003e60000100a00 */
[----:B------:R-:W-:Y:S01]  /*39ad0*/  IMAD.WIDE R18, R103, 0x4, R166 ;  /* 0x0000000467127825 */ /* 0x000fe200078e02a6 */
[----:B------:R3:W-:Y:S04]  /*39ae0*/  STL.64 [R1+0x1090], R20 ;  /* 0x0010901401007387 */ /* 0x0007e80000100a00 */
[----:B------:R4:W-:Y:S04]  /*39af0*/  LDGSTS.E [R244+-0xfffc], desc[UR60][R34.64], !P5 ;  /* 0xf000400022f47fae */ /* 0x0009e8000e92187c */
[----:B------:R3:W-:Y:S04]  /*39b00*/  STL.64 [R1+0x1098], R18 ;  /* 0x0010981201007387 */ /* 0x0007e80000100a00 */
[----:B------:R-:W-:Y:S04]  /*39b10*/  LDGSTS.E [R244+-0xbffc], desc[UR60][R22.64], !P5 ;  /* 0xf400400016f47fae */ /* 0x000fe8000e92187c */
[----:B------:R-:W3:Y:S04]  /*39b20*/  LDL.LU.64 R164, [R1+0x1328] ;  /* 0x0013280001a47983 */ /* 0x000ee80000300a00 */
[----:B-1----:R-:W3:Y:S04]  /*39b30*/  LDL.LU.64 R22, [R1+0x1338] ;  /* 0x0013380001167983 */ /* 0x002ee80000300a00 */
[----:B------:R-:W3:Y:S04]  /*39b40*/  LDL.LU.64 R70, [R1+0x1330] ;  /* 0x0013300001467983 */ /* 0x000ee80000300a00 */
[----:B------:R-:W3:Y:S04]  /*39b50*/  LDL.LU.64 R86, [R1+0x1348] ;  /* 0x0013480001567983 */ /* 0x000ee80000300a00 */
[----:B------:R-:W3:Y:S04]  /*39b60*/  LDL.LU.64 R150, [R1+0x1340] ;  /* 0x0013400001967983 */ /* 0x000ee80000300a00 */
[----:B------:R-:W3:Y:S01]  /*39b70*/  LDL.LU.64 R166, [R1+0x1350] ;  /* 0x0013500001a67983 */ /* 0x000ee20000300a00 */
[----:B------:R-:W-:Y:S01]  /*39b80*/  IADD3 R0, R10, -0xdb, RZ ;  /* 0xffffff250a007810 */ /* 0x000fe20007ffe0ff */
[----:B------:R-:W-:Y:S01]  /*39b90*/  VIADD R2, R241, 0xffffff24 ;  /* 0xffffff24f1027836 */ /* 0x000fe20000000000 */
[----:B------:R-:W1:Y:S02]  /*39ba0*/  LDC R10, c[0x0][0x230] ;  /* 0x00008c00ff0a7b82 */ /* 0x000e640000000800 */
[----:B------:R-:W-:Y:S01]  /*39bb0*/  ISETP.GE.U32.AND P4, PT, R0, 0x7ffffea6, PT ;  /* 0x7ffffea60000780c */ /* 0x000fe20003f86070 */
[----:B--2---:R-:W-:Y:S01]  /*39bc0*/  IMAD.WIDE R36, R103, 0x4, R38 ;  /* 0x0000000467247825 */ /* 0x004fe200078e0226 */
[----:B------:R-:W-:-:S04]  /*39bd0*/  ISETP.GE.U32.AND P1, PT, R2, 0x7ffffea5, PT ;  /* 0x7ffffea50200780c */ /* 0x000fc80003f26070 */
[----:B------:R-:W-:Y:S01]  /*39be0*/  STL.64 [R1+0x10a0], R36 ;  /* 0x0010a02401007387 */ /* 0x000fe20000100a00 */
[----:B------:R-:W2:Y:S06]  /*39bf0*/  LDC R241, c[0x0][0x230] ;  /* 0x00008c00fff17b82 */ /* 0x000eac0000000800 */
[----:B------:R3:W-:Y:S04]  /*39c00*/  LDGSTS.E [R244+-0xfff8], desc[UR60][R20.64], !P4 ;  /* 0xf000800014f47fae */ /* 0x0007e8000e12187c */
[----:B------:R3:W-:Y:S04]  /*39c10*/  LDGSTS.E [R244+-0xbff8], desc[UR60][R18.64], !P4 ;  /* 0xf400800012f47fae */ /* 0x0007e8000e12187c */
[----:B------:R-:W-:Y:S01]  /*39c20*/  LDGSTS.E [R244+-0xfff4], desc[UR60][R36.64], !P1 ;  /* 0xf000c00024f47fae */ /* 0x000fe2000c92187c */
[----:B----4-:R-:W-:-:S04]  /*39c30*/  IMAD.WIDE R34, R103, 0x4, R54 ;  /* 0x0000000467227825 */ /* 0x010fc800078e0236 */
[C---:B---3--:R-:W-:Y:S01]  /*39c40*/  IMAD.WIDE R20, R103.reuse, 0x4, R118 ;  /* 0x0000000467147825 */ /* 0x048fe200078e0276 */
[----:B------:R3:W-:Y:S03]  /*39c50*/  STL.64 [R1+0x10a8], R34 ;  /* 0x0010a82201007387 */ /* 0x0007e60000100a00 */
[C---:B------:R-:W-:Y:S01]  /*39c60*/  IMAD.WIDE R18, R103.reuse, 0x4, R134 ;  /* 0x0000000467127825 */ /* 0x040fe200078e0286 */
[----:B------:R-:W-:Y:S04]  /*39c70*/  STL.64 [R1+0x1158], R20 ;  /* 0x0011581401007387 */ /* 0x000fe80000100a00 */
[----:B------:R4:W-:Y:S04]  /*39c80*/  STL.64 [R1+0x1160], R18 ;  /* 0x0011601201007387 */ /* 0x0009e80000100a00 */
[----:B------:R-:W4:Y:S04]  /*39c90*/  LDL.LU.64 R38, [R1+0x1358] ;  /* 0x0013580001267983 */ /* 0x000f280000300a00 */
[----:B------:R-:W4:Y:S04]  /*39ca0*/  LDL.LU.64 R54, [R1+0x1360] ;  /* 0x0013600001367983 */ /* 0x000f280000300a00 */
[----:B------:R-:W4:Y:S04]  /*39cb0*/  LDL.LU.64 R118, [R1+0x1368] ;  /* 0x0013680001767983 */ /* 0x000f280000300a00 */
[----:B------:R-:W4:Y:S04]  /*39cc0*/  LDL.LU.64 R134, [R1+0x1370] ;  /* 0x0013700001867983 */ /* 0x000f280000300a00 */
[----:B------:R3:W-:Y:S01]  /*39cd0*/  LDGSTS.E [R244+-0xbff4], desc[UR60][R34.64], !P1 ;  /* 0xf400c00022f47fae */ /* 0x0007e2000c92187c */
[----:B------:R-:W-:-:S04]  /*39ce0*/  IMAD.WIDE R66, R103, 0x4, R164 ;  /* 0x0000000467427825 */ /* 0x000fc800078e02a4 */
[C---:B------:R-:W-:Y:S01]  /*39cf0*/  IMAD.WIDE R50, R103.reuse, 0x4, R22 ;  /* 0x0000000467327825 */ /* 0x040fe200078e0216 */
[----:B------:R-:W-:Y:S03]  /*39d00*/  STL.64 [R1+0x1170], R66 ;  /* 0x0011704201007387 */ /* 0x000fe60000100a00 */
[C---:B------:R-:W-:Y:S01]  /*39d10*/  IMAD.WIDE R52, R103.reuse, 0x4, R70 ;  /* 0x0000000467347825 */ /* 0x040fe200078e0246 */
[----:B------:R4:W-:Y:S03]  /*39d20*/  STL.64 [R1+0x1180], R50 ;  /* 0x0011803201007387 */ /* 0x0009e60000100a00 */
[C---:B---3--:R-:W-:Y:S01]  /*39d30*/  IMAD.WIDE R34, R103.reuse, 0x4, R86 ;  /* 0x0000000467227825 */ /* 0x048fe200078e0256 */
[----:B------:R-:W-:Y:S03]  /*39d40*/  STL.64 [R1+0x1168], R52 ;  /* 0x0011683401007387 */ /* 0x000fe60000100a00 */
[C---:B------:R-:W-:Y:S01]  /*39d50*/  IMAD.WIDE R36, R103.reuse, 0x4, R150 ;  /* 0x0000000467247825 */ /* 0x040fe200078e0296 */
[----:B------:R-:W-:Y:S03]  /*39d60*/  STL.64 [R1+0x1190], R34 ;  /* 0x0011902201007387 */ /* 0x000fe60000100a00 */
[----:B------:R-:W-:Y:S01]  /*39d70*/  IMAD.WIDE R22, R103, 0x4, R166 ;  /* 0x0000000467167825 */ /* 0x000fe200078e02a6 */
[----:B------:R3:W-:Y:S04]  /*39d80*/  STL.64 [R1+0x1178], R36 ;  /* 0x0011782401007387 */ /* 0x0007e80000100a00 */
[----:B------:R-:W3:Y:S04]  /*39d90*/  LDL.LU.64 R150, [R1+0x1378] ;  /* 0x0013780001967983 */ /* 0x000ee80000300a00 */
[----:B------:R3:W-:Y:S04]  /*39da0*/  STL.64 [R1+0x1188], R22 ;  /* 0x0011881601007387 */ /* 0x0007e80000100a00 */
[----:B------:R-:W3:Y:S01]  /*39db0*/  LDL.LU.64 R166, [R1+0x1380] ;  /* 0x0013800001a67983 */ /* 0x000ee20000300a00 */
[----:B------:R-:W-:Y:S01]  /*39dc0*/  VIADD R0, R243, 0xffffff07 ;  /* 0xffffff07f3007836 */ /* 0x000fe20000000000 */
[----:B------:R-:W-:Y:S01]  /*39dd0*/  IADD3 R2, R240, -0xfa, RZ ;  /* 0xffffff06f0027810 */ /* 0x000fe20007ffe0ff */
[----:B------:R-:W4:Y:S01]  /*39de0*/  LDC R243, c[0x0][0x230] ;  /* 0x00008c00fff37b82 */ /* 0x000f220000000800 */
[----:B------:R-:W3:Y:S02]  /*39df0*/  LDL.LU.64 R70, [R1+0x1388] ;  /* 0x0013880001467983 */ /* 0x000ee40000300a00 */
[----:B------:R-:W-:-:S02]  /*39e00*/  ISETP.GE.U32.AND P6, PT, R0, 0x7ffffe88, PT ;  /* 0x7ffffe880000780c */ /* 0x000fc40003fc6070 */
[----:B------:R-:W3:Y:S01]  /*39e10*/  LDL.LU.64 R86, [R1+0x1390] ;  /* 0x0013900001567983 */ /* 0x000ee20000300a00 */
[----:B------:R-:W-:Y:S01]  /*39e20*/  VIADD R0, R3, 0xffffff05 ;  /* 0xffffff0503007836 */ /* 0x000fe20000000000 */
[----:B------:R-:W-:Y:S01]  /*39e30*/  ISETP.GE.U32.AND P5, PT, R2, 0x7ffffe87, PT ;  /* 0x7ffffe870200780c */ /* 0x000fe20003fa6070 */
[----:B------:R-:W-:-:S08]  /*39e40*/  VIADD R2, R8, 0xffffff04 ;  /* 0xffffff0408027836 */ /* 0x000fd00000000000 */
[----:B------:R-:W-:Y:S01]  /*39e50*/  LDGSTS.E [R244+-0x8000], desc[UR60][R20.64], !P6 ;  /* 0xf800000014f47fae */ /* 0x000fe2000f12187c */
[----:B------:R-:W-:Y:S01]  /*39e60*/  ISETP.GE.U32.AND P4, PT, R0, 0x7ffffe86, PT ;  /* 0x7ffffe860000780c */ /* 0x000fe20003f86070 */
[----:B--2---:R-:W-:Y:S01]  /*39e70*/  VIADD R3, R241, 0xffffff62 ;  /* 0xffffff62f1037836 */ /* 0x004fe20000000000 */
[----:B------:R-:W-:Y:S01]  /*39e80*/  ISETP.GE.U32.AND P1, PT, R2, 0x7ffffe85, PT ;  /* 0x7ffffe850200780c */ /* 0x000fe20003f26070 */
[----:B------:R2:W-:Y:S01]  /*39e90*/  LDGSTS.E [R244+-0x4000], desc[UR60][R18.64], !P6 ;  /* 0xfc00000012f47fae */ /* 0x0005e2000f12187c */
[----:B-1----:R-:W-:Y:S01]  /*39ea0*/  IADD3 R0, R10, -0x9d, RZ ;  /* 0xffffff630a007810 */ /* 0x002fe20007ffe0ff */
[----:B------:R-:W-:Y:S01]  /*39eb0*/  VIADD R2, R242, 0xffffff61 ;  /* 0xffffff61f2027836 */ /* 0x000fe20000000000 */
[----:B------:R-:W1:Y:S01]  /*39ec0*/  LDC R8, c[0x0][0x230] ;  /* 0x00008c00ff087b82 */ /* 0x000e620000000800 */
[----:B------:R-:W-:Y:S04]  /*39ed0*/  LDGSTS.E [R244+-0x7ffc], desc[UR60][R66.64], !P5 ;  /* 0xf800400042f47fae */ /* 0x000fe8000e92187c */
[----:B------:R-:W-:Y:S03]  /*39ee0*/  LDGSTS.E [R244+-0x3ffc], desc[UR60][R52.64], !P5 ;  /* 0xfc00400034f47fae */ /* 0x000fe6000e92187c */
[----:B------:R-:W1:Y:S01]  /*39ef0*/  LDC R10, c[0x0][0x230] ;  /* 0x00008c00ff0a7b82 */ /* 0x000e620000000800 */
[----:B------:R3:W-:Y:S01]  /*39f00*/  LDGSTS.E [R244+-0x7ff8], desc[UR60][R50.64], !P4 ;  /* 0xf800800032f47fae */ /* 0x0007e2000e12187c */
[----:B------:R-:W-:-:S03]  /*39f10*/  ISETP.GE.U32.AND P6, PT, R0, 0x7ffffee4, PT ;  /* 0x7ffffee40000780c */ /* 0x000fc60003fc6070 */
[----:B------:R3:W-:Y:S01]  /*39f20*/  LDGSTS.E [R244+-0x3ff8], desc[UR60][R36.64], !P4 ;  /* 0xfc00800024f47fae */ /* 0x0007e2000e12187c */
[----:B----4-:R-:W-:Y:S02]  /*39f30*/  IADD3 R0, R243, -0xa0, RZ ;  /* 0xffffff60f3007810 */ /* 0x010fe40007ffe0ff */
[----:B--2---:R-:W2:Y:S01]  /*39f40*/  LDC R18, c[0x0][0x230] ;  /* 0x00008c00ff127b82 */ /* 0x004ea20000000800 */
[----:B------:R4:W-:Y:S04]  /*39f50*/  LDGSTS.E [R244+-0x7ff4], desc[UR60][R34.64], !P1 ;  /* 0xf800c00022f47fae */ /* 0x0009e8000c92187c */
[----:B------:R4:W-:Y:S03]  /*39f60*/  LDGSTS.E [R244+-0x3ff4], desc[UR60][R22.64], !P1 ;  /* 0xfc00c00016f47fae */ /* 0x0009e6000c92187c */
[----:B------:R-:W2:Y:S08]  /*39f70*/  LDC R21, c[0x0][0x230] ;  /* 0x00008c00ff157b82 */ /* 0x000eb00000000800 */
[----:B------:R-:W2:Y:S08]  /*39f80*/  LDC R20, c[0x0][0x230] ;  /* 0x00008c00ff147b82 */ /* 0x000eb00000000800 */
[----:B------:R-:W2:Y:S01]  /*39f90*/  LDC R19, c[0x0][0x230] ;  /* 0x00008c00ff137b82 */ /* 0x000ea20000000800 */
[----:B------:R-:W-:-:S04]  /*39fa0*/  IMAD.WIDE R240, R103, 0x4, R38 ;  /* 0x0000000467f07825 */ /* 0x000fc800078e0226 */
[C---:B---3--:R-:W-:Y:S01]  /*39fb0*/  IMAD.WIDE R50, R103.reuse, 0x4, R150 ;  /* 0x0000000467327825 */ /* 0x048fe200078e0296 */
[----:B------:R-:W3:Y:S03]  /*39fc0*/  LDL.LU.64 R38, [R1+0x1398] ;  /* 0x0013980001267983 */ /* 0x000ee60000300a00 */
[----:B------:R-:W-:Y:S01]  /*39fd0*/  IMAD.WIDE R36, R103, 0x4, R166 ;  /* 0x0000000467247825 */ /* 0x000fe200078e02a6 */
[----:B------:R-:W-:Y:S01]  /*39fe0*/  ISETP.GE.U32.AND P5, PT, R3, 0x7ffffee3, PT ;  /* 0x7ffffee30300780c */ /* 0x000fe20003fa6070 */
[----:B------:R-:W-:Y:S01]  /*39ff0*/  LDGSTS.E [R245+-0x20000], desc[UR60][R240.64], !P6 ;  /* 0xe0000000f0f57fae */ /* 0x000fe2000f12187c */
[----:B------:R-:W-:Y:S01]  /*3a000*/  ISETP.GE.U32.AND P4, PT, R2, 0x7ffffee2, PT ;  /* 0x7ffffee20200780c */ /* 0x000fe20003f86070 */
[C---:B----4-:R-:W-:Y:S01]  /*3a010*/  IMAD.WIDE R34, R103.reuse, 0x4, R118 ;  /* 0x0000000467227825 */ /* 0x050fe200078e0276 */
[----:B------:R-:W4:Y:S03]  /*3a020*/  LDC R244, c[0x0][0x230] ;  /* 0x00008c00fff47b82 */ /* 0x000f260000000800 */
[----:B------:R-:W-:-:S04]  /*3a030*/  IMAD.WIDE R22, R103, 0x4, R134 ;  /* 0x0000000467167825 */ /* 0x000fc800078e0286 */
[C---:B------:R-:W-:Y:S01]  /*3a040*/  IMAD.WIDE R242, R103.reuse, 0x4, R54 ;  /* 0x0000000467f27825 */ /* 0x040fe200078e0236 */
[----:B------:R-:W-:Y:S01]  /*3a050*/  ISETP.GE.U32.AND P1, PT, R0, 0x7ffffee1, PT ;  /* 0x7ffffee10000780c */ /* 0x000fe20003f26070 */
[----:B------:R-:W4:Y:S01]  /*3a060*/  LDL.LU.64 R54, [R1+0x13a0] ;  /* 0x0013a00001367983 */ /* 0x000f220000300a00 */
[----:B------:R-:W4:Y:S03]  /*3a070*/  LDC R3, c[0x0][0x230] ;  /* 0x00008c00ff037b82 */ /* 0x000f260000000800 */
[----:B------:R1:W-:Y:S04]  /*3a080*/  STL.64 [R1+0xe00], R34 ;  /* 0x000e002201007387 */ /* 0x0003e80000100a00 */
[----:B------:R-:W4:Y:S04]  /*3a090*/  LDL.LU.64 R118, [R1+0x13a8] ;  /* 0x0013a80001767983 */ /* 0x000f280000300a00 */
[----:B------:R2:W-:Y:S04]  /*3a0a0*/  STL.64 [R1+0xe08], R22 ;  /* 0x000e081601007387 */ /* 0x0005e80000100a00 */
[----:B------:R-:W4:Y:S04]  /*3a0b0*/  LDL.LU.64 R134, [R1+0x13b0] ;  /* 0x0013b00001867983 */ /* 0x000f280000300a00 */
[----:B------:R-:W4:Y:S04]  /*3a0c0*/  LDL.LU.64 R150, [R1+0x13b8] ;  /* 0x0013b80001967983 */ /* 0x000f280000300a00 */
[----:B------:R-:W4:Y:S04]  /*3a0d0*/  LDL.LU.64 R166, [R1+0x13c0] ;  /* 0x0013c00001a67983 */ /* 0x000f280000300a00 */
[----:B------:R-:W-:Y:S04]  /*3a0e0*/  LDGSTS.E [R245+-0x1c000], desc[UR60][R242.64], !P6 ;  /* 0xe4000000f2f57fae */ /* 0x000fe8000f12187c */
[----:B------:R1:W-:Y:S04]  /*3a0f0*/  LDGSTS.E [R245+-0x1fffc], desc[UR60][R34.64], !P5 ;  /* 0xe000400022f57fae */ /* 0x0003e8000e92187c */
[----:B------:R2:W-:Y:S04]  /*3a100*/  LDGSTS.E [R245+-0x1bffc], desc[UR60][R22.64], !P5 ;  /* 0xe400400016f57fae */ /* 0x0005e8000e92187c */
[----:B------:R-:W-:Y:S01]  /*3a110*/  STL.64 [R1+0xe10], R50 ;  /* 0x000e103201007387 */ /* 0x000fe20000100a00 */
[----:B-1----:R-:W-:-:S03]  /*3a120*/  IMAD.WIDE R34, R103, 0x4, R70 ;  /* 0x0000000467227825 */ /* 0x002fc600078e0246 */
[----:B------:R3:W-:Y:S01]  /*3a130*/  STL.64 [R1+0xe18], R36 ;  /* 0x000e182401007387 */ /* 0x0007e20000100a00 */
[----:B--2---:R-:W-:-:S03]  /*3a140*/  IMAD.WIDE R22, R103, 0x4, R86 ;  /* 0x0000000467167825 */ /* 0x004fc600078e0256 */
[----:B------:R4:W-:Y:S04]  /*3a150*/  STL.64 [R1+0xe20], R34 ;  /* 0x000e202201007387 */ /* 0x0009e80000100a00 */
[----:B------:R-:W2:Y:S04]  /*3a160*/  LDL.LU.64 R70, [R1+0x13c8] ;  /* 0x0013c80001467983 */ /* 0x000ea80000300a00 */
[----:B------:R1:W-:Y:S04]  /*3a170*/  STL.64 [R1+0xe28], R22 ;  /* 0x000e281601007387 */ /* 0x0003e80000100a00 */
[----:B------:R-:W2:Y:S01]  /*3a180*/  LDL.LU.64 R86, [R1+0x13d0] ;  /* 0x0013d00001567983 */ /* 0x000ea20000300a00 */
[----:B------:R-:W-:-:S02]  /*3a190*/  VIADD R2, R8, 0xffffff43 ;  /* 0xffffff4308027836 */ /* 0x000fc40000000000 */
[----:B------:R-:W-:Y:S01]  /*3a1a0*/  VIADD R0, R10, 0xffffff42 ;  /* 0xffffff420a007836 */ /* 0x000fe20000000000 */
[----:B------:R-:W-:Y:S01]  /*3a1b0*/  LDGSTS.E [R245+-0x1fff8], desc[UR60][R50.64], !P4 ;  /* 0xe000800032f57fae */ /* 0x000fe2000e12187c */
[----:B------:R-:W2:Y:S01]  /*3a1c0*/  LDC R8, c[0x0][0x230] ;  /* 0x00008c00ff087b82 */ /* 0x000ea20000000800 */
[----:B------:R-:W-:Y:S02]  /*3a1d0*/  ISETP.GE.U32.AND P6, PT, R2, 0x7ffffec4, PT ;  /* 0x7ffffec40200780c */ /* 0x000fe40003fc6070 */
[----:B------:R-:W-:Y:S01]  /*3a1e0*/  ISETP.GE.U32.AND P5, PT, R0, 0x7ffffec3, PT ;  /* 0x7ffffec30000780c */ /* 0x000fe20003fa6070 */
[----:B------:R-:W-:Y:S01]  /*3a1f0*/  VIADD R0, R18, 0xffffff40 ;  /* 0xffffff4012007836 */ /* 0x000fe20000000000 */
[----:B------:R3:W-:Y:S01]  /*3a200*/  LDGSTS.E [R245+-0x1bff8], desc[UR60][R36.64], !P4 ;  /* 0xe400800024f57fae */ /* 0x0007e2000e12187c */
[----:B------:R-:W-:Y:S02]  /*3a210*/  IADD3 R2, R21, -0xbf, RZ ;  /* 0xffffff4115027810 */ /* 0x000fe40007ffe0ff */
[----:B------:R-:W2:Y:S01]  /*3a220*/  LDC R18, c[0x0][0x230] ;  /* 0x00008c00ff127b82 */ /* 0x000ea20000000800 */
[----:B------:R4:W-:Y:S04]  /*3a230*/  LDGSTS.E [R245+-0x1fff4], desc[UR60][R34.64], !P1 ;  /* 0xe000c00022f57fae */ /* 0x0009e8000c92187c */
[----:B------:R1:W-:Y:S01]  /*3a240*/  LDGSTS.E [R245+-0x1bff4], desc[UR60][R22.64], !P1 ;  /* 0xe400c00016f57fae */ /* 0x0003e2000c92187c */
[----:B------:R-:W-:-:S02]  /*3a250*/  ISETP.GE.U32.AND P1, PT, R0, 0x7ffffec1, PT ;  /* 0x7ffffec10000780c */ /* 0x000fc40003f26070 */
[----:B------:R-:W-:Y:S01]  /*3a260*/  IADD3 R0, R20, -0xde, RZ ;  /* 0xffffff2214007810 */ /* 0x000fe20007ffe0ff */
[----:B------:R-:W2:Y:S01]  /*3a270*/  LDC R10, c[0x0][0x230] ;  /* 0x00008c00ff0a7b82 */ /* 0x000ea20000000800 */
[----:B---3--:R-:W-:-:S05]  /*3a280*/  IMAD.WIDE R36, R103, 0x4, R38 ;  /* 0x0000000467247825 */ /* 0x008fca00078e0226 */
[----:B------:R3:W-:Y:S04]  /*3a290*/  STL.64 [R1+0xf30], R36 ;  /* 0x000f302401007387 */ /* 0x0007e80000100a00 */
[----:B------:R3:W-:Y:S01]  /*3a2a0*/  LDGSTS.E [R245+-0x18000], desc[UR60][R36.64], !P6 ;  /* 0xe800000024f57fae */ /* 0x0007e2000f12187c */
[----:B----4-:R-:W-:-:S05]  /*3a2b0*/  IMAD.WIDE R34, R103, 0x4, R54 ;  /* 0x0000000467227825 */ /* 0x010fca00078e0236 */
[----:B------:R-:W-:Y:S01]  /*3a2c0*/  STL.64 [R1+0xf38], R34 ;  /* 0x000f382201007387 */ /* 0x000fe20000100a00 */
[----:B-1----:R-:W-:-:S03]  /*3a2d0*/  IMAD.WIDE R22, R103, 0x4, R118 ;  /* 0x0000000467167825 */ /* 0x002fc600078e0276 */
[----:B------:R-:W-:Y:S04]  /*3a2e0*/  LDGSTS.E [R245+-0x14000], desc[UR60][R34.64], !P6 ;  /* 0xec00000022f57fae */ /* 0x000fe8000f12187c */
[----:B------:R-:W4:Y:S01]  /*3a2f0*/  LDL.LU.64 R118, [R1+0x13d8] ;  /* 0x0013d80001767983 */ /* 0x000f220000300a00 */
[----:B------:R-:W-:-:S03]  /*3a300*/  IMAD.WIDE R20, R103, 0x4, R134 ;  /* 0x0000000467147825 */ /* 0x000fc600078e0286 */
[----:B------:R1:W-:Y:S04]  /*3a310*/  STL.64 [R1+0xf40], R22 ;  /* 0x000f401601007387 */ /* 0x0003e80000100a00 */
[----:B------:R2:W-:Y:S01]  /*3a320*/  STL.64 [R1+0xf48], R20 ;  /* 0x000f481401007387 */ /* 0x0005e20000100a00 */
[----:B---3--:R-:W-:-:S03]  /*3a330*/  IMAD.WIDE R36, R103, 0x4, R150 ;  /* 0x0000000467247825 */ /* 0x008fc600078e0296 */
[----:B------:R-:W3:Y:S04]  /*3a340*/  LDL.LU.64 R134, [R1+0x13e0] ;  /* 0x0013e00001867983 */ /* 0x000ee80000300a00 */
[----:B------:R1:W-:Y:S04]  /*3a350*/  LDGSTS.E [R245+-0x17ffc], desc[UR60][R22.64], !P5 ;  /* 0xe800400016f57fae */ /* 0x0003e8000e92187c */
[----:B------:R-:W3:Y:S01]  /*3a360*/  LDL.LU.64 R150, [R1+0x13e8] ;  /* 0x0013e80001967983 */ /* 0x000ee20000300a00 */
[----:B------:R-:W-:Y:S01]  /*3a370*/  ISETP.GE.U32.AND P4, PT, R2, 0x7ffffec2, PT ;  /* 0x7ffffec20200780c */ /* 0x000fe20003f86070 */
[----:B-1----:R-:W-:-:S02]  /*3a380*/  IMAD.WIDE R22, R103, 0x4, R166 ;  /* 0x0000000467167825 */ /* 0x002fc400078e02a6 */
[----:B------:R1:W-:Y:S04]  /*3a390*/  LDGSTS.E [R245+-0x13ffc], desc[UR60][R20.64], !P5 ;  /* 0xec00400014f57fae */ /* 0x0003e8000e92187c */
[----:B------:R-:W3:Y:S01]  /*3a3a0*/  LDL.LU.64 R166, [R1+0x13f0] ;  /* 0x0013f00001a67983 */ /* 0x000ee20000300a00 */
[----:B------:R-:W-:-:S05]  /*3a3b0*/  VIADD R2, R244, 0xffffff23 ;  /* 0xffffff23f4027836 */ /* 0x000fca0000000000 */
[----:B------:R4:W-:Y:S01]  /*3a3c0*/  LDGSTS.E [R245+-0x17ff8], desc[UR60][R36.64], !P4 ;  /* 0xe800800024f57fae */ /* 0x0009e2000e12187c */
[----:B------:R-:W-:Y:S01]  /*3a3d0*/  ISETP.GE.U32.AND P6, PT, R2, 0x7ffffea4, PT ;  /* 0x7ffffea40200780c */ /* 0x000fe20003fc6070 */
[C---:B--2---:R-:W-:Y:S01]  /*3a3e0*/  IMAD.WIDE R34, R103.reuse, 0x4, R70 ;  /* 0x0000000467227825 */ /* 0x044fe200078e0246 */
[----:B------:R-:W-:Y:S01]  /*3a3f0*/  IADD3 R2, R8, -0xfd, RZ ;  /* 0xffffff0308027810 */ /* 0x000fe20007ffe0ff */
[----:B------:R-:W-:Y:S01]  /*3a400*/  STL.64 [R1+0xf50], R36 ;  /* 0x000f502401007387 */ /* 0x000fe20000100a00 */
[----:B------:R-:W2:Y:S03]  /*3a410*/  LDC R8, c[0x0][0x238] ;  /* 0x00008e00ff087b82 */ /* 0x000ea60000000800 */
[----:B------:R1:W-:Y:S02]  /*3a420*/  STL.64 [R1+0xf58], R22 ;  /* 0x000f581601007387 */ /* 0x0003e40000100a00 */
[----:B-1----:R-:W-:-:S02]  /*3a430*/  IMAD.WIDE R20, R103, 0x4, R86 ;  /* 0x0000000467147825 */ /* 0x002fc400078e0256 */
[----:B------:R3:W-:Y:S04]  /*3a440*/  STL.64 [R1+0xf60], R34 ;  /* 0x000f602201007387 */ /* 0x0007e80000100a00 */
[----:B------:R-:W3:Y:S04]  /*3a450*/  LDL.LU.64 R148, [R1+0x13f8] ;  /* 0x0013f80001947983 */ /* 0x000ee80000300a00 */
[----:B------:R-:W-:Y:S04]  /*3a460*/  LDGSTS.E [R245+-0x13ff8], desc[UR60][R22.64], !P4 ;  /* 0xec00800016f57fae */ /* 0x000fe8000e12187c */
[----:B------:R1:W-:Y:S01]  /*3a470*/  STL.64 [R1+0xf68], R20 ;  /* 0x000f681401007387 */ /* 0x0003e20000100a00 */
[----:B------:R-:W-:-:S03]  /*3a480*/  ISETP.GE.U32.AND P5, PT, R0, 0x7ffffea3, PT ;  /* 0x7ffffea30000780c */ /* 0x000fc60003fa6070 */
[----:B------:R3:W-:Y:S04]  /*3a490*/  LDGSTS.E [R245+-0x17ff4], desc[UR60][R34.64], !P1 ;  /* 0xe800c00022f57fae */ /* 0x0007e8000c92187c */
[----:B------:R-:W3:Y:S04]  /*3a4a0*/  LDL.LU.64 R22, [R1+0x1400] ;  /* 0x0014000001167983 */ /* 0x000ee80000300a00 */
[----:B------:R-:W3:Y:S04]  /*3a4b0*/  LDL.LU.64 R164, [R1+0x1408] ;  /* 0x0014080001a47983 */ /* 0x000ee80000300a00 */
[----:B------:R-:W3:Y:S01]  /*3a4c0*/  LDL.LU.64 R38, [R1+0x1410] ;  /* 0x0014100001267983 */ /* 0x000ee20000300a00 */
[----:B------:R-:W-:-:S02]  /*3a4d0*/  VIADD R0, R19, 0xffffff21 ;  /* 0xffffff2113007836 */ /* 0x000fc40000000000 */
[----:B--2---:R-:W-:Y:S01]  /*3a4e0*/  IMAD.SHL.U32 R8, R8, 0x80, RZ ;  /* 0x0000008008087824 */ /* 0x004fe200078e00ff */
[----:B------:R-:W2:Y:S02]  /*3a4f0*/  LDL.LU.64 R54, [R1+0x1420] ;  /* 0x0014200001367983 */ /* 0x000ea40000300a00 */
[----:B------:R-:W-:Y:S01]  /*3a500*/  ISETP.GE.U32.AND P4, PT, R0, 0x7ffffea2, PT ;  /* 0x7ffffea20000780c */ /* 0x000fe20003f86070 */
[----:B------:R-:W-:Y:S01]  /*3a510*/  VIADD R0, R3, 0xffffff20 ;  /* 0xffffff2003007836 */ /* 0x000fe20000000000 */
[----:B------:R-:W2:Y:S01]  /*3a520*/  LDL.LU.64 R70, [R1+0x1430] ;  /* 0x0014300001467983 */ /* 0x000ea20000300a00 */
[----:B------:R-:W1:Y:S03]  /*3a530*/  LDC R3, c[0x0][0x230] ;  /* 0x00008c00ff037b82 */ /* 0x000e660000000800 */
[----:B------:R1:W-:Y:S01]  /*3a540*/  LDGSTS.E [R245+-0x13ff4], desc[UR60][R20.64], !P1 ;  /* 0xec00c00014f57fae */ /* 0x0003e2000c92187c */
[----:B------:R-:W-:Y:S01]  /*3a550*/  ISETP.GE.U32.AND P1, PT, R0, 0x7ffffea1, PT ;  /* 0x7ffffea10000780c */ /* 0x000fe20003f26070 */
[----:B------:R-:W-:-:S02]  /*3a560*/  VIADD R0, R18, 0xffffff02 ;  /* 0xffffff0212007836 */ /* 0x000fc40000000000 */
[----:B------:R-:W2:Y:S01]  /*3a570*/  LDL.LU.64 R86, [R1+0x1440] ;  /* 0x0014400001567983 */ /* 0x000ea20000300a00 */
[----:B----4-:R-:W-:-:S05]  /*3a580*/  IMAD.WIDE R36, R8, 0x4, R118 ;  /* 0x0000000408247825 */ /* 0x010fca00078e0276 */
[----:B------:R-:W-:Y:S04]  /*3a590*/  STL.64 [R1+0x1030], R36 ;  /* 0x0010302401007387 */ /* 0x000fe80000100a00 */
[----:B------:R-:W4:Y:S01]  /*3a5a0*/  LDL.LU.64 R102, [R1+0x1458] ;  /* 0x0014580001667983 */ /* 0x000f220000300a00 */
[----:B---3--:R-:W-:-:S03]  /*3a5b0*/  IMAD.WIDE R34, R8, 0x4, R134 ;  /* 0x0000000408227825 */ /* 0x008fc600078e0286 */
[----:B------:R-:W3:Y:S04]  /*3a5c0*/  LDL.LU.64 R118, [R1+0x1428] ;  /* 0x0014280001767983 */ /* 0x000ee80000300a00 */
[----:B------:R-:W3:Y:S01]  /*3a5d0*/  LDL.LU.64 R134, [R1+0x1438] ;  /* 0x0014380001867983 */ /* 0x000ee20000300a00 */
[----:B-1----:R-:W-:-:S03]  /*3a5e0*/  IMAD.WIDE R20, R8, 0x4, R150 ;  /* 0x0000000408147825 */ /* 0x002fc600078e0296 */
[----:B------:R-:W-:Y:S04]  /*3a5f0*/  STL.64 [R1+0x1038], R34 ;  /* 0x0010382201007387 */ /* 0x000fe80000100a00 */
[----:B------:R-:W3:Y:S04]  /*3a600*/  LDL.LU.64 R150, [R1+0x1450] ;  /* 0x0014500001967983 */ /* 0x000ee80000300a00 */
[----:B------:R-:W-:Y:S01]  /*3a610*/  STL.64 [R1+0x1040], R20 ;  /* 0x0010401401007387 */ /* 0x000fe20000100a00 */
[----:B------:R-:W-:-:S03]  /*3a620*/  IMAD.WIDE R18, R8, 0x4, R166 ;  /* 0x0000000408127825 */ /* 0x000fc600078e02a6 */
[----:B------:R-:W-:Y:S04]  /*3a630*/  LDGSTS.E [R245+-0x10000], desc[UR60][R36.64], !P6 ;  /* 0xf000000024f57fae */ /* 0x000fe8000f12187c */
[----:B------:R1:W-:Y:S04]  /*3a640*/  STL.64 [R1+0x1048], R18 ;  /* 0x0010481201007387 */ /* 0x0003e80000100a00 */
[----:B------:R-:W3:Y:S04]  /*3a650*/  LDL.LU.64 R166, [R1+0x1460] ;  /* 0x0014600001a67983 */ /* 0x000ee80000300a00 */
[----:B------:R-:W-:Y:S04]  /*3a660*/  LDGSTS.E [R245+-0xc000], desc[UR60][R34.64], !P6 ;  /* 0xf400000022f57fae */ /* 0x000fe8000f12187c */
[----:B------:R-:W-:Y:S04]  /*3a670*/  LDGSTS.E [R245+-0xfffc], desc[UR60][R20.64], !P5 ;  /* 0xf000400014f57fae */ /* 0x000fe8000e92187c */
[----:B------:R1:W-:Y:S01]  /*3a680*/  LDGSTS.E [R245+-0xbffc], desc[UR60][R18.64], !P5 ;  /* 0xf400400012f57fae */ /* 0x0003e2000e92187c */
[----:B------:R-:W-:Y:S01]  /*3a690*/  ISETP.GE.U32.AND P6, PT, R2, 0x7ffffe84, PT ;  /* 0x7ffffe840200780c */ /* 0x000fe20003fc6070 */
[----:B-1----:R-:W-:-:S02]  /*3a6a0*/  IMAD.WIDE R18, R8, 0x4, R38 ;  /* 0x0000000408127825 */ /* 0x002fc400078e0226 */
[----:B------:R-:W1:Y:S02]  /*3a6b0*/  LDC R39, c[0x0][0x23c] ;  /* 0x00008f00ff277b82 */ /* 0x000e640000000800 */
[----:B------:R-:W-:-:S04]  /*3a6c0*/  IMAD.WIDE R34, R8, 0x4, R148 ;  /* 0x0000000408227825 */ /* 0x000fc800078e0294 */
[C---:B------:R-:W-:Y:S01]  /*3a6d0*/  IMAD.WIDE R22, R8.reuse, 0x4, R22 ;  /* 0x0000000408167825 */ /* 0x040fe200078e0216 */
[----:B------:R1:W-:Y:S03]  /*3a6e0*/  STL.64 [R1+0x1050], R34 ;  /* 0x0010502201007387 */ /* 0x0003e60000100a00 */
[C---:B------:R-:W-:Y:S01]  /*3a6f0*/  IMAD.WIDE R20, R8.reuse, 0x4, R164 ;  /* 0x0000000408147825 */ /* 0x040fe200078e02a4 */
[----:B------:R1:W-:Y:S03]  /*3a700*/  LDGSTS.E [R245+-0xfff8], desc[UR60][R34.64], !P4 ;  /* 0xf000800022f57fae */ /* 0x0003e6000e12187c */
[----:B------:R-:W-:Y:S02]  /*3a710*/  VIADD R2, R3, 0xffffff00 ;  /* 0xffffff0003027836 */ /* 0x000fe40000000000 */
[----:B--2---:R-:W-:Y:S01]  /*3a720*/  IMAD.WIDE R52, R8, 0x4, R54 ;  /* 0x0000000408347825 */ /* 0x004fe200078e0236 */
[----:B------:R-:W-:Y:S04]  /*3a730*/  STL.64 [R1+0x1058], R22 ;  /* 0x0010581601007387 */ /* 0x000fe80000100a00 */
[----:B------:R-:W-:Y:S01]  /*3a740*/  LDGSTS.E [R245+-0xbff8], desc[UR60][R22.64], !P4 ;  /* 0xf400800016f57fae */ /* 0x000fe2000e12187c */
[----:B-1----:R-:W-:-:S03]  /*3a750*/  IMAD.SHL.U32 R3, R39, 0x80, RZ ;  /* 0x0000008027037824 */ /* 0x002fc600078e00ff */
[----:B------:R4:W-:Y:S01]  /*3a760*/  STL.64 [R1+0x1060], R20 ;  /* 0x0010601401007387 */ /* 0x0009e20000100a00 */
[----:B------:R-:W-:-:S03]  /*3a770*/  IMAD.WIDE R38, R8, 0x4, R70 ;  /* 0x0000000408267825 */ /* 0x000fc600078e0246 */
[----:B------:R4:W-:Y:S01]  /*3a780*/  LDGSTS.E [R245+-0xfff4], desc[UR60][R20.64], !P1 ;  /* 0xf000c00014f57fae */ /* 0x0009e2000c92187c */
[----:B------:R-:W-:-:S03]  /*3a790*/  IMAD.WIDE R34, R8, 0x4, R86 ;  /* 0x0000000408227825 */ /* 0x000fc600078e0256 */
[----:B------:R1:W-:Y:S04]  /*3a7a0*/  STL.64 [R1+0x1068], R18 ;  /* 0x0010681201007387 */ /* 0x0003e80000100a00 */
[----:B------:R-:W-:Y:S04]  /*3a7b0*/  STL.64 [R1+0x1120], R52 ;  /* 0x0011203401007387 */ /* 0x000fe80000100a00 */
[----:B------:R1:W-:Y:S04]  /*3a7c0*/  LDGSTS.E [R245+-0xbff4], desc[UR60][R18.64], !P1 ;  /* 0xf400c00012f57fae */ /* 0x0003e8000c92187c */
[----:B------:R2:W-:Y:S04]  /*3a7d0*/  STL.64 [R1+0x1130], R38 ;  /* 0x0011302601007387 */ /* 0x0005e80000100a00 */
[----:B------:R-:W-:Y:S01]  /*3a7e0*/  STL.64 [R1+0x1140], R34 ;  /* 0x0011402201007387 */ /* 0x000fe20000100a00 */
[----:B----4-:R-:W-:-:S04]  /*3a7f0*/  IMAD.WIDE R20, R8, 0x4, R102 ;  /* 0x0000000408147825 */ /* 0x010fc800078e0266 */
[----:B---3--:R-:W-:-:S04]  /*3a800*/  IMAD.WIDE R50, R8, 0x4, R118 ;  /* 0x0000000408327825 */ /* 0x008fc800078e0276 */
[C---:B------:R-:W-:Y:S01]  /*3a810*/  IMAD.WIDE R36, R8.reuse, 0x4, R134 ;  /* 0x0000000408247825 */ /* 0x040fe200078e0286 */
[----:B------:R-:W-:Y:S04]  /*3a820*/  STL.64 [R1+0x1118], R50 ;  /* 0x0011183201007387 */ /* 0x000fe80000100a00 */
[----:B------:R-:W-:Y:S01]  /*3a830*/  STL.64 [R1+0x1150], R20 ;  /* 0x0011501401007387 */ /* 0x000fe20000100a00 */
[----:B------:R-:W-:-:S03]  /*3a840*/  IMAD.WIDE R22, R8, 0x4, R150 ;  /* 0x0000000408167825 */ /* 0x000fc600078e0296 */
[----:B------:R-:W-:Y:S04]  /*3a850*/  STL.64 [R1+0x1128], R36 ;  /* 0x0011282401007387 */ /* 0x000fe80000100a00 */
[----:B------:R3:W-:Y:S01]  /*3a860*/  STL.64 [R1+0x1138], R22 ;  /* 0x0011381601007387 */ /* 0x0007e20000100a00 */
[----:B-1----:R-:W-:Y:S01]  /*3a870*/  IMAD.WIDE R18, R8, 0x4, R166 ;  /* 0x0000000408127825 */ /* 0x002fe200078e02a6 */
[----:B------:R-:W-:Y:S02]  /*3a880*/  ISETP.GE.U32.AND P5, PT, R0, 0x7ffffe83, PT ;  /* 0x7ffffe830000780c */ /* 0x000fe40003fa6070 */
[----:B------:R-:W-:Y:S04]  /*3a890*/  LDGSTS.E [R245+-0x8000], desc[UR60][R52.64], !P6 ;  /* 0xf800000034f57fae */ /* 0x000fe8000f12187c */
[----:B------:R1:W-:Y:S04]  /*3a8a0*/  STL.64 [R1+0x1148], R18 ;  /* 0x0011481201007387 */ /* 0x0003e80000100a00 */
[----:B------:R-:W4:Y:S04]  /*3a8b0*/  LDL.LU.64 R100, [R1+0x5a0] ;  /* 0x0005a00001647983 */ /* 0x000f280000300a00 */
[----:B------:R-:W4:Y:S04]  /*3a8c0*/  LDL.LU.64 R116, [R1+0x4f0] ;  /* 0x0004f00001747983 */ /* 0x000f280000300a00 */
[----:B------:R-:W4:Y:S04]  /*3a8d0*/  LDL.LU.64 R164, [R1+0x4b0] ;  /* 0x0004b00001a47983 */ /* 0x000f280000300a00 */
[----:B------:R-:W4:Y:S04]  /*3a8e0*/  LDL.LU.64 R132, [R1+0x470] ;  /* 0x0004700001847983 */ /* 0x000f280000300a00 */
[----:B------:R-:W4:Y:S01]  /*3a8f0*/  LDL.LU.64 R148, [R1+0x430] ;  /* 0x0004300001947983 */ /* 0x000f220000300a00 */
[----:B------:R-:W-:-:S02]  /*3a900*/  IADD3 R0, R10, -0xff, RZ ;  /* 0xffffff010a007810 */ /* 0x000fc40007ffe0ff */
[----:B------:R-:W-:Y:S01]  /*3a910*/  ISETP.GE.U32.AND P1, PT, R2, 0x7ffffe81, PT ;  /* 0x7ffffe810200780c */ /* 0x000fe20003f26070 */
[----:B------:R-:W-:Y:S01]  /*3a920*/  LDGSTS.E [R245+-0x4000], desc[UR60][R50.64], !P6 ;  /* 0xfc00000032f57fae */ /* 0x000fe2000f12187c */
[----:B------:R-:W-:Y:S01]  /*3a930*/  ISETP.GE.U32.AND P4, PT, R0, 0x7ffffe82, PT ;  /* 0x7ffffe820000780c */ /* 0x000fe20003f86070 */
[C---:B------:R-:W-:Y:S01]  /*3a940*/  IMAD.WIDE R246, R3.reuse, 0x4, R174 ;  /* 0x0000000403f67825 */ /* 0x040fe200078e02ae */
[----:B------:R-:W4:Y:S01]  /*3a950*/  LDC R2, c[0x0][0x230] ;  /* 0x00008c00ff027b82 */ /* 0x000f220000000800 */
[----:B------:R2:W-:Y:S04]  /*3a960*/  LDGSTS.E [R245+-0x7ffc], desc[UR60][R38.64], !P5 ;  /* 0xf800400026f57fae */ /* 0x0005e8000e92187c */
[----:B------:R-:W-:Y:S01]  /*3a970*/  LDGSTS.E [R245+-0x3ffc], desc[UR60][R36.64], !P5 ;  /* 0xfc00400024f57fae */ /* 0x000fe2000e92187c */
[----:B------:R-:W-:-:S03]  /*3a980*/  IMAD.WIDE R54, R3, 0x4, R182 ;  /* 0x0000000403367825 */ /* 0x000fc600078e02b6 */
[----:B------:R-:W4:Y:S04]  /*3a990*/  LDL.LU.64 R82, [R1+0x3f0] ;  /* 0x0003f00001527983 */ /* 0x000f280000300a00 */
[----:B------:R-:W-:Y:S04]  /*3a9a0*/  LDGSTS.E [R245+-0x7ff8], desc[UR60][R34.64], !P4 ;  /* 0xf800800022f57fae */ /* 0x000fe8000e12187c */
[----:B------:R3:W-:Y:S04]  /*3a9b0*/  LDGSTS.E [R245+-0x3ff8], desc[UR60][R22.64], !P4 ;  /* 0xfc00800016f57fae */ /* 0x0007e8000e12187c */
[----:B------:R-:W-:Y:S04]  /*3a9c0*/  LDGSTS.E [R245+-0x7ff4], desc[UR60][R20.64], !P1 ;  /* 0xf800c00014f57fae */ /* 0x000fe8000c92187c */
[----:B------:R1:W-:Y:S01]  /*3a9d0*/  LDGSTS.E [R245+-0x3ff4], desc[UR60][R18.64], !P1 ;  /* 0xfc00c00012f57fae */ /* 0x0003e2000c92187c */
[----:B--2---:R-:W-:-:S03]  /*3a9e0*/  IMAD.WIDE R38, R3, 0x4, R180 ;  /* 0x0000000403267825 */ /* 0x004fc600078e02b4 */
[----:B------:R-:W2:Y:S01]  /*3a9f0*/  LDL.LU.64 R98, [R1+0x3b0] ;  /* 0x0003b00001627983 */ /* 0x000ea20000300a00 */
[----:B---3--:R-:W-:-:S03]  /*3aa00*/  IMAD.WIDE R22, R3, 0x4, R176 ;  /* 0x0000000403167825 */ /* 0x008fc600078e02b0 */
[----:B------:R-:W0:Y:S01]  /*3aa10*/  LDGDEPBAR ;  /* 0x00000000000079af */ /* 0x000e220000000000 */
[----:B-1----:R-:W-:-:S04]  /*3aa20*/  IMAD.WIDE R18, R3, 0x4, R178 ;  /* 0x0000000403127825 */ /* 0x002fc800078e02b2 */
[C---:B------:R-:W-:Y:S01]  /*3aa30*/  IMAD.WIDE R70, R3.reuse, 0x4, R184 ;  /* 0x0000000403467825 */ /* 0x040fe200078e02b8 */
[----:B------:R1:W-:Y:S03]  /*3aa40*/  STL.64 [R1+0x1400], R18 ;  /* 0x0014001201007387 */ /* 0x0003e60000100a00 */
        /* <DEDUP_REMOVED lines=23> */
[----:B------:R-:W-:Y:S03]  /*3abc0*/  STL.64 [R1+0x2058], R198 ;  /* 0x002058c601007387 */ /* 0x000fe60000100a00 */
        /* <DEDUP_REMOVED lines=19> */
[----:B------:R-:W-:Y:S04]  /*3ad00*/  STL.64 [R1+0x22d8], R218 ;  /* 0x0022d8da01007387 */ /* 0x000fe80000100a00 */
[----:B------:R-:W-:Y:S04]  /*3ad10*/  STL.64 [R1+0x2318], R220 ;  /* 0x002318dc01007387 */ /* 0x000fe80000100a00 */
[----:B------:R-:W-:Y:S04]  /*3ad20*/  STL.64 [R1+0x2358], R222 ;  /* 0x002358de01007387 */ /* 0x000fe80000100a00 */
[----:B------:R-:W-:Y:S01]  /*3ad30*/  STL.64 [R1+0x2398], R224 ;  /* 0x002398e001007387 */ /* 0x000fe20000100a00 */
[----:B------:R-:W-:-:S03]  /*3ad40*/  IMAD.WIDE R230, R3, 0x4, R230 ;  /* 0x0000000403e67825 */ /* 0x000fc600078e02e6 */
[----:B------:R-:W-:Y:S01]  /*3ad50*/  STL.64 [R1+0x23a0], R226 ;  /* 0x0023a0e201007387 */ /* 0x000fe20000100a00 */
[----:B------:R-:W-:-:S03]  /*3ad60*/  IMAD.WIDE R232, R3, 0x4, R232 ;  /* 0x0000000403e87825 */ /* 0x000fc600078e02e8 */
[----:B------:R-:W-:Y:S01]  /*3ad70*/  STL.64 [R1+0x23a8], R228 ;  /* 0x0023a8e401007387 */ /* 0x000fe20000100a00 */
[----:B------:R-:W-:-:S03]  /*3ad80*/  IMAD.WIDE R234, R3, 0x4, R234 ;  /* 0x0000000403ea7825 */ /* 0x000fc600078e02ea */
[----:B------:R-:W3:Y:S04]  /*3ad90*/  LDL.LU.64 R114, [R1+0x370] ;  /* 0x0003700001727983 */ /* 0x000ee80000300a00 */
[----:B------:R-:W3:Y:S04]  /*3ada0*/  LDL.LU.64 R130, [R1+0x330] ;  /* 0x0003300001827983 */ /* 0x000ee80000300a00 */
[----:B------:R-:W3:Y:S04]  /*3adb0*/  LDL.LU.64 R146, [R1+0x2f0] ;  /* 0x0002f00001927983 */ /* 0x000ee80000300a00 */
[----:B------:R-:W3:Y:S04]  /*3adc0*/  LDL.LU.64 R52, [R1+0x2b0] ;  /* 0x0002b00001347983 */ /* 0x000ee80000300a00 */
[----:B------:R-:W3:Y:S04]  /*3add0*/  LDL.LU.64 R20, [R1+0x270] ;  /* 0x0002700001147983 */ /* 0x000ee80000300a00 */
[----:B------:R-:W3:Y:S01]  /*3ade0*/  LDL.LU.64 R36, [R1+0x230] ;  /* 0x0002300001247983 */ /* 0x000ee20000300a00 */
[----:B------:R-:W-:-:S03]  /*3adf0*/  IMAD.WIDE R196, R3, 0x4, R236 ;  /* 0x0000000403c47825 */ /* 0x000fc600078e02ec */
[----:B------:R-:W-:Y:S04]  /*3ae00*/  STL.64 [R1+0x23b0], R230 ;  /* 0x0023b0e601007387 */ /* 0x000fe80000100a00 */
[----:B------:R-:W-:Y:S04]  /*3ae10*/  STL.64 [R1+0x23b8], R232 ;  /* 0x0023b8e801007387 */ /* 0x000fe80000100a00 */
[----:B------:R-:W-:Y:S01]  /*3ae20*/  STL.64 [R1+0x23c0], R234 ;  /* 0x0023c0ea01007387 */ /* 0x000fe20000100a00 */
[----:B------:R-:W-:-:S03]  /*3ae30*/  IMAD.WIDE R194, R3, 0x4, R238 ;  /* 0x0000000403c27825 */ /* 0x000fc600078e02ee */
[----:B------:R-:W3:Y:S04]  /*3ae40*/  LDL.LU.64 R68, [R1+0x1f0] ;  /* 0x0001f00001447983 */ /* 0x000ee80000300a00 */
[----:B------:R-:W3:Y:S04]  /*3ae50*/  LDL.LU.64 R162, [R1+0x1b0] ;  /* 0x0001b00001a27983 */ /* 0x000ee80000300a00 */
        /* <DEDUP_REMOVED lines=19> */
[----:B------:R-:W-:Y:S01]  /*3af90*/  LDGSTS.E [R9+0x44c00], desc[UR60][R212.64], P2 ;  /* 0x44c00000d4097fae */ /* 0x000fe2000912187c */
[----:B----4-:R-:W-:-:S03]  /*3afa0*/  IMAD.WIDE R244, R3, 0x4, R100 ;  /* 0x0000000403f47825 */ /* 0x010fc600078e0264 */
[----:B------:R-:W-:Y:S04]  /*3afb0*/  LDGSTS.E [R9+0x45000], desc[UR60][R214.64], P2 ;  /* 0x45000000d6097fae */ /* 0x000fe8000912187c */
[----:B------:R-:W-:Y:S01]  /*3afc0*/  STL.64 [R1+0x23c8], R244 ;  /* 0x0023c8f401007387 */ /* 0x000fe20000100a00 */
[----:B------:R-:W-:-:S03]  /*3afd0*/  IMAD.WIDE R190, R3, 0x4, R164 ;  /* 0x0000000403be7825 */ /* 0x000fc600078e02a4 */
[----:B------:R-:W4:Y:S04]  /*3afe0*/  LDL.LU.64 R84, [R1+0x170] ;  /* 0x0001700001547983 */ /* 0x000f280000300a00 */
[----:B------:R-:W4:Y:S01]  /*3aff0*/  LDL.LU.64 R164, [R1+0x130] ;  /* 0x0001300001a47983 */ /* 0x000f220000300a00 */
[----:B------:R-:W-:-:S03]  /*3b000*/  IMAD.WIDE R192, R3, 0x4, R116 ;  /* 0x0000000403c07825 */ /* 0x000fc600078e0274 */
[----:B------:R-:W-:Y:S01]  /*3b010*/  STL.64 [R1+0x2d38], R196 ;  /* 0x002d38c401007387 */ /* 0x000fe20000100a00 */
[----:B------:R-:W-:-:S03]  /*3b020*/  IMAD.WIDE R188, R3, 0x4, R132 ;  /* 0x0000000403bc7825 */ /* 0x000fc600078e0284 */
[----:B------:R-:W4:Y:S01]  /*3b030*/  LDL.LU.64 R100, [R1+0xf0] ;  /* 0x0000f00001647983 */ /* 0x000f220000300a00 */
[----:B------:R-:W-:-:S03]  /*3b040*/  IMAD.WIDE R186, R3, 0x4, R148 ;  /* 0x0000000403ba7825 */ /* 0x000fc600078e0294 */
[----:B------:R-:W4:Y:S04]  /*3b050*/  LDL.LU.64 R116, [R1+0xb0] ;  /* 0x0000b00001747983 */ /* 0x000f280000300a00 */
[----:B------:R-:W-:Y:S04]  /*3b060*/  STL.64 [R1+0x2d30], R194 ;  /* 0x002d30c201007387 */ /* 0x000fe80000100a00 */
[----:B------:R-:W4:Y:S04]  /*3b070*/  LDL.LU.64 R132, [R1+0x70] ;  /* 0x0000700001847983 */ /* 0x000f280000300a00 */
[----:B------:R-:W4:Y:S01]  /*3b080*/  LDL.LU.64 R148, [R1+0x30] ;  /* 0x0000300001947983 */ /* 0x000f220000300a00 */
[----:B------:R-:W-:-:S03]  /*3b090*/  IMAD.WIDE R184, R3, 0x4, R82 ;  /* 0x0000000403b87825 */ /* 0x000fc600078e0252 */
[----:B------:R-:W-:Y:S04]  /*3b0a0*/  STL.64 [R1+0x2d28], R192 ;  /* 0x002d28c001007387 */ /* 0x000fe80000100a00 */
[----:B------:R-:W-:Y:S04]  /*3b0b0*/  STL.64 [R1+0x2d20], R190 ;  /* 0x002d20be01007387 */ /* 0x000fe80000100a00 */
[----:B------:R-:W-:Y:S01]  /*3b0c0*/  STL.64 [R1+0x2d18], R188 ;  /* 0x002d18bc01007387 */ /* 0x000fe20000100a00 */
[----:B--2---:R-:W-:-:S03]  /*3b0d0*/  IMAD.WIDE R182, R3, 0x4, R98 ;  /* 0x0000000403b67825 */ /* 0x004fc600078e0262 */
[----:B------:R-:W-:Y:S04]  /*3b0e0*/  STL.64 [R1+0x2d10], R186 ;  /* 0x002d10ba01007387 */ /* 0x000fe80000100a00 */
[----:B------:R-:W-:Y:S04]  /*3b0f0*/  STL.64 [R1+0x2d08], R184 ;  /* 0x002d08b801007387 */ /* 0x000fe80000100a00 */
[----:B------:R-:W-:Y:S01]  /*3b100*/  STL.64 [R1+0x2d00], R182 ;  /* 0x002d00b601007387 */ /* 0x000fe20000100a00 */
[----:B------:R-:W-:-:S03]  /*3b110*/  IMAD.WIDE R98, R3, 0x4, R104 ;  /* 0x0000000403627825 */ /* 0x000fc600078e0268 */
[----:B------:R-:W-:Y:S01]  /*3b120*/  LDGSTS.E [R9+0x45400], desc[UR60][R216.64], P2 ;  /* 0x45400000d8097fae */ /* 0x000fe2000912187c */
        /* <DEDUP_REMOVED lines=23> */
[----:B---3--:R-:W-:-:S04]  /*3b2a0*/  IMAD.WIDE R180, R3, 0x4, R114 ;  /* 0x0000000403b47825 */ /* 0x008fc800078e0272 */
        /* <DEDUP_REMOVED lines=9> */
[----:B------:R2:W-:Y:S04]  /*3b340*/  STL.64 [R1+0x2cd8], R20 ;  /* 0x002cd81401007387 */ /* 0x0005e80000100a00 */
[----:B------:R3:W-:Y:S01]  /*3b350*/  STL.64 [R1+0x2cd0], R36 ;  /* 0x002cd02401007387 */ /* 0x0007e20000100a00 */
[----:B------:R-:W-:-:S03]  /*3b360*/  IMAD.WIDE R146, R3, 0x4, R152 ;  /* 0x0000000403927825 */ /* 0x000fc600078e0298 */
[----:B------:R-:W-:Y:S01]  /*3b370*/  LDGSTS.E [R9+0x62000], desc[UR60][R180.64], P2 ;  /* 0x62000000b4097fae */ /* 0x000fe2000912187c */
[----:B------:R-:W-:-:S03]  /*3b380*/  IMAD.WIDE R68, R3, 0x4, R68 ;  /* 0x0000000403447825 */ /* 0x000fc600078e0244 */
[----:B------:R-:W-:Y:S01]  /*3b390*/  LDGSTS.E [R9+0x62400], desc[UR60][R178.64], P2 ;  /* 0x62400000b2097fae */ /* 0x000fe2000912187c */
[----:B------:R-:W-:-:S03]  /*3b3a0*/  IMAD.WIDE R174, R3, 0x4, R162 ;  /* 0x0000000403ae7825 */ /* 0x000fc600078e02a2 */
[----:B------:R3:W-:Y:S04]  /*3b3b0*/  STL.64 [R1+0x2cc8], R68 ;  /* 0x002cc84401007387 */ /* 0x0007e80000100a00 */
[----:B------:R-:W-:Y:S01]  /*3b3c0*/  STL.64 [R1+0x2cc0], R174 ;  /* 0x002cc0ae01007387 */ /* 0x000fe20000100a00 */
[----:B------:R-:W-:-:S03]  /*3b3d0*/  IMAD.WIDE R130, R3, 0x4, R136 ;  /* 0x0000000403827825 */ /* 0x000fc600078e0288 */
[----:B------:R-:W-:Y:S01]  /*3b3e0*/  LDGSTS.E [R9+0x62800], desc[UR60][R176.64], P2 ;  /* 0x62800000b0097fae */ /* 0x000fe2000912187c */
[----:B------:R-:W-:-:S03]  /*3b3f0*/  IMAD.WIDE R114, R3, 0x4, R120 ;  /* 0x0000000403727825 */ /* 0x000fc600078e0278 */
[----:B------:R-:W-:Y:S04]  /*3b400*/  LDGSTS.E [R9+0x62c00], desc[UR60][R52.64], P2 ;  /* 0x62c0000034097fae */ /* 0x000fe8000912187c */
[----:B------:R3:W-:Y:S04]  /*3b410*/  LDGSTS.E [R9+0x63000], desc[UR60][R20.64], P2 ;  /* 0x6300000014097fae */ /* 0x0007e8000912187c */
[----:B------:R3:W-:Y:S04]  /*3b420*/  LDGSTS.E [R9+0x63400], desc[UR60][R36.64], P2 ;  /* 0x6340000024097fae */ /* 0x0007e8000912187c */
[----:B------:R3:W-:Y:S04]  /*3b430*/  LDGSTS.E [R9+0x63800], desc[UR60][R68.64], P2 ;  /* 0x6380000044097fae */ /* 0x0007e8000912187c */
[----:B------:R-:W-:Y:S01]  /*3b440*/  LDGSTS.E [R9+0x63c00], desc[UR60][R174.64], P2 ;  /* 0x63c00000ae097fae */ /* 0x000fe2000912187c */
[----:B----4-:R-:W-:-:S04]  /*3b450*/  IMAD.WIDE R84, R3, 0x4, R84 ;  /* 0x0000000403547825 */ /* 0x010fc800078e0254 */
[C---:B------:R-:W-:Y:S01]  /*3b460*/  IMAD.WIDE R164, R3.reuse, 0x4, R164 ;  /* 0x0000000403a47825 */ /* 0x040fe200078e02a4 */
[----:B------:R4:W-:Y:S03]  /*3b470*/  STL.64 [R1+0x2cb8], R84 ;  /* 0x002cb85401007387 */ /* 0x0009e60000100a00 */
[C---:B------:R-:W-:Y:S01]  /*3b480*/  IMAD.WIDE R100, R3.reuse, 0x4, R100 ;  /* 0x0000000403647825 */ /* 0x040fe200078e0264 */
[----:B------:R-:W-:Y:S03]  /*3b490*/  STL.64 [R1+0x2cb0], R164 ;  /* 0x002cb0a401007387 */ /* 0x000fe60000100a00 */
[C---:B------:R-:W-:Y:S01]  /*3b4a0*/  IMAD.WIDE R116, R3.reuse, 0x4, R116 ;  /* 0x0000000403747825 */ /* 0x040fe200078e0274 */
[----:B------:R4:W-:Y:S03]  /*3b4b0*/  STL.64 [R1+0x2ca8], R100 ;  /* 0x002ca86401007387 */ /* 0x0009e60000100a00 */
[C---:B------:R-:W-:Y:S01]  /*3b4c0*/  IMAD.WIDE R162, R3.reuse, 0x4, R132 ;  /* 0x0000000403a27825 */ /* 0x040fe200078e0284 */
[----:B------:R4:W-:Y:S03]  /*3b4d0*/  STL.64 [R1+0x2ca0], R116 ;  /* 0x002ca07401007387 */ /* 0x0009e60000100a00 */
[C---:B------:R-:W-:Y:S01]  /*3b4e0*/  IMAD.WIDE R132, R3.reuse, 0x4, R148 ;  /* 0x0000000403847825 */ /* 0x040fe200078e0294 */
[----:B------:R-:W-:Y:S03]  /*3b4f0*/  STL.64 [R1+0x2c98], R162 ;  /* 0x002c98a201007387 */ /* 0x000fe60000100a00 */
[C---:B------:R-:W-:Y:S01]  /*3b500*/  IMAD.WIDE R148, R3.reuse, 0x4, R168 ;  /* 0x0000000403947825 */ /* 0x040fe200078e02a8 */
[----:B------:R4:W-:Y:S04]  /*3b510*/  STL.64 [R1+0x2c90], R132 ;  /* 0x002c908401007387 */ /* 0x0009e80000100a00 */
[----:B------:R4:W-:Y:S04]  /*3b520*/  STL.64 [R1+0x2c88], R148 ;  /* 0x002c889401007387 */ /* 0x0009e80000100a00 */
[----:B------:R-:W-:Y:S04]  /*3b530*/  STL.64 [R1+0x2c80], R146 ;  /* 0x002c809201007387 */ /* 0x000fe80000100a00 */
[----:B------:R-:W-:Y:S04]  /*3b540*/  STL.64 [R1+0x2c78], R130 ;  /* 0x002c788201007387 */ /* 0x000fe80000100a00 */
[----:B------:R-:W-:Y:S04]  /*3b550*/  STL.64 [R1+0x2c70], R114 ;  /* 0x002c707201007387 */ /* 0x000fe80000100a00 */
[----:B------:R-:W-:Y:S04]  /*3b560*/  STL.64 [R1+0x2c68], R98 ;  /* 0x002c686201007387 */ /* 0x000fe80000100a00 */
[----:B------:R4:W-:Y:S04]  /*3b570*/  STL.64 [R1+0x2c60], R82 ;  /* 0x002c605201007387 */ /* 0x0009e80000100a00 */
[----:B------:R-:W-:Y:S04]  /*3b580*/  STL.64 [R1+0x2c58], R66 ;  /* 0x002c584201007387 */ /* 0x000fe80000100a00 */
[----:B------:R-:W-:Y:S04]  /*3b590*/  STL.64 [R1+0x2c50], R50 ;  /* 0x002c503201007387 */ /* 0x000fe80000100a00 */
[----:B-1----:R-:W4:Y:S04]  /*3b5a0*/  LDL.LU.64 R18, [R1+0x2e88] ;  /* 0x002e880001127983 */ /* 0x002f280000300a00 */
[----:B------:R1:W-:Y:S04]  /*3b5b0*/  STL.64 [R1+0x2c48], R34 ;  /* 0x002c482201007387 */ /* 0x0003e80000100a00 */
[----:B------:R-:W4:Y:S04]  /*3b5c0*/  LDL.LU.64 R246, [R1+0x2e80] ;  /* 0x002e800001f67983 */ /* 0x000f280000300a00 */
[----:B------:R1:W-:Y:S04]  /*3b5d0*/  STL.64 [R1+0x2c40], R24 ;  /* 0x002c401801007387 */ /* 0x0003e80000100a00 */
[----:B------:R-:W4:Y:S04]  /*3b5e0*/  LDL.LU.64 R22, [R1+0x2e78] ;  /* 0x002e780001167983 */ /* 0x000f280000300a00 */
        /* <DEDUP_REMOVED lines=9> */
[----:B--2---:R-:W2:Y:S04]  /*3b680*/  LDL.LU.64 R20, [R1+0xc68] ;  /* 0x000c680001147983 */ /* 0x004ea80000300a00 */
[----:B---3--:R-:W3:Y:S04]  /*3b690*/  LDL.LU.64 R36, [R1+0xc30] ;  /* 0x000c300001247983 */ /* 0x008ee80000300a00 */
[----:B------:R-:W3:Y:S04]  /*3b6a0*/  LDL.LU.64 R52, [R1+0xbf8] ;  /* 0x000bf80001347983 */ /* 0x000ee80000300a00 */
[----:B------:R-:W3:Y:S04]  /*3b6b0*/  LDL.LU.64 R68, [R1+0xbc0] ;  /* 0x000bc00001447983 */ /* 0x000ee80000300a00 */
[----:B------:R1:W-:Y:S04]  /*3b6c0*/  LDGSTS.E [R9+0x64000], desc[UR60][R84.64], P2 ;  /* 0x6400000054097fae */ /* 0x0003e8000912187c */
[----:B------:R-:W-:Y:S04]  /*3b6d0*/  LDGSTS.E [R9+0x64400], desc[UR60][R164.64], P2 ;  /* 0x64400000a4097fae */ /* 0x000fe8000912187c */
[----:B------:R1:W-:Y:S04]  /*3b6e0*/  LDGSTS.E [R9+0x64800], desc[UR60][R100.64], P2 ;  /* 0x6480000064097fae */ /* 0x0003e8000912187c */
[----:B----4-:R-:W1:Y:S04]  /*3b6f0*/  LDL.LU.64 R84, [R1+0xb88] ;  /* 0x000b880001547983 */ /* 0x010e680000300a00 */
[----:B------:R4:W-:Y:S04]  /*3b700*/  LDGSTS.E [R9+0x64c00], desc[UR60][R116.64], P2 ;  /* 0x64c0000074097fae */ /* 0x0009e8000912187c */
[----:B------:R-:W4:Y:S04]  /*3b710*/  LDL.LU.64 R100, [R1+0xb50] ;  /* 0x000b500001647983 */ /* 0x000f280000300a00 */
[----:B------:R-:W-:Y:S04]  /*3b720*/  LDGSTS.E [R9+0x65000], desc[UR60][R162.64], P2 ;  /* 0x65000000a2097fae */ /* 0x000fe8000912187c */
[----:B------:R4:W-:Y:S04]  /*3b730*/  LDGSTS.E [R9+0x65400], desc[UR60][R132.64], P2 ;  /* 0x6540000084097fae */ /* 0x0009e8000912187c */
[----:B------:R-:W4:Y:S04]  /*3b740*/  LDL.LU.64 R116, [R1+0xb18] ;  /* 0x000b180001747983 */ /* 0x000f280000300a00 */
[----:B------:R4:W-:Y:S04]  /*3b750*/  LDGSTS.E [R9+0x65800], desc[UR60][R148.64], P2 ;  /* 0x6580000094097fae */ /* 0x0009e8000912187c */
[----:B------:R-:W-:Y:S04]  /*3b760*/  LDGSTS.E [R9+0x65c00], desc[UR60][R146.64], P2 ;  /* 0x65c0000092097fae */ /* 0x000fe8000912187c */
[----:B------:R-:W-:Y:S04]  /*3b770*/  LDGSTS.E [R9+0x66000], desc[UR60][R130.64], P2 ;  /* 0x6600000082097fae */ /* 0x000fe8000912187c */
[----:B------:R-:W4:Y:S04]  /*3b780*/  LDL.LU.64 R132, [R1+0xae0] ;  /* 0x000ae00001847983 */ /* 0x000f280000300a00 */
[----:B------:R-:W-:Y:S04]  /*3b790*/  LDGSTS.E [R9+0x66400], desc[UR60][R114.64], P2 ;  /* 0x6640000072097fae */ /* 0x000fe8000912187c */
[----:B------:R-:W4:Y:S04]  /*3b7a0*/  LDL.LU.64 R148, [R1+0xaa8] ;  /* 0x000aa80001947983 */ /* 0x000f280000300a00 */
[----:B------:R-:W-:Y:S04]  /*3b7b0*/  LDGSTS.E [R9+0x66800], desc[UR60][R98.64], P2 ;  /* 0x6680000062097fae */ /* 0x000fe8000912187c */
[----:B------:R-:W4:Y:S04]  /*3b7c0*/  LDL.LU.64 R164, [R1+0xa70] ;  /* 0x000a700001a47983 */ /* 0x000f280000300a00 */
[----:B------:R-:W-:Y:S04]  /*3b7d0*/  LDGSTS.E [R9+0x66c00], desc[UR60][R82.64], P2 ;  /* 0x66c0000052097fae */ /* 0x000fe8000912187c */
[----:B------:R-:W-:Y:S04]  /*3b7e0*/  LDGSTS.E [R9+0x67000], desc[UR60][R66.64], P2 ;  /* 0x6700000042097fae */ /* 0x000fe8000912187c */
[----:B------:R-:W-:Y:S04]  /*3b7f0*/  LDGSTS.E [R9+0x67400], desc[UR60][R50.64], P2 ;  /* 0x6740000032097fae */ /* 0x000fe8000912187c */
[----:B------:R-:W4:Y:S04]  /*3b800*/  LDL.LU.64 R82, [R1+0xa38] ;  /* 0x000a380001527983 */ /* 0x000f280000300a00 */
[----:B------:R-:W-:Y:S04]  /*3b810*/  LDGSTS.E [R9+0x67800], desc[UR60][R34.64], P2 ;  /* 0x6780000022097fae */ /* 0x000fe8000912187c */
[----:B------:R-:W4:Y:S04]  /*3b820*/  LDL.LU.64 R98, [R1+0xa00] ;  /* 0x000a000001627983 */ /* 0x000f280000300a00 */
[----:B------:R4:W-:Y:S04]  /*3b830*/  LDGSTS.E [R9+0x67c00], desc[UR60][R24.64], P2 ;  /* 0x67c0000018097fae */ /* 0x0009e8000912187c */
[----:B------:R-:W5:Y:S04]  /*3b840*/  LDL.LU R9, [R1+0x2e28] ;  /* 0x002e280001097983 */ /* 0x000f680000300800 */
[----:B------:R-:W4:Y:S04]  /*3b850*/  LDL.LU.64 R178, [R1+0x9c8] ;  /* 0x0009c80001b27983 */ /* 0x000f280000300a00 */
[----:B------:R-:W4:Y:S04]  /*3b860*/  LDL.LU.64 R114, [R1+0x990] ;  /* 0x0009900001727983 */ /* 0x000f280000300a00 */
[----:B------:R-:W4:Y:S01]  /*3b870*/  LDL.LU.64 R130, [R1+0x958] ;  /* 0x0009580001827983 */ /* 0x000f220000300a00 */
[----:B--2---:R-:W-:-:S04]  /*3b880*/  IMAD.WIDE R20, R3, 0x4, R20 ;  /* 0x0000000403147825 */ /* 0x004fc800078e0214 */
[C---:B---3--:R-:W-:Y:S01]  /*3b890*/  IMAD.WIDE R36, R3.reuse, 0x4, R36 ;  /* 0x0000000403247825 */ /* 0x048fe200078e0224 */
[----:B------:R2:W-:Y:S03]  /*3b8a0*/  STL.64 [R1+0x1318], R20 ;  /* 0x0013181401007387 */ /* 0x0005e60000100a00 */
[C---:B------:R-:W-:Y:S01]  /*3b8b0*/  IMAD.WIDE R52, R3.reuse, 0x4, R52 ;  /* 0x0000000403347825 */ /* 0x040fe200078e0234 */
[----:B------:R-:W3:Y:S04]  /*3b8c0*/  LDL.LU.64 R146, [R1+0x920] ;  /* 0x0009200001927983 */ /* 0x000ee80000300a00 */
[----:B------:R2:W-:Y:S04]  /*3b8d0*/  STL.64 [R1+0x1350], R36 ;  /* 0x0013502401007387 */ /* 0x0005e80000100a00 */
[----:B------:R2:W-:Y:S04]  /*3b8e0*/  STL.64 [R1+0x1388], R52 ;  /* 0x0013883401007387 */ /* 0x0005e80000100a00 */
[----:B------:R-:W2:Y:S01]  /*3b8f0*/  LDL.LU.64 R162, [R1+0x8e8] ;  /* 0x0008e80001a27983 */ /* 0x000ea20000300a00 */
[----:B------:R-:W-:-:S03]  /*3b900*/  IMAD.WIDE R68, R3, 0x4, R68 ;  /* 0x0000000403447825 */ /* 0x000fc600078e0244 */
[----:B------:R-:W-:Y:S01]  /*3b910*/  LDGSTS.E [R246+0x40080], desc[UR60][R20.64], P2 ;  /* 0x4008000014f67fae */ /* 0x000fe2000912187c */
[----:B-1----:R-:W-:-:S03]  /*3b920*/  IMAD.WIDE R84, R3, 0x4, R84 ;  /* 0x0000000403547825 */ /* 0x002fc600078e0254 */
[----:B------:R1:W-:Y:S04]  /*3b930*/  STL.64 [R1+0x13c0], R68 ;  /* 0x0013c04401007387 */ /* 0x0003e80000100a00 */
[----:B------:R-:W2:Y:S01]  /*3b940*/  LDL.LU.64 R34, [R1+0x8b0] ;  /* 0x0008b00001227983 */ /* 0x000ea20000300a00 */
[----:B----4-:R-:W-:-:S03]  /*3b950*/  IMAD.WIDE R100, R3, 0x4, R100 ;  /* 0x0000000403647825 */ /* 0x010fc600078e0264 */
[----:B------:R4:W-:Y:S04]  /*3b960*/  STL.64 [R1+0x13f0], R84 ;  /* 0x0013f05401007387 */ /* 0x0009e80000100a00 */
[----:B------:R-:W4:Y:S04]  /*3b970*/  LDL.LU.64 R50, [R1+0x878] ;  /* 0x0008780001327983 */ /* 0x000f280000300a00 */
[----:B------:R1:W-:Y:S01]  /*3b980*/  STL.64 [R1+0x1438], R100 ;  /* 0x0014386401007387 */ /* 0x0003e20000100a00 */
[----:B------:R-:W-:-:S03]  /*3b990*/  IMAD.WIDE R116, R3, 0x4, R116 ;  /* 0x0000000403747825 */ /* 0x000fc600078e0274 */
[----:B------:R-:W4:Y:S04]  /*3b9a0*/  LDL.LU.64 R66, [R1+0x840] ;  /* 0x0008400001427983 */ /* 0x000f280000300a00 */
[----:B------:R1:W-:Y:S04]  /*3b9b0*/  STL.64 [R1+0x1ee0], R116 ;  /* 0x001ee07401007387 */ /* 0x0003e80000100a00 */
[----:B------:R-:W4:Y:S04]  /*3b9c0*/  LDL.LU.64 R176, [R1+0x808] ;  /* 0x0008080001b07983 */ /* 0x000f280000300a00 */
[----:B------:R-:W-:Y:S01]  /*3b9d0*/  LDGSTS.E [R246+0x40480], desc[UR60][R36.64], P2 ;  /* 0x4048000024f67fae */ /* 0x000fe2000912187c */
[----:B------:R-:W-:-:S03]  /*3b9e0*/  IMAD.WIDE R132, R3, 0x4, R132 ;  /* 0x0000000403847825 */ /* 0x000fc600078e0284 */
[----:B------:R-:W-:Y:S04]  /*3b9f0*/  LDGSTS.E [R246+0x40880], desc[UR60][R52.64], P2 ;  /* 0x4088000034f67fae */ /* 0x000fe8000912187c */
[----:B------:R-:W-:Y:S01]  /*3ba00*/  LDGSTS.E [R246+0x40c80], desc[UR60][R68.64], P2 ;  /* 0x40c8000044f67fae */ /* 0x000fe2000912187c */
[----:B------:R-:W-:-:S03]  /*3ba10*/  IMAD.WIDE R148, R3, 0x4, R148 ;  /* 0x0000000403947825 */ /* 0x000fc600078e0294 */
[----:B------:R-:W-:Y:S04]  /*3ba20*/  LDGSTS.E [R246+0x41080], desc[UR60][R84.64], P2 ;  /* 0x4108000054f67fae */ /* 0x000fe8000912187c */
[----:B------:R-:W-:Y:S01]  /*3ba30*/  LDGSTS.E [R246+0x41480], desc[UR60][R100.64], P2 ;  /* 0x4148000064f67fae */ /* 0x000fe2000912187c */
[----:B------:R-:W-:-:S03]  /*3ba40*/  IMAD.WIDE R164, R3, 0x4, R164 ;  /* 0x0000000403a47825 */ /* 0x000fc600078e02a4 */
[----:B------:R-:W-:Y:S04]  /*3ba50*/  LDGSTS.E [R246+0x41880], desc[UR60][R116.64], P2 ;  /* 0x4188000074f67fae */ /* 0x000fe8000912187c */
[----:B------:R-:W-:Y:S04]  /*3ba60*/  LDGSTS.E [R246+0x41c80], desc[UR60][R132.64], P2 ;  /* 0x41c8000084f67fae */ /* 0x000fe8000912187c */
[----:B------:R-:W-:Y:S04]  /*3ba70*/  LDGSTS.E [R246+0x42080], desc[UR60][R148.64], P2 ;  /* 0x4208000094f67fae */ /* 0x000fe8000912187c */
[----:B------:R-:W-:Y:S01]  /*3ba80*/  LDGSTS.E [R246+0x42480], desc[UR60][R164.64], P2 ;  /* 0x42480000a4f67fae */ /* 0x000fe2000912187c */
[----:B------:R-:W-:-:S03]  /*3ba90*/  IMAD.WIDE R244, R3, 0x4, R82 ;  /* 0x0000000403f47825 */ /* 0x000fc600078e0252 */
[----:B------:R-:W4:Y:S04]  /*3baa0*/  LDL.LU.64 R82, [R1+0x7d0] ;  /* 0x0007d00001527983 */ /* 0x000f280000300a00 */
[----:B------:R1:W-:Y:S01]  /*3bab0*/  STL.64 [R1+0x1f20], R132 ;  /* 0x001f208401007387 */ /* 0x0003e20000100a00 */
[----:B------:R-:W-:-:S03]  /*3bac0*/  IMAD.WIDE R238, R3, 0x4, R98 ;  /* 0x0000000403ee7825 */ /* 0x000fc600078e0262 */
[----:B------:R-:W4:Y:S04]  /*3bad0*/  LDL.LU.64 R98, [R1+0x798] ;  /* 0x0007980001627983 */ /* 0x000f280000300a00 */
[----:B------:R1:W-:Y:S04]  /*3bae0*/  STL.64 [R1+0x1f60], R148 ;  /* 0x001f609401007387 */ /* 0x0003e80000100a00 */
[----:B------:R-:W4:Y:S04]  /*3baf0*/  LDL.LU.64 R174, [R1+0x760] ;  /* 0x0007600001ae7983 */ /* 0x000f280000300a00 */
[----:B------:R1:W-:Y:S04]  /*3bb00*/  STL.64 [R1+0x1fa0], R164 ;  /* 0x001fa0a401007387 */ /* 0x0003e80000100a00 */
[----:B------:R-:W-:Y:S01]  /*3bb10*/  LDGSTS.E [R246+0x42880], desc[UR60][R244.64], P2 ;  /* 0x42880000f4f67fae */ /* 0x000fe2000912187c */
[----:B------:R-:W-:-:S03]  /*3bb20*/  IMAD.WIDE R236, R3, 0x4, R178 ;  /* 0x0000000403ec7825 */ /* 0x000fc600078e02b2 */
[----:B------:R-:W-:Y:S01]  /*3bb30*/  LDGSTS.E [R246+0x42c80], desc[UR60][R238.64], P2 ;  /* 0x42c80000eef67fae */ /* 0x000fe2000912187c */
[----:B------:R-:W-:-:S03]  /*3bb40*/  IMAD.WIDE R234, R3, 0x4, R114 ;  /* 0x0000000403ea7825 */ /* 0x000fc600078e0272 */
[----:B------:R-:W4:Y:S01]  /*3bb50*/  LDL.LU.64 R114, [R1+0x728] ;  /* 0x0007280001727983 */ /* 0x000f220000300a00 */
[----:B------:R-:W-:-:S03]  /*3bb60*/  IMAD.WIDE R232, R3, 0x4, R130 ;  /* 0x0000000403e87825 */ /* 0x000fc600078e0282 */
[----:B------:R-:W-:Y:S04]  /*3bb70*/  STL.64 [R1+0x1fe0], R244 ;  /* 0x001fe0f401007387 */ /* 0x000fe80000100a00 */
[----:B------:R-:W4:Y:S04]  /*3bb80*/  LDL.LU.64 R130, [R1+0x6f0] ;  /* 0x0006f00001827983 */ /* 0x000f280000300a00 */
[----:B------:R-:W-:Y:S04]  /*3bb90*/  STL.64 [R1+0x2020], R238 ;  /* 0x002020ee01007387 */ /* 0x000fe80000100a00 */
[----:B------:R-:W4:Y:S04]  /*3bba0*/  LDL.LU.64 R178, [R1+0x6b8] ;  /* 0x0006b80001b27983 */ /* 0x000f280000300a00 */
[----:B------:R-:W-:Y:S04]  /*3bbb0*/  LDGSTS.E [R246+0x43080], desc[UR60][R236.64], P2 ;  /* 0x43080000ecf67fae */ /* 0x000fe8000912187c */
[----:B------:R-:W-:Y:S04]  /*3bbc0*/  LDGSTS.E [R246+0x43480], desc[UR60][R234.64], P2 ;  /* 0x43480000eaf67fae */ /* 0x000fe8000912187c */
[----:B------:R-:W-:Y:S01]  /*3bbd0*/  LDGSTS.E [R246+0x43880], desc[UR60][R232.64], P2 ;  /* 0x43880000e8f67fae */ /* 0x000fe2000912187c */
[----:B---3--:R-:W-:-:S03]  /*3bbe0*/  IMAD.WIDE R230, R3, 0x4, R146 ;  /* 0x0000000403e67825 */ /* 0x008fc600078e0292 */
[----:B------:R-:W3:Y:S04]  /*3bbf0*/  LDL.LU.64 R146, [R1+0x680] ;  /* 0x0006800001927983 */ /* 0x000ee80000300a00 */
[----:B------:R-:W-:Y:S04]  /*3bc00*/  STL.64 [R1+0x2060], R236 ;  /* 0x002060ec01007387 */ /* 0x000fe80000100a00 */
[----:B------:R-:W-:Y:S01]  /*3bc10*/  LDGSTS.E [R246+0x43c80], desc[UR60][R230.64], P2 ;  /* 0x43c80000e6f67fae */ /* 0x000fe2000912187c */
[----:B--2---:R-:W-:-:S03]  /*3bc20*/  IMAD.WIDE R228, R3, 0x4, R162 ;  /* 0x0000000403e47825 */ /* 0x004fc600078e02a2 */
[----:B------:R-:W2:Y:S04]  /*3bc30*/  LDL.LU.64 R162, [R1+0x648] ;  /* 0x0006480001a27983 */ /* 0x000ea80000300a00 */
[----:B------:R-:W-:Y:S04]  /*3bc40*/  STL.64 [R1+0x20a0], R234 ;  /* 0x0020a0ea01007387 */ /* 0x000fe80000100a00 */
[----:B------:R-:W-:Y:S01]  /*3bc50*/  LDGSTS.E [R246+0x44080], desc[UR60][R228.64], P2 ;  /* 0x44080000e4f67fae */ /* 0x000fe2000912187c */
[----:B------:R-:W-:-:S03]  /*3bc60*/  IMAD.WIDE R226, R3, 0x4, R34 ;  /* 0x0000000403e27825 */ /* 0x000fc600078e0222 */
[----:B------:R-:W2:Y:S04]  /*3bc70*/  LDL.LU.64 R34, [R1+0x610] ;  /* 0x0006100001227983 */ /* 0x000ea80000300a00 */
[----:B------:R-:W-:Y:S01]  /*3bc80*/  STL.64 [R1+0x20e0], R232 ;  /* 0x0020e0e801007387 */ /* 0x000fe20000100a00 */
[----:B----4-:R-:W-:-:S03]  /*3bc90*/  IMAD.WIDE R224, R3, 0x4, R50 ;  /* 0x0000000403e07825 */ /* 0x010fc600078e0232 */
[----:B------:R-:W4:Y:S04]  /*3bca0*/  LDL.LU.64 R50, [R1+0x5d8] ;  /* 0x0005d80001327983 */ /* 0x000f280000300a00 */
[----:B------:R-:W-:Y:S01]  /*3bcb0*/  STL.64 [R1+0x2120], R230 ;  /* 0x002120e601007387 */ /* 0x000fe20000100a00 */
[----:B------:R-:W-:-:S03]  /*3bcc0*/  IMAD.WIDE R222, R3, 0x4, R66 ;  /* 0x0000000403de7825 */ /* 0x000fc600078e0242 */
[----:B------:R-:W4:Y:S04]  /*3bcd0*/  LDL.LU.64 R66, [R1+0x598] ;  /* 0x0005980001427983 */ /* 0x000f280000300a00 */
[----:B------:R-:W-:Y:S01]  /*3bce0*/  STL.64 [R1+0x2160], R228 ;  /* 0x002160e401007387 */ /* 0x000fe20000100a00 */
[----:B------:R-:W-:-:S03]  /*3bcf0*/  IMAD.WIDE R220, R3, 0x4, R176 ;  /* 0x0000000403dc7825 */ /* 0x000fc600078e02b0 */
[----:B------:R-:W-:Y:S04]  /*3bd00*/  STL.64 [R1+0x21a0], R226 ;  /* 0x0021a0e201007387 */ /* 0x000fe80000100a00 */
        /* <DEDUP_REMOVED lines=8> */
[----:B------:R-:W4:Y:S04]  /*3bd90*/  LDL.LU.64 R82, [R1+0x560] ;  /* 0x0005600001527983 */ /* 0x000f280000300a00 */
[----:B------:R-:W-:Y:S01]  /*3bda0*/  STL.64 [R1+0x21e0], R224 ;  /* 0x0021e0e001007387 */ /* 0x000fe20000100a00 */
[----:B------:R-:W-:-:S03]  /*3bdb0*/  IMAD.WIDE R216, R3, 0x4, R98 ;  /* 0x0000000403d87825 */ /* 0x000fc600078e0262 */
[----:B------:R-:W4:Y:S04]  /*3bdc0*/  LDL.LU.64 R98, [R1+0x528] ;  /* 0x0005280001627983 */ /* 0x000f280000300a00 */
[----:B------:R-:W-:Y:S01]  /*3bdd0*/  STL.64 [R1+0x2220], R222 ;  /* 0x002220de01007387 */ /* 0x000fe20000100a00 */
[----:B------:R-:W-:-:S03]  /*3bde0*/  IMAD.WIDE R214, R3, 0x4, R174 ;  /* 0x0000000403d67825 */ /* 0x000fc600078e02ae */
        /* <DEDUP_REMOVED lines=20> */
[----:B---3--:R-:W-:-:S03]  /*3bf30*/  IMAD.WIDE R206, R3, 0x4, R146 ;  /* 0x0000000403ce7825 */ /* 0x008fc600078e0292 */
[----:B------:R-:W3:Y:S04]  /*3bf40*/  LDL.LU.64 R146, [R1+0x468] ;  /* 0x0004680001927983 */ /* 0x000ee80000300a00 */
[----:B------:R-:W-:Y:S01]  /*3bf50*/  STL.64 [R1+0x2360], R212 ;  /* 0x002360d401007387 */ /* 0x000fe20000100a00 */
[----:B------:R-:W-:-:S03]  /*3bf60*/  IMAD.WIDE R24, R3, 0x4, R38 ;  /* 0x0000000403187825 */ /* 0x000fc600078e0226 */
[----:B------:R-:W-:Y:S01]  /*3bf70*/  LDGSTS.E [R246+0x46c80], desc[UR60][R206.64], P2 ;  /* 0x46c80000cef67fae */ /* 0x000fe2000912187c */
[----:B--2---:R-:W-:-:S03]  /*3bf80*/  IMAD.WIDE R204, R3, 0x4, R162 ;  /* 0x0000000403cc7825 */ /* 0x004fc600078e02a2 */
[----:B------:R-:W2:Y:S04]  /*3bf90*/  LDL.LU.64 R162, [R1+0x428] ;  /* 0x0004280001a27983 */ /* 0x000ea80000300a00 */
[----:B------:R-:W-:Y:S04]  /*3bfa0*/  STL.64 [R1+0x23d0], R210 ;  /* 0x0023d0d201007387 */ /* 0x000fe80000100a00 */
[----:B------:R-:W-:Y:S04]  /*3bfb0*/  STL.64 [R1+0x2408], R208 ;  /* 0x002408d001007387 */ /* 0x000fe80000100a00 */
[----:B------:R-:W2:Y:S01]  /*3bfc0*/  LDL.LU.64 R184, [R1+0x3e8] ;  /* 0x0003e80001b87983 */ /* 0x000ea20000300a00 */
[----:B------:R-:W-:-:S03]  /*3bfd0*/  IMAD.WIDE R202, R3, 0x4, R34 ;  /* 0x0000000403ca7825 */ /* 0x000fc600078e0222 */
[----:B------:R-:W2:Y:S04]  /*3bfe0*/  LDL.LU.64 R182, [R1+0x3a8] ;  /* 0x0003a80001b67983 */ /* 0x000ea80000300a00 */
[----:B------:R-:W-:Y:S01]  /*3bff0*/  STL.64 [R1+0x2440], R206 ;  /* 0x002440ce01007387 */ /* 0x000fe20000100a00 */
[----:B----4-:R-:W-:-:S03]  /*3c000*/  IMAD.WIDE R200, R3, 0x4, R50 ;  /* 0x0000000403c87825 */ /* 0x010fc600078e0232 */
[----:B------:R-:W4:Y:S01]  /*3c010*/  LDL.LU.64 R180, [R1+0x368] ;  /* 0x0003680001b47983 */ /* 0x000f220000300a00 */
[----:B------:R-:W-:-:S03]  /*3c020*/  IMAD.WIDE R198, R3, 0x4, R66 ;  /* 0x0000000403c67825 */ /* 0x000fc600078e0242 */
[----:B------:R-:W4:Y:S04]  /*3c030*/  LDL.LU.64 R178, [R1+0x328] ;  /* 0x0003280001b27983 */ /* 0x000f280000300a00 */
[----:B------:R-:W-:Y:S04]  /*3c040*/  STL.64 [R1+0x2478], R204 ;  /* 0x002478cc01007387 */ /* 0x000fe80000100a00 */
[----:B------:R-:W4:Y:S04]  /*3c050*/  LDL.LU.64 R176, [R1+0x2e8] ;  /* 0x0002e80001b07983 */ /* 0x000f280000300a00 */
[----:B------:R-:W4:Y:S04]  /*3c060*/  LDL.LU.64 R66, [R1+0x2a8] ;  /* 0x0002a80001427983 */ /* 0x000f280000300a00 */
[----:B------:R-:W-:Y:S04]  /*3c070*/  STL.64 [R1+0x24a0], R202 ;  /* 0x0024a0ca01007387 */ /* 0x000fe80000100a00 */
[----:B------:R-:W4:Y:S04]  /*3c080*/  LDL.LU.64 R34, [R1+0x268] ;  /* 0x0002680001227983 */ /* 0x000f280000300a00 */
[----:B------:R-:W4:Y:S04]  /*3c090*/  LDL.LU.64 R50, [R1+0x228] ;  /* 0x0002280001327983 */ /* 0x000f280000300a00 */
[----:B------:R-:W-:Y:S04]  /*3c0a0*/  STL.64 [R1+0x24a8], R200 ;  /* 0x0024a8c801007387 */ /* 0x000fe80000100a00 */
[----:B------:R-:W-:Y:S01]  /*3c0b0*/  LDGSTS.E [R246+0x47080], desc[UR60][R204.64], P2 ;  /* 0x47080000ccf67fae */ /* 0x000fe2000912187c */
[----:B------:R-:W-:-:S03]  /*3c0c0*/  IMAD.WIDE R22, R3, 0x4, R22 ;  /* 0x0000000403167825 */ /* 0x000fc600078e0216 */
[----:B------:R-:W-:Y:S04]  /*3c0d0*/  LDGSTS.E [R246+0x47480], desc[UR60][R202.64], P2 ;  /* 0x47480000caf67fae */ /* 0x000fe8000912187c */
[----:B------:R-:W-:Y:S04]  /*3c0e0*/  LDGSTS.E [R246+0x47880], desc[UR60][R200.64], P2 ;  /* 0x47880000c8f67fae */ /* 0x000fe8000912187c */
[----:B------:R-:W-:Y:S01]  /*3c0f0*/  LDGSTS.E [R246+0x47c80], desc[UR60][R198.64], P2 ;  /* 0x47c80000c6f67fae */ /* 0x000fe2000912187c */
[----:B------:R-:W-:-:S03]  /*3c100*/  IMAD.WIDE R196, R3, 0x4, R82 ;  /* 0x0000000403c47825 */ /* 0x000fc600078e0252 */
[----:B------:R-:W4:Y:S04]  /*3c110*/  LDL.LU.64 R82, [R1+0x1e8] ;  /* 0x0001e80001527983 */ /* 0x000f280000300a00 */
[----:B------:R-:W4:Y:S01]  /*3c120*/  LDL.LU.64 R174, [R1+0x1a8] ;  /* 0x0001a80001ae7983 */ /* 0x000f220000300a00 */
[----:B------:R-:W-:-:S03]  /*3c130*/  IMAD.WIDE R194, R3, 0x4, R98 ;  /* 0x0000000403c27825 */ /* 0x000fc600078e0262 */
[----:B------:R-:W-:Y:S04]  /*3c140*/  STL.64 [R1+0x24b0], R198 ;  /* 0x0024b0c601007387 */ /* 0x000fe80000100a00 */
[----:B------:R-:W4:Y:S04]  /*3c150*/  LDL.LU.64 R98, [R1+0x168] ;  /* 0x0001680001627983 */ /* 0x000f280000300a00 */
[----:B------:R-:W4:Y:S04]  /*3c160*/  LDL.LU.64 R168, [R1+0x128] ;  /* 0x0001280001a87983 */ /* 0x000f280000300a00 */
[----:B------:R-:W-:Y:S04]  /*3c170*/  STL.64 [R1+0x2c38], R196 ;  /* 0x002c38c401007387 */ /* 0x000fe80000100a00 */
[----:B------:R-:W-:Y:S04]  /*3c180*/  LDGSTS.E [R246+0x60080], desc[UR60][R196.64], P2 ;  /* 0x60080000c4f67fae */ /* 0x000fe8000912187c */
[----:B------:R-:W-:Y:S01]  /*3c190*/  LDGSTS.E [R246+0x60480], desc[UR60][R194.64], P2 ;  /* 0x60480000c2f67fae */ /* 0x000fe2000912187c */
[----:B------:R-:W-:-:S03]  /*3c1a0*/  IMAD.WIDE R192, R3, 0x4, R114 ;  /* 0x0000000403c07825 */ /* 0x000fc600078e0272 */
[----:B------:R-:W4:Y:S04]  /*3c1b0*/  LDL.LU.64 R114, [R1+0xe8] ;  /* 0x0000e80001727983 */ /* 0x000f280000300a00 */
[----:B------:R-:W-:Y:S01]  /*3c1c0*/  LDGSTS.E [R246+0x60880], desc[UR60][R192.64], P2 ;  /* 0x60880000c0f67fae */ /* 0x000fe2000912187c */
[----:B------:R-:W-:-:S03]  /*3c1d0*/  IMAD.WIDE R190, R3, 0x4, R130 ;  /* 0x0000000403be7825 */ /* 0x000fc600078e0282 */
[----:B------:R-:W4:Y:S04]  /*3c1e0*/  LDL.LU.64 R130, [R1+0xa8] ;  /* 0x0000a80001827983 */ /* 0x000f280000300a00 */
[----:B------:R-:W-:Y:S04]  /*3c1f0*/  STL.64 [R1+0x2c30], R194 ;  /* 0x002c30c201007387 */ /* 0x000fe80000100a00 */
[----:B------:R-:W-:Y:S01]  /*3c200*/  LDGSTS.E [R246+0x60c80], desc[UR60][R190.64], P2 ;  /* 0x60c80000bef67fae */ /* 0x000fe2000912187c */
[----:B---3--:R-:W-:-:S05]  /*3c210*/  IMAD.WIDE R188, R3, 0x4, R146 ;  /* 0x0000000403bc7825 */ /* 0x008fca00078e0292 */
[----:B------:R-:W-:Y:S01]  /*3c220*/  LDGSTS.E [R246+0x61080], desc[UR60][R188.64], P2 ;  /* 0x61080000bcf67fae */ /* 0x000fe2000912187c */
[----:B--2---:R-:W-:-:S03]  /*3c230*/  IMAD.WIDE R186, R3, 0x4, R162 ;  /* 0x0000000403ba7825 */ /* 0x004fc600078e02a2 */
[----:B------:R-:W2:Y:S04]  /*3c240*/  LDL.LU.64 R162, [R1+0x68] ;  /* 0x0000680001a27983 */ /* 0x000ea80000300a00 */
[----:B------:R-:W3:Y:S04]  /*3c250*/  LDL.LU.64 R146, [R1+0x28] ;  /* 0x0000280001927983 */ /* 0x000ee80000300a00 */
[----:B------:R-:W-:Y:S01]  /*3c260*/  STL.64 [R1+0x2c28], R192 ;  /* 0x002c28c001007387 */ /* 0x000fe20000100a00 */
[----:B------:R-:W-:-:S03]  /*3c270*/  IMAD.WIDE R184, R3, 0x4, R184 ;  /* 0x0000000403b87825 */ /* 0x000fc600078e02b8 */
[----:B------:R-:W-:Y:S01]  /*3c280*/  STL.64 [R1+0x2c20], R190 ;  /* 0x002c20be01007387 */ /* 0x000fe20000100a00 */
[----:B------:R-:W-:-:S03]  /*3c290*/  IMAD.WIDE R182, R3, 0x4, R182 ;  /* 0x0000000403b67825 */ /* 0x000fc600078e02b6 */
[----:B------:R-:W-:Y:S04]  /*3c2a0*/  STL.64 [R1+0x2c18], R188 ;  /* 0x002c18bc01007387 */ /* 0x000fe80000100a00 */
[----:B------:R-:W-:Y:S01]  /*3c2b0*/  STL.64 [R1+0x2c10], R186 ;  /* 0x002c10ba01007387 */ /* 0x000fe20000100a00 */
[----:B----4-:R-:W-:-:S03]  /*3c2c0*/  IMAD.WIDE R180, R3, 0x4, R180 ;  /* 0x0000000403b47825 */ /* 0x010fc600078e02b4 */
[----:B------:R-:W-:Y:S01]  /*3c2d0*/  STL.64 [R1+0x2c08], R184 ;  /* 0x002c08b801007387 */ /* 0x000fe20000100a00 */
[----:B------:R-:W-:-:S03]  /*3c2e0*/  IMAD.WIDE R178, R3, 0x4, R178 ;  /* 0x0000000403b27825 */ /* 0x000fc600078e02b2 */
[----:B------:R-:W-:Y:S01]  /*3c2f0*/  STL.64 [R1+0x2c00], R182 ;  /* 0x002c00b601007387 */ /* 0x000fe20000100a00 */
[----:B------:R-:W-:-:S03]  /*3c300*/  IMAD.WIDE R176, R3, 0x4, R176 ;  /* 0x0000000403b07825 */ /* 0x000fc600078e02b0 */
[----:B------:R-:W-:Y:S01]  /*3c310*/  STL.64 [R1+0x2bf8], R180 ;  /* 0x002bf8b401007387 */ /* 0x000fe20000100a00 */
[----:B------:R-:W-:-:S03]  /*3c320*/  IMAD.WIDE R66, R3, 0x4, R66 ;  /* 0x0000000403427825 */ /* 0x000fc600078e0242 */
[----:B------:R-:W-:Y:S04]  /*3c330*/  STL.64 [R1+0x2bf0], R178 ;  /* 0x002bf0b201007387 */ /* 0x000fe80000100a00 */
[----:B------:R-:W-:Y:S01]  /*3c340*/  STL.64 [R1+0x2be8], R176 ;  /* 0x002be8b001007387 */ /* 0x000fe20000100a00 */
[----:B------:R-:W-:-:S03]  /*3c350*/  IMAD.WIDE R34, R3, 0x4, R34 ;  /* 0x0000000403227825 */ /* 0x000fc600078e0222 */
[----:B------:R-:W-:Y:S01]  /*3c360*/  STL.64 [R1+0x2be0], R66 ;  /* 0x002be04201007387 */ /* 0x000fe20000100a00 */
[----:B------:R-:W-:-:S03]  /*3c370*/  IMAD.WIDE R50, R3, 0x4, R50 ;  /* 0x0000000403327825 */ /* 0x000fc600078e0232 */
[----:B------:R4:W-:Y:S04]  /*3c380*/  STL.64 [R1+0x2bd8], R34 ;  /* 0x002bd82201007387 */ /* 0x0009e80000100a00 */
[----:B------:R4:W-:Y:S04]  /*3c390*/  STL.64 [R1+0x2bd0], R50 ;  /* 0x002bd03201007387 */ /* 0x0009e80000100a00 */
[----:B------:R-:W-:Y:S04]  /*3c3a0*/  LDGSTS.E [R246+0x61480], desc[UR60][R186.64], P2 ;  /* 0x61480000baf67fae */ /* 0x000fe8000912187c */
[----:B------:R-:W-:Y:S04]  /*3c3b0*/  LDGSTS.E [R246+0x61880], desc[UR60][R184.64], P2 ;  /* 0x61880000b8f67fae */ /* 0x000fe8000912187c */
[----:B------:R-:W-:Y:S04]  /*3c3c0*/  LDGSTS.E [R246+0x61c80], desc[UR60][R182.64], P2 ;  /* 0x61c80000b6f67fae */ /* 0x000fe8000912187c */
[----:B------:R-:W-:Y:S01]  /*3c3d0*/  LDGSTS.E [R246+0x62080], desc[UR60][R180.64], P2 ;  /* 0x62080000b4f67fae */ /* 0x000fe2000912187c */
[----:B------:R-:W-:-:S03]  /*3c3e0*/  IMAD.WIDE R82, R3, 0x4, R82 ;  /* 0x0000000403527825 */ /* 0x000fc600078e0252 */
[----:B------:R-:W-:Y:S01]  /*3c3f0*/  LDGSTS.E [R246+0x62480], desc[UR60][R178.64], P2 ;  /* 0x62480000b2f67fae */ /* 0x000fe2000912187c */
[----:B------:R-:W-:-:S03]  /*3c400*/  IMAD.WIDE R174, R3, 0x4, R174 ;  /* 0x0000000403ae7825 */ /* 0x000fc600078e02ae */
[----:B------:R4:W-:Y:S01]  /*3c410*/  STL.64 [R1+0x2bc8], R82 ;  /* 0x002bc85201007387 */ /* 0x0009e20000100a00 */
[----:B------:R-:W-:-:S03]  /*3c420*/  IMAD.WIDE R98, R3, 0x4, R98 ;  /* 0x0000000403627825 */ /* 0x000fc600078e0262 */
[----:B------:R-:W-:Y:S01]  /*3c430*/  STL.64 [R1+0x2bc0], R174 ;  /* 0x002bc0ae01007387 */ /* 0x000fe20000100a00 */
[----:B------:R-:W-:-:S03]  /*3c440*/  IMAD.WIDE R168, R3, 0x4, R168 ;  /* 0x0000000403a87825 */ /* 0x000fc600078e02a8 */
[----:B------:R4:W-:Y:S04]  /*3c450*/  STL.64 [R1+0x2bb8], R98 ;  /* 0x002bb86201007387 */ /* 0x0009e80000100a00 */
[----:B------:R-:W-:Y:S04]  /*3c460*/  STL.64 [R1+0x2bb0], R168 ;  /* 0x002bb0a801007387 */ /* 0x000fe80000100a00 */
[----:B------:R-:W-:Y:S04]  /*3c470*/  LDGSTS.E [R246+0x62880], desc[UR60][R176.64], P2 ;  /* 0x62880000b0f67fae */ /* 0x000fe8000912187c */
[----:B------:R-:W-:Y:S01]  /*3c480*/  LDGSTS.E [R246+0x62c80], desc[UR60][R66.64], P2 ;  /* 0x62c8000042f67fae */ /* 0x000fe2000912187c */
[----:B------:R-:W-:-:S03]  /*3c490*/  IMAD.WIDE R114, R3, 0x4, R114 ;  /* 0x0000000403727825 */ /* 0x000fc600078e0272 */
[----:B------:R4:W-:Y:S01]  /*3c4a0*/  LDGSTS.E [R246+0x63080], desc[UR60][R34.64], P2 ;  /* 0x6308000022f67fae */ /* 0x0009e2000912187c */
[----:B------:R-:W-:-:S03]  /*3c4b0*/  IMAD.WIDE R130, R3, 0x4, R130 ;  /* 0x0000000403827825 */ /* 0x000fc600078e0282 */
[----:B------:R4:W-:Y:S04]  /*3c4c0*/  STL.64 [R1+0x2ba8], R114 ;  /* 0x002ba87201007387 */ /* 0x0009e80000100a00 */
[----:B------:R4:W-:Y:S04]  /*3c4d0*/  STL.64 [R1+0x2ba0], R130 ;  /* 0x002ba08201007387 */ /* 0x0009e80000100a00 */
[----:B------:R4:W-:Y:S04]  /*3c4e0*/  LDGSTS.E [R246+0x63480], desc[UR60][R50.64], P2 ;  /* 0x6348000032f67fae */ /* 0x0009e8000912187c */
[----:B------:R4:W-:Y:S04]  /*3c4f0*/  LDGSTS.E [R246+0x63880], desc[UR60][R82.64], P2 ;  /* 0x6388000052f67fae */ /* 0x0009e8000912187c */
[----:B------:R-:W-:Y:S04]  /*3c500*/  LDGSTS.E [R246+0x63c80], desc[UR60][R174.64], P2 ;  /* 0x63c80000aef67fae */ /* 0x000fe8000912187c */
[----:B------:R4:W-:Y:S04]  /*3c510*/  LDGSTS.E [R246+0x64080], desc[UR60][R98.64], P2 ;  /* 0x6408000062f67fae */ /* 0x0009e8000912187c */
[----:B------:R-:W-:Y:S04]  /*3c520*/  LDGSTS.E [R246+0x64480], desc[UR60][R168.64], P2 ;  /* 0x64480000a8f67fae */ /* 0x000fe8000912187c */
[----:B------:R4:W-:Y:S04]  /*3c530*/  LDGSTS.E [R246+0x64880], desc[UR60][R114.64], P2 ;  /* 0x6488000072f67fae */ /* 0x0009e8000912187c */
[----:B------:R4:W-:Y:S01]  /*3c540*/  LDGSTS.E [R246+0x64c80], desc[UR60][R130.64], P2 ;  /* 0x64c8000082f67fae */ /* 0x0009e2000912187c */
[----:B--2---:R-:W-:-:S04]  /*3c550*/  IMAD.WIDE R162, R3, 0x4, R162 ;  /* 0x0000000403a27825 */ /* 0x004fc800078e02a2 */
[C---:B---3--:R-:W-:Y:S01]  /*3c560*/  IMAD.WIDE R146, R3.reuse, 0x4, R146 ;  /* 0x0000000403927825 */ /* 0x048fe200078e0292 */
        /* <DEDUP_REMOVED lines=9> */
[----:B------:R-:W3:Y:S04]  /*3c600*/  LDL.LU.64 R20, [R1+0x2e20] ;  /* 0x002e200001147983 */ /* 0x000ee80000300a00 */
[----:B------:R-:W-:Y:S04]  /*3c610*/  STL.64 [R1+0x2b50], R40 ;  /* 0x002b502801007387 */ /* 0x000fe80000100a00 */
[----:B------:R-:W3:Y:S04]  /*3c620*/  LDL.LU.64 R36, [R1+0x2e18] ;  /* 0x002e180001247983 */ /* 0x000ee80000300a00 */
[----:B------:R-:W-:Y:S04]  /*3c630*/  STL.64 [R1+0x2b48], R24 ;  /* 0x002b481801007387 */ /* 0x000fe80000100a00 */
[----:B------:R-:W3:Y:S04]  /*3c640*/  LDL.LU.64 R52, [R1+0x2e10] ;  /* 0x002e100001347983 */ /* 0x000ee80000300a00 */
[----:B------:R3:W-:Y:S04]  /*3c650*/  STL.64 [R1+0x2b40], R22 ;  /* 0x002b401601007387 */ /* 0x0007e80000100a00 */
[----:B-1----:R-:W3:Y:S04]  /*3c660*/  LDL.LU.64 R68, [R1+0x2e08] ;  /* 0x002e080001447983 */ /* 0x002ee80000300a00 */
[----:B------:R-:W3:Y:S04]  /*3c670*/  LDL.LU.64 R84, [R1+0x2e00] ;  /* 0x002e000001547983 */ /* 0x000ee80000300a00 */
[----:B------:R-:W3:Y:S04]  /*3c680*/  LDL.LU.64 R100, [R1+0x2df8] ;  /* 0x002df80001647983 */ /* 0x000ee80000300a00 */
[----:B------:R-:W3:Y:S04]  /*3c690*/  LDL.LU.64 R116, [R1+0x2df0] ;  /* 0x002df00001747983 */ /* 0x000ee80000300a00 */
[----:B------:R-:W3:Y:S04]  /*3c6a0*/  LDL.LU.64 R132, [R1+0x2de8] ;  /* 0x002de80001847983 */ /* 0x000ee80000300a00 */
[----:B------:R-:W3:Y:S04]  /*3c6b0*/  LDL.LU.64 R148, [R1+0x2de0] ;  /* 0x002de00001947983 */ /* 0x000ee80000300a00 */
[----:B------:R-:W3:Y:S04]  /*3c6c0*/  LDL.LU.64 R164, [R1+0x2dd8] ;  /* 0x002dd80001a47983 */ /* 0x000ee80000300a00 */
[----:B----4-:R-:W4:Y:S04]  /*3c6d0*/  LDL.LU.64 R34, [R1+0xc60] ;  /* 0x000c600001227983 */ /* 0x010f280000300a00 */
[----:B------:R-:W3:Y:S04]  /*3c6e0*/  LDL.LU.64 R50, [R1+0xc28] ;  /* 0x000c280001327983 */ /* 0x000ee80000300a00 */
[----:B------:R-:W3:Y:S04]  /*3c6f0*/  LDL.LU.64 R66, [R1+0xbf0] ;  /* 0x000bf00001427983 */ /* 0x000ee80000300a00 */
[----:B------:R-:W3:Y:S04]  /*3c700*/  LDL.LU.64 R82, [R1+0xbb8] ;  /* 0x000bb80001527983 */ /* 0x000ee80000300a00 */
[----:B------:R-:W3:Y:S04]  /*3c710*/  LDL.LU.64 R98, [R1+0xb80] ;  /* 0x000b800001627983 */ /* 0x000ee80000300a00 */
[----:B------:R-:W3:Y:S04]  /*3c720*/  LDL.LU.64 R114, [R1+0xb48] ;  /* 0x000b480001727983 */ /* 0x000ee80000300a00 */
[----:B------:R-:W3:Y:S04]  /*3c730*/  LDL.LU.64 R130, [R1+0xb10] ;  /* 0x000b100001827983 */ /* 0x000ee80000300a00 */
[----:B------:R-:W-:Y:S04]  /*3c740*/  LDGSTS.E [R246+0x65080], desc[UR60][R162.64], P2 ;  /* 0x65080000a2f67fae */ /* 0x000fe8000912187c */
[----:B------:R1:W-:Y:S04]  /*3c750*/  LDGSTS.E [R246+0x65480], desc[UR60][R146.64], P2 ;  /* 0x6548000092f67fae */ /* 0x0003e8000912187c */
[----:B------:R-:W-:Y:S04]  /*3c760*/  LDGSTS.E [R246+0x65880], desc[UR60][R152.64], P2 ;  /* 0x6588000098f67fae */ /* 0x000fe8000912187c */
[----:B------:R-:W-:Y:S04]  /*3c770*/  LDGSTS.E [R246+0x65c80], desc[UR60][R136.64], P2 ;  /* 0x65c8000088f67fae */ /* 0x000fe8000912187c */
[----:B--2---:R-:W1:Y:S04]  /*3c780*/  LDL.LU.64 R146, [R1+0xad8] ;  /* 0x000ad80001927983 */ /* 0x004e680000300a00 */
[----:B------:R-:W2:Y:S04]  /*3c790*/  LDL.LU.64 R162, [R1+0xaa0] ;  /* 0x000aa00001a27983 */ /* 0x000ea80000300a00 */
[----:B------:R-:W2:Y:S04]  /*3c7a0*/  LDL.LU.64 R244, [R1+0xa68] ;  /* 0x000a680001f47983 */ /* 0x000ea80000300a00 */
[----:B------:R-:W2:Y:S04]  /*3c7b0*/  LDL.LU.64 R174, [R1+0xa30] ;  /* 0x000a300001ae7983 */ /* 0x000ea80000300a00 */
[----:B------:R-:W2:Y:S04]  /*3c7c0*/  LDL.LU.64 R192, [R1+0x9f8] ;  /* 0x0009f80001c07983 */ /* 0x000ea80000300a00 */
[----:B------:R-:W2:Y:S04]  /*3c7d0*/  LDL.LU.64 R190, [R1+0x9c0] ;  /* 0x0009c00001be7983 */ /* 0x000ea80000300a00 */
[----:B------:R-:W2:Y:S04]  /*3c7e0*/  LDL.LU.64 R188, [R1+0x988] ;  /* 0x0009880001bc7983 */ /* 0x000ea80000300a00 */
[----:B------:R-:W2:Y:S04]  /*3c7f0*/  LDL.LU.64 R186, [R1+0x950] ;  /* 0x0009500001ba7983 */ /* 0x000ea80000300a00 */
[----:B------:R-:W-:Y:S04]  /*3c800*/  LDGSTS.E [R246+0x66080], desc[UR60][R120.64], P2 ;  /* 0x6608000078f67fae */ /* 0x000fe8000912187c */
[----:B------:R-:W-:Y:S04]  /*3c810*/  LDGSTS.E [R246+0x66480], desc[UR60][R104.64], P2 ;  /* 0x6648000068f67fae */ /* 0x000fe8000912187c */
[----:B------:R-:W-:Y:S04]  /*3c820*/  LDGSTS.E [R246+0x66880], desc[UR60][R88.64], P2 ;  /* 0x6688000058f67fae */ /* 0x000fe8000912187c */
[----:B------:R-:W-:Y:S04]  /*3c830*/  LDGSTS.E [R246+0x66c80], desc[UR60][R72.64], P2 ;  /* 0x66c8000048f67fae */ /* 0x000fe8000912187c */
[----:B------:R-:W-:Y:S04]  /*3c840*/  LDGSTS.E [R246+0x67080], desc[UR60][R56.64], P2 ;  /* 0x6708000038f67fae */ /* 0x000fe8000912187c */
[----:B------:R-:W-:Y:S04]  /*3c850*/  LDGSTS.E [R246+0x67480], desc[UR60][R40.64], P2 ;  /* 0x6748000028f67fae */ /* 0x000fe8000912187c */
[----:B------:R-:W-:Y:S04]  /*3c860*/  LDGSTS.E [R246+0x67880], desc[UR60][R24.64], P2 ;  /* 0x6788000018f67fae */ /* 0x000fe8000912187c */
[----:B------:R1:W-:Y:S01]  /*3c870*/  LDGSTS.E [R246+0x67c80], desc[UR60][R22.64], P2 ;  /* 0x67c8000016f67fae */ /* 0x0003e2000912187c */
[----:B----4-:R-:W-:-:S04]  /*3c880*/  IMAD.WIDE R34, R3, 0x4, R34 ;  /* 0x0000000403227825 */ /* 0x010fc800078e0222 */
[C---:B---3--:R-:W-:Y:S01]  /*3c890*/  IMAD.WIDE R50, R3.reuse, 0x4, R50 ;  /* 0x0000000403327825 */ /* 0x048fe200078e0232 */
[----:B------:R3:W-:Y:S03]  /*3c8a0*/  STL.64 [R1+0x1250], R34 ;  /* 0x0012502201007387 */ /* 0x0007e60000100a00 */
[C---:B------:R-:W-:Y:S01]  /*3c8b0*/  IMAD.WIDE R66, R3.reuse, 0x4, R66 ;  /* 0x0000000403427825 */ /* 0x040fe200078e0242 */
[----:B------:R-:W4:Y:S03]  /*3c8c0*/  LDL.LU.64 R184, [R1+0x918] ;  /* 0x0009180001b87983 */ /* 0x000f260000300a00 */
[C---:B------:R-:W-:Y:S01]  /*3c8d0*/  IMAD.WIDE R82, R3.reuse, 0x4, R82 ;  /* 0x0000000403527825 */ /* 0x040fe200078e0252 */
[----:B------:R3:W-:Y:S03]  /*3c8e0*/  STL.64 [R1+0x1280], R50 ;  /* 0x0012803201007387 */ /* 0x0007e60000100a00 */
[C---:B------:R-:W-:Y:S01]  /*3c8f0*/  IMAD.WIDE R98, R3.reuse, 0x4, R98 ;  /* 0x0000000403627825 */ /* 0x040fe200078e0262 */
[----:B------:R3:W-:Y:S03]  /*3c900*/  STL.64 [R1+0x12b0], R66 ;  /* 0x0012b04201007387 */ /* 0x0007e60000100a00 */
[C---:B------:R-:W-:Y:S01]  /*3c910*/  IMAD.WIDE R114, R3.reuse, 0x4, R114 ;  /* 0x0000000403727825 */ /* 0x040fe200078e0272 */
[----:B------:R-:W3:Y:S03]  /*3c920*/  LDL.LU.64 R182, [R1+0x8e0] ;  /* 0x0008e00001b67983 */ /* 0x000ee60000300a00 */
[C---:B------:R-:W-:Y:S01]  /*3c930*/  IMAD.WIDE R130, R3.reuse, 0x4, R130 ;  /* 0x0000000403827825 */ /* 0x040fe200078e0282 */
[----:B------:R3:W-:Y:S04]  /*3c940*/  STL.64 [R1+0x12e0], R82 ;  /* 0x0012e05201007387 */ /* 0x0007e80000100a00 */
[----:B------:R-:W3:Y:S04]  /*3c950*/  LDL.LU.64 R180, [R1+0x8a8] ;  /* 0x0008a80001b47983 */ /* 0x000ee80000300a00 */
[----:B------:R3:W-:Y:S04]  /*3c960*/  STL.64 [R1+0x1308], R98 ;  /* 0x0013086201007387 */ /* 0x0007e80000100a00 */
[----:B------:R-:W3:Y:S04]  /*3c970*/  LDL.LU.64 R176, [R1+0x870] ;  /* 0x0008700001b07983 */ /* 0x000ee80000300a00 */
[----:B------:R3:W-:Y:S04]  /*3c980*/  STL.64 [R1+0x1340], R114 ;  /* 0x0013407201007387 */ /* 0x0007e80000100a00 */
[----:B------:R-:W3:Y:S04]  /*3c990*/  LDL.LU.64 R178, [R1+0x838] ;  /* 0x0008380001b27983 */ /* 0x000ee80000300a00 */
[----:B------:R3:W-:Y:S04]  /*3c9a0*/  STL.64 [R1+0x1378], R130 ;  /* 0x0013788201007387 */ /* 0x0007e80000100a00 */
[----:B------:R-:W3:Y:S01]  /*3c9b0*/  LDL.LU.64 R196, [R1+0x800] ;  /* 0x0008000001c47983 */ /* 0x000ee20000300a00 */
[----:B--2---:R-:W-:-:S03]  /*3c9c0*/  IMAD.WIDE R238, R3, 0x4, R174 ;  /* 0x0000000403ee7825 */ /* 0x004fc600078e02ae */
[----:B------:R-:W-:Y:S04]  /*3c9d0*/  LDGSTS.E [R247+0x40100], desc[UR60][R34.64], P2 ;  /* 0x4010000022f77fae */ /* 0x000fe8000912187c */
[----:B------:R-:W2:Y:S01]  /*3c9e0*/  LDL.LU.64 R174, [R1+0x7c8] ;  /* 0x0007c80001ae7983 */ /* 0x000ea20000300a00 */
[----:B-1----:R-:W-:-:S03]  /*3c9f0*/  IMAD.WIDE R146, R3, 0x4, R146 ;  /* 0x0000000403927825 */ /* 0x002fc600078e0292 */
[----:B------:R-:W-:Y:S01]  /*3ca00*/  LDGSTS.E [R247+0x40500], desc[UR60][R50.64], P2 ;  /* 0x4050000032f77fae */ /* 0x000fe2000912187c */
[----:B------:R-:W-:-:S03]  /*3ca10*/  IMAD.WIDE R236, R3, 0x4, R192 ;  /* 0x0000000403ec7825 */ /* 0x000fc600078e02c0 */
[----:B------:R1:W-:Y:S04]  /*3ca20*/  STL.64 [R1+0x13b0], R146 ;  /* 0x0013b09201007387 */ /* 0x0003e80000100a00 */
[----:B------:R-:W2:Y:S01]  /*3ca30*/  LDL.LU.64 R192, [R1+0x790] ;  /* 0x0007900001c07983 */ /* 0x000ea20000300a00 */
[----:B------:R-:W-:-:S03]  /*3ca40*/  IMAD.WIDE R162, R3, 0x4, R162 ;  /* 0x0000000403a27825 */ /* 0x000fc600078e02a2 */
[----:B------:R-:W-:Y:S01]  /*3ca50*/  LDGSTS.E [R247+0x40900], desc[UR60][R66.64], P2 ;  /* 0x4090000042f77fae */ /* 0x000fe2000912187c */
[----:B------:R-:W-:-:S03]  /*3ca60*/  IMAD.WIDE R244, R3, 0x4, R244 ;  /* 0x0000000403f47825 */ /* 0x000fc600078e02f4 */
[----:B------:R1:W-:Y:S01]  /*3ca70*/  STL.64 [R1+0x13e8], R162 ;  /* 0x0013e8a201007387 */ /* 0x0003e20000100a00 */
[----:B------:R-:W-:-:S03]  /*3ca80*/  IMAD.WIDE R234, R3, 0x4, R190 ;  /* 0x0000000403ea7825 */ /* 0x000fc600078e02be */
[----:B------:R-:W2:Y:S01]  /*3ca90*/  LDL.LU.64 R194, [R1+0x758] ;  /* 0x0007580001c27983 */ /* 0x000ea20000300a00 */
[----:B------:R-:W-:-:S03]  /*3caa0*/  IMAD.WIDE R232, R3, 0x4, R188 ;  /* 0x0000000403e87825 */ /* 0x000fc600078e02bc */
[----:B------:R-:W-:Y:S01]  /*3cab0*/  STL.64 [R1+0x1430], R244 ;  /* 0x001430f401007387 */ /* 0x000fe20000100a00 */
[----:B------:R-:W-:-:S03]  /*3cac0*/  IMAD.WIDE R230, R3, 0x4, R186 ;  /* 0x0000000403e67825 */ /* 0x000fc600078e02ba */
[----:B------:R-:W2:Y:S04]  /*3cad0*/  LDL.LU.64 R190, [R1+0x720] ;  /* 0x0007200001be7983 */ /* 0x000ea80000300a00 */
[----:B------:R-:W-:Y:S04]  /*3cae0*/  STL.64 [R1+0x1fe8], R238 ;  /* 0x001fe8ee01007387 */ /* 0x000fe80000100a00 */
[----:B------:R-:W2:Y:S04]  /*3caf0*/  LDL.LU.64 R188, [R1+0x6e8] ;  /* 0x0006e80001bc7983 */ /* 0x000ea80000300a00 */
[----:B------:R-:W-:Y:S04]  /*3cb00*/  STL.64 [R1+0x2028], R236 ;  /* 0x002028ec01007387 */ /* 0x000fe80000100a00 */
[----:B------:R-:W2:Y:S04]  /*3cb10*/  LDL.LU.64 R186, [R1+0x6b0] ;  /* 0x0006b00001ba7983 */ /* 0x000ea80000300a00 */
[----:B------:R-:W-:Y:S04]  /*3cb20*/  LDGSTS.E [R247+0x40d00], desc[UR60][R82.64], P2 ;  /* 0x40d0000052f77fae */ /* 0x000fe8000912187c */
[----:B------:R-:W-:Y:S04]  /*3cb30*/  LDGSTS.E [R247+0x41100], desc[UR60][R98.64], P2 ;  /* 0x4110000062f77fae */ /* 0x000fe8000912187c */
[----:B------:R-:W-:Y:S04]  /*3cb40*/  LDGSTS.E [R247+0x41500], desc[UR60][R114.64], P2 ;  /* 0x4150000072f77fae */ /* 0x000fe8000912187c */
[----:B------:R-:W-:Y:S04]  /*3cb50*/  LDGSTS.E [R247+0x41900], desc[UR60][R130.64], P2 ;  /* 0x4190000082f77fae */ /* 0x000fe8000912187c */
[----:B------:R-:W-:Y:S04]  /*3cb60*/  LDGSTS.E [R247+0x41d00], desc[UR60][R146.64], P2 ;  /* 0x41d0000092f77fae */ /* 0x000fe8000912187c */
[----:B------:R-:W-:Y:S01]  /*3cb70*/  LDGSTS.E [R247+0x42100], desc[UR60][R162.64], P2 ;  /* 0x42100000a2f77fae */ /* 0x000fe2000912187c */
[----:B------:R-:W-:-:S03]  /*3cb80*/  IMAD.WIDE R86, R3, 0x4, R164 ;  /* 0x0000000403567825 */ /* 0x000fc600078e02a4 */
[----:B------:R-:W-:Y:S04]  /*3cb90*/  LDGSTS.E [R247+0x42500], desc[UR60][R244.64], P2 ;  /* 0x42500000f4f77fae */ /* 0x000fe8000912187c */
[----:B------:R1:W-:Y:S01]  /*3cba0*/  LDGSTS.E [R247+0x42900], desc[UR60][R238.64], P2 ;  /* 0x42900000eef77fae */ /* 0x0003e2000912187c */
[----:B------:R-:W-:-:S03]  /*3cbb0*/  IMAD.WIDE R70, R3, 0x4, R132 ;  /* 0x0000000403467825 */ /* 0x000fc600078e0284 */
[----:B------:R1:W-:Y:S04]  /*3cbc0*/  LDGSTS.E [R247+0x42d00], desc[UR60][R236.64], P2 ;  /* 0x42d00000ecf77fae */ /* 0x0003e8000912187c */
[----:B------:R-:W-:Y:S01]  /*3cbd0*/  LDGSTS.E [R247+0x43100], desc[UR60][R234.64], P2 ;  /* 0x43100000eaf77fae */ /* 0x000fe2000912187c */
[----:B------:R-:W-:-:S03]  /*3cbe0*/  IMAD.WIDE R54, R3, 0x4, R100 ;  /* 0x0000000403367825 */ /* 0x000fc600078e0264 */
[----:B------:R1:W-:Y:S04]  /*3cbf0*/  LDGSTS.E [R247+0x43500], desc[UR60][R232.64], P2 ;  /* 0x43500000e8f77fae */ /* 0x0003e8000912187c */
[----:B------:R1:W-:Y:S01]  /*3cc00*/  LDGSTS.E [R247+0x43900], desc[UR60][R230.64], P2 ;  /* 0x43900000e6f77fae */ /* 0x0003e2000912187c */
[----:B----4-:R-:W-:-:S03]  /*3cc10*/  IMAD.WIDE R228, R3, 0x4, R184 ;  /* 0x0000000403e47825 */ /* 0x010fc600078e02b8 */
[----:B------:R-:W4:Y:S04]  /*3cc20*/  LDL.LU.64 R184, [R1+0x678] ;  /* 0x0006780001b87983 */ /* 0x000f280000300a00 */
[----:B------:R-:W-:Y:S01]  /*3cc30*/  STL.64 [R1+0x2068], R234 ;  /* 0x002068ea01007387 */ /* 0x000fe20000100a00 */
[----:B------:R-:W-:-:S03]  /*3cc40*/  IMAD.WIDE R38, R3, 0x4, R68 ;  /* 0x0000000403267825 */ /* 0x000fc600078e0244 */
[----:B------:R-:W-:Y:S01]  /*3cc50*/  LDGSTS.E [R247+0x43d00], desc[UR60][R228.64], P2 ;  /* 0x43d00000e4f77fae */ /* 0x000fe2000912187c */
[----:B---3--:R-:W-:-:S03]  /*3cc60*/  IMAD.WIDE R226, R3, 0x4, R182 ;  /* 0x0000000403e27825 */ /* 0x008fc600078e02b6 */
[----:B------:R-:W3:Y:S04]  /*3cc70*/  LDL.LU.64 R182, [R1+0x640] ;  /* 0x0006400001b67983 */ /* 0x000ee80000300a00 */
[----:B------:R-:W-:Y:S01]  /*3cc80*/  STL.64 [R1+0x20a8], R232 ;  /* 0x0020a8e801007387 */ /* 0x000fe20000100a00 */
[----:B------:R-:W-:-:S03]  /*3cc90*/  IMAD.WIDE R224, R3, 0x4, R180 ;  /* 0x0000000403e07825 */ /* 0x000fc600078e02b4 */
[----:B------:R-:W3:Y:S04]  /*3cca0*/  LDL.LU.64 R180, [R1+0x608] ;  /* 0x0006080001b47983 */ /* 0x000ee80000300a00 */
[----:B------:R-:W-:Y:S01]  /*3ccb0*/  STL.64 [R1+0x20e8], R230 ;  /* 0x0020e8e601007387 */ /* 0x000fe20000100a00 */
[----:B------:R-:W-:-:S03]  /*3ccc0*/  IMAD.WIDE R222, R3, 0x4, R176 ;  /* 0x0000000403de7825 */ /* 0x000fc600078e02b0 */
[----:B------:R-:W3:Y:S04]  /*3ccd0*/  LDL.LU.64 R176, [R1+0x5d0] ;  /* 0x0005d00001b07983 */ /* 0x000ee80000300a00 */
[----:B------:R-:W-:Y:S01]  /*3cce0*/  STL.64 [R1+0x2128], R228 ;  /* 0x002128e401007387 */ /* 0x000fe20000100a00 */
[----:B------:R-:W-:-:S03]  /*3ccf0*/  IMAD.WIDE R220, R3, 0x4, R178 ;  /* 0x0000000403dc7825 */ /* 0x000fc600078e02b2 */
[----:B------:R-:W3:Y:S04]  /*3cd00*/  LDL.LU.64 R178, [R1+0x590] ;  /* 0x0005900001b27983 */ /* 0x000ee80000300a00 */
[----:B------:R-:W-:Y:S04]  /*3cd10*/  STL.64 [R1+0x2168], R226 ;  /* 0x002168e201007387 */ /* 0x000fe80000100a00 */
[----:B------:R-:W-:Y:S01]  /*3cd20*/  STL.64 [R1+0x21a8], R224 ;  /* 0x0021a8e001007387 */ /* 0x000fe20000100a00 */
[----:B------:R-:W-:-:S03]  /*3cd30*/  IMAD.WIDE R218, R3, 0x4, R196 ;  /* 0x0000000403da7825 */ /* 0x000fc600078e02c4 */
[----:B------:R1:W-:Y:S01]  /*3cd40*/  LDGSTS.E [R247+0x44100], desc[UR60][R226.64], P2 ;  /* 0x44100000e2f77fae */ /* 0x0003e2000912187c */
[----:B--2---:R-:W-:-:S03]  /*3cd50*/  IMAD.WIDE R216, R3, 0x4, R174 ;  /* 0x0000000403d87825 */ /* 0x004fc600078e02ae */
[----:B------:R-:W2:Y:S04]  /*3cd60*/  LDL.LU.64 R174, [R1+0x558] ;  /* 0x0005580001ae7983 */ /* 0x000ea80000300a00 */
[----:B------:R-:W-:Y:S04]  /*3cd70*/  STL.64 [R1+0x21e8], R222 ;  /* 0x0021e8de01007387 */ /* 0x000fe80000100a00 */
[----:B------:R1:W-:Y:S01]  /*3cd80*/  LDGSTS.E [R247+0x44500], desc[UR60][R224.64], P2 ;  /* 0x44500000e0f77fae */ /* 0x0003e2000912187c */
[----:B------:R-:W-:-:S03]  /*3cd90*/  IMAD.WIDE R214, R3, 0x4, R192 ;  /* 0x0000000403d67825 */ /* 0x000fc600078e02c0 */
[----:B------:R-:W2:Y:S04]  /*3cda0*/  LDL.LU.64 R192, [R1+0x520] ;  /* 0x0005200001c07983 */ /* 0x000ea80000300a00 */
[----:B------:R-:W-:Y:S04]  /*3cdb0*/  STL.64 [R1+0x2228], R220 ;  /* 0x002228dc01007387 */ /* 0x000fe80000100a00 */
[----:B------:R-:W-:Y:S01]  /*3cdc0*/  STL.64 [R1+0x2268], R218 ;  /* 0x002268da01007387 */ /* 0x000fe20000100a00 */
[----:B------:R-:W-:-:S03]  /*3cdd0*/  IMAD.WIDE R212, R3, 0x4, R194 ;  /* 0x0000000403d47825 */ /* 0x000fc600078e02c2 */
[----:B------:R1:W-:Y:S04]  /*3cde0*/  LDGSTS.E [R247+0x44900], desc[UR60][R222.64], P2 ;  /* 0x44900000def77fae */ /* 0x0003e8000912187c */
[----:B------:R1:W-:Y:S01]  /*3cdf0*/  LDGSTS.E [R247+0x44d00], desc[UR60][R220.64], P2 ;  /* 0x44d00000dcf77fae */ /* 0x0003e2000912187c */
[----:B------:R-:W-:-:S03]  /*3ce00*/  IMAD.WIDE R210, R3, 0x4, R190 ;  /* 0x0000000403d27825 */ /* 0x000fc600078e02be */
[----:B------:R-:W2:Y:S04]  /*3ce10*/  LDL.LU.64 R190, [R1+0x4e0] ;  /* 0x0004e00001be7983 */ /* 0x000ea80000300a00 */
[----:B------:R-:W-:Y:S01]  /*3ce20*/  STL.64 [R1+0x22a8], R216 ;  /* 0x0022a8d801007387 */ /* 0x000fe20000100a00 */
[----:B------:R-:W-:-:S03]  /*3ce30*/  IMAD.WIDE R208, R3, 0x4, R188 ;  /* 0x0000000403d07825 */ /* 0x000fc600078e02bc */
[----:B------:R-:W2:Y:S04]  /*3ce40*/  LDL.LU.64 R188, [R1+0x4a0] ;  /* 0x0004a00001bc7983 */ /* 0x000ea80000300a00 */
[----:B------:R-:W-:Y:S01]  /*3ce50*/  STL.64 [R1+0x22e8], R214 ;  /* 0x0022e8d601007387 */ /* 0x000fe20000100a00 */
[----:B------:R-:W-:-:S03]  /*3ce60*/  IMAD.WIDE R206, R3, 0x4, R186 ;  /* 0x0000000403ce7825 */ /* 0x000fc600078e02ba */
[----:B------:R-:W-:Y:S04]  /*3ce70*/  STL.64 [R1+0x2328], R212 ;  /* 0x002328d401007387 */ /* 0x000fe80000100a00 */
[----:B------:R-:W2:Y:S04]  /*3ce80*/  LDL.LU.64 R186, [R1+0x460] ;  /* 0x0004600001ba7983 */ /* 0x000ea80000300a00 */
[----:B------:R-:W-:Y:S01]  /*3ce90*/  STL.64 [R1+0x2368], R210 ;  /* 0x002368d201007387 */ /* 0x000fe20000100a00 */
[----:B------:R-:W-:-:S03]  /*3cea0*/  IMAD.WIDE R22, R3, 0x4, R36 ;  /* 0x0000000403167825 */ /* 0x000fc600078e0224 */
[----:B------:R1:W-:Y:S01]  /*3ceb0*/  LDGSTS.E [R247+0x45100], desc[UR60][R218.64], P2 ;  /* 0x45100000daf77fae */ /* 0x0003e2000912187c */
[----:B------:R-:W-:-:S03]  /*3cec0*/  IMAD.WIDE R20, R3, 0x4, R20 ;  /* 0x0000000403147825 */ /* 0x000fc600078e0214 */
[----:B------:R1:W-:Y:S04]  /*3ced0*/  LDGSTS.E [R247+0x45500], desc[UR60][R216.64], P2 ;  /* 0x45500000d8f77fae */ /* 0x0003e8000912187c */
[----:B------:R1:W-:Y:S04]  /*3cee0*/  LDGSTS.E [R247+0x45900], desc[UR60][R214.64], P2 ;  /* 0x45900000d6f77fae */ /* 0x0003e8000912187c */
[----:B------:R1:W-:Y:S04]  /*3cef0*/  LDGSTS.E [R247+0x45d00], desc[UR60][R212.64], P2 ;  /* 0x45d00000d4f77fae */ /* 0x0003e8000912187c */
[----:B------:R1:W-:Y:S04]  /*3cf00*/  LDGSTS.E [R247+0x46100], desc[UR60][R210.64], P2 ;  /* 0x46100000d2f77fae */ /* 0x0003e8000912187c */
[----:B------:R1:W-:Y:S04]  /*3cf10*/  LDGSTS.E [R247+0x46500], desc[UR60][R208.64], P2 ;  /* 0x46500000d0f77fae */ /* 0x0003e8000912187c */
[----:B------:R1:W-:Y:S01]  /*3cf20*/  LDGSTS.E [R247+0x46900], desc[UR60][R206.64], P2 ;  /* 0x46900000cef77fae */ /* 0x0003e2000912187c */
[----:B----4-:R-:W-:-:S03]  /*3cf30*/  IMAD.WIDE R204, R3, 0x4, R184 ;  /* 0x0000000403cc7825 */ /* 0x010fc600078e02b8 */
[----:B------:R-:W4:Y:S04]  /*3cf40*/  LDL.LU.64 R184, [R1+0x420] ;  /* 0x0004200001b87983 */ /* 0x000f280000300a00 */
[----:B------:R-:W-:Y:S04]  /*3cf50*/  STL.64 [R1+0x23d8], R208 ;  /* 0x0023d8d001007387 */ /* 0x000fe80000100a00 */
[----:B------:R-:W-:Y:S01]  /*3cf60*/  STL.64 [R1+0x2410], R206 ;  /* 0x002410ce01007387 */ /* 0x000fe20000100a00 */
[----:B---3--:R-:W-:-:S03]  /*3cf70*/  IMAD.WIDE R202, R3, 0x4, R182 ;  /* 0x0000000403ca7825 */ /* 0x008fc600078e02b6 */
[----:B------:R-:W3:Y:S04]  /*3cf80*/  LDL.LU.64 R182, [R1+0x3e0] ;  /* 0x0003e00001b67983 */ /* 0x000ee80000300a00 */
[----:B------:R1:W-:Y:S01]  /*3cf90*/  LDGSTS.E [R247+0x46d00], desc[UR60][R204.64], P2 ;  /* 0x46d00000ccf77fae */ /* 0x0003e2000912187c */
[----:B------:R-:W-:-:S03]  /*3cfa0*/  IMAD.WIDE R200, R3, 0x4, R180 ;  /* 0x0000000403c87825 */ /* 0x000fc600078e02b4 */
[----:B------:R-:W3:Y:S04]  /*3cfb0*/  LDL.LU.64 R180, [R1+0x3a0] ;  /* 0x0003a00001b47983 */ /* 0x000ee80000300a00 */
[----:B------:R-:W-:Y:S01]  /*3cfc0*/  STL.64 [R1+0x2448], R204 ;  /* 0x002448cc01007387 */ /* 0x000fe20000100a00 */
[----:B------:R-:W-:-:S03]  /*3cfd0*/  IMAD.WIDE R198, R3, 0x4, R176 ;  /* 0x0000000403c67825 */ /* 0x000fc600078e02b0 */
[----:B------:R1:W-:Y:S04]  /*3cfe0*/  LDGSTS.E [R247+0x47100], desc[UR60][R202.64], P2 ;  /* 0x47100000caf77fae */ /* 0x0003e8000912187c */
[----:B------:R1:W-:Y:S01]  /*3cff0*/  LDGSTS.E [R247+0x47500], desc[UR60][R200.64], P2 ;  /* 0x47500000c8f77fae */ /* 0x0003e2000912187c */
[----:B------:R-:W-:-:S03]  /*3d000*/  IMAD.WIDE R196, R3, 0x4, R178 ;  /* 0x0000000403c47825 */ /* 0x000fc600078e02b2 */
[----:B------:R-:W3:Y:S04]  /*3d010*/  LDL.LU.64 R178, [R1+0x360] ;  /* 0x0003600001b27983 */ /* 0x000ee80000300a00 */
[----:B------:R-:W3:Y:S04]  /*3d020*/  LDL.LU.64 R176, [R1+0x320] ;  /* 0x0003200001b07983 */ /* 0x000ee80000300a00 */
[----:B------:R-:W-:Y:S04]  /*3d030*/  STL.64 [R1+0x2480], R202 ;  /* 0x002480ca01007387 */ /* 0x000fe80000100a00 */
[----:B------:R1:W-:Y:S01]  /*3d040*/  LDGSTS.E [R247+0x47900], desc[UR60][R198.64], P2 ;  /* 0x47900000c6f77fae */ /* 0x0003e2000912187c */
[----:B--2---:R-:W-:-:S03]  /*3d050*/  IMAD.WIDE R194, R3, 0x4, R174 ;  /* 0x0000000403c27825 */ /* 0x004fc600078e02ae */
[----:B------:R-:W2:Y:S04]  /*3d060*/  LDL.LU.64 R174, [R1+0x2e0] ;  /* 0x0002e00001ae7983 */ /* 0x000ea80000300a00 */
[----:B------:R-:W2:Y:S04]  /*3d070*/  LDL.LU.64 R168, [R1+0x2a0] ;  /* 0x0002a00001a87983 */ /* 0x000ea80000300a00 */
[----:B------:R-:W-:Y:S04]  /*3d080*/  STL.64 [R1+0x24c8], R200 ;  /* 0x0024c8c801007387 */ /* 0x000fe80000100a00 */
[----:B------:R-:W2:Y:S04]  /*3d090*/  LDL.LU.64 R166, [R1+0x260] ;  /* 0x0002600001a67983 */ /* 0x000ea80000300a00 */
[----:B------:R-:W2:Y:S04]  /*3d0a0*/  LDL.LU.64 R152, [R1+0x220] ;  /* 0x0002200001987983 */ /* 0x000ea80000300a00 */
[----:B------:R-:W-:Y:S01]  /*3d0b0*/  STL.64 [R1+0x24f8], R198 ;  /* 0x0024f8c601007387 */ /* 0x000fe20000100a00 */
[----:B------:R-:W-:-:S03]  /*3d0c0*/  IMAD.WIDE R192, R3, 0x4, R192 ;  /* 0x0000000403c07825 */ /* 0x000fc600078e02c0 */
[----:B------:R-:W2:Y:S04]  /*3d0d0*/  LDL.LU.64 R24, [R1+0x1e0] ;  /* 0x0001e00001187983 */ /* 0x000ea80000300a00 */
[----:B------:R-:W2:Y:S04]  /*3d0e0*/  LDL.LU.64 R136, [R1+0x1a0] ;  /* 0x0001a00001887983 */ /* 0x000ea80000300a00 */
[----:B------:R1:W-:Y:S04]  /*3d0f0*/  STL.64 [R1+0x2528], R196 ;  /* 0x002528c401007387 */ /* 0x0003e80000100a00 */
[----:B------:R-:W2:Y:S04]  /*3d100*/  LDL.LU.64 R40, [R1+0x160] ;  /* 0x0001600001287983 */ /* 0x000ea80000300a00 */
[----:B------:R-:W2:Y:S04]  /*3d110*/  LDL.LU.64 R120, [R1+0x120] ;  /* 0x0001200001787983 */ /* 0x000ea80000300a00 */
[----:B------:R-:W-:Y:S04]  /*3d120*/  STL.64 [R1+0x2a40], R194 ;  /* 0x002a40c201007387 */ /* 0x000fe80000100a00 */
[----:B------:R-:W2:Y:S04]  /*3d130*/  LDL.LU.64 R56, [R1+0xe0] ;  /* 0x0000e00001387983 */ /* 0x000ea80000300a00 */
[----:B------:R-:W2:Y:S04]  /*3d140*/  LDL.LU.64 R104, [R1+0xa0] ;  /* 0x0000a00001687983 */ /* 0x000ea80000300a00 */
[----:B------:R-:W-:Y:S04]  /*3d150*/  STL.64 [R1+0x2b38], R192 ;  /* 0x002b38c001007387 */ /* 0x000fe80000100a00 */
[----:B------:R-:W2:Y:S04]  /*3d160*/  LDL.LU.64 R72, [R1+0x60] ;  /* 0x0000600001487983 */ /* 0x000ea80000300a00 */
[----:B------:R-:W2:Y:S01]  /*3d170*/  LDL.LU.64 R88, [R1+0x20] ;  /* 0x0000200001587983 */ /* 0x000ea20000300a00 */
[----:B------:R-:W-:-:S03]  /*3d180*/  IMAD.WIDE R190, R3, 0x4, R190 ;  /* 0x0000000403be7825 */ /* 0x000fc600078e02be */
[----:B------:R1:W-:Y:S01]  /*3d190*/  LDGSTS.E [R247+0x47d00], desc[UR60][R196.64], P2 ;  /* 0x47d00000c4f77fae */ /* 0x0003e2000912187c */
[----:B------:R-:W-:-:S04]  /*3d1a0*/  IMAD.WIDE R188, R3, 0x4, R188 ;  /* 0x0000000403bc7825 */ /* 0x000fc800078e02bc */
[C---:B------:R-:W-:Y:S01]  /*3d1b0*/  IMAD.WIDE R186, R3.reuse, 0x4, R186 ;  /* 0x0000000403ba7825 */ /* 0x040fe200078e02ba */
[----:B------:R-:W-:Y:S04]  /*3d1c0*/  STL.64 [R1+0x2b30], R190 ;  /* 0x002b30be01007387 */ /* 0x000fe80000100a00 */
[----:B------:R-:W-:Y:S04]  /*3d1d0*/  STL.64 [R1+0x2b28], R188 ;  /* 0x002b28bc01007387 */ /* 0x000fe80000100a00 */
[----:B------:R1:W-:Y:S04]  /*3d1e0*/  STL.64 [R1+0x2b20], R186 ;  /* 0x002b20ba01007387 */ /* 0x0003e80000100a00 */
[----:B------:R1:W-:Y:S04]  /*3d1f0*/  LDGSTS.E [R247+0x60100], desc[UR60][R194.64], P2 ;  /* 0x60100000c2f77fae */ /* 0x0003e8000912187c */
[----:B------:R1:W-:Y:S04]  /*3d200*/  LDGSTS.E [R247+0x60500], desc[UR60][R192.64], P2 ;  /* 0x60500000c0f77fae */ /* 0x0003e8000912187c */
[----:B------:R1:W-:Y:S04]  /*3d210*/  LDGSTS.E [R247+0x60900], desc[UR60][R190.64], P2 ;  /* 0x60900000bef77fae */ /* 0x0003e8000912187c */
[----:B------:R-:W-:Y:S04]  /*3d220*/  LDGSTS.E [R247+0x60d00], desc[UR60][R188.64], P2 ;  /* 0x60d00000bcf77fae */ /* 0x000fe8000912187c */
[----:B------:R-:W-:Y:S01]  /*3d230*/  LDGSTS.E [R247+0x61100], desc[UR60][R186.64], P2 ;  /* 0x61100000baf77fae */ /* 0x000fe2000912187c */
[----:B----4-:R-:W-:-:S05]  /*3d240*/  IMAD.WIDE R184, R3, 0x4, R184 ;  /* 0x0000000403b87825 */ /* 0x010fca00078e02b8 */
[----:B------:R4:W-:Y:S04]  /*3d250*/  STL.64 [R1+0x2b18], R184 ;  /* 0x002b18b801007387 */ /* 0x0009e80000100a00 */
[----:B------:R-:W-:Y:S01]  /*3d260*/  LDGSTS.E [R247+0x61500], desc[UR60][R184.64], P2 ;  /* 0x61500000b8f77fae */ /* 0x000fe2000912187c */
[----:B---3--:R-:W-:-:S04]  /*3d270*/  IMAD.WIDE R182, R3, 0x4, R182 ;  /* 0x0000000403b67825 */ /* 0x008fc800078e02b6 */
[C---:B------:R-:W-:Y:S01]  /*3d280*/  IMAD.WIDE R180, R3.reuse, 0x4, R180 ;  /* 0x0000000403b47825 */ /* 0x040fe200078e02b4 */
[----:B------:R3:W-:Y:S04]  /*3d290*/  STL.64 [R1+0x2b10], R182 ;  /* 0x002b10b601007387 */ /* 0x0007e80000100a00 */
[----:B------:R3:W-:Y:S04]  /*3d2a0*/  STL.64 [R1+0x2b08], R180 ;  /* 0x002b08b401007387 */ /* 0x0007e80000100a00 */
[----:B------:R-:W-:Y:S04]  /*3d2b0*/  LDGSTS.E [R247+0x61900], desc[UR60][R182.64], P2 ;  /* 0x61900000b6f77fae */ /* 0x000fe8000912187c */
[----:B------:R-:W-:Y:S01]  /*3d2c0*/  LDGSTS.E [R247+0x61d00], desc[UR60][R180.64], P2 ;  /* 0x61d00000b4f77fae */ /* 0x000fe2000912187c */
[----:B------:R-:W-:-:S04]  /*3d2d0*/  IMAD.WIDE R178, R3, 0x4, R178 ;  /* 0x0000000403b27825 */ /* 0x000fc800078e02b2 */
[C---:B------:R-:W-:Y:S01]  /*3d2e0*/  IMAD.WIDE R176, R3.reuse, 0x4, R176 ;  /* 0x0000000403b07825 */ /* 0x040fe200078e02b0 */
[----:B------:R3:W-:Y:S04]  /*3d2f0*/  STL.64 [R1+0x2b00], R178 ;  /* 0x002b00b201007387 */ /* 0x0007e80000100a00 */
[----:B------:R3:W-:Y:S04]  /*3d300*/  STL.64 [R1+0x2af8], R176 ;  /* 0x002af8b001007387 */ /* 0x0007e80000100a00 */
[----:B------:R-:W-:Y:S01]  /*3d310*/  LDGSTS.E [R247+0x62100], desc[UR60][R178.64], P2 ;  /* 0x62100000b2f77fae */ /* 0x000fe2000912187c */
[----:B--2---:R-:W-:-:S03]  /*3d320*/  IMAD.WIDE R174, R3, 0x4, R174 ;  /* 0x0000000403ae7825 */ /* 0x004fc600078e02ae */
[----:B------:R-:W-:Y:S01]  /*3d330*/  LDGSTS.E [R247+0x62500], desc[UR60][R176.64], P2 ;  /* 0x62500000b0f77fae */ /* 0x000fe2000912187c */
[----:B------:R-:W-:-:S03]  /*3d340*/  IMAD.WIDE R168, R3, 0x4, R168 ;  /* 0x0000000403a87825 */ /* 0x000fc600078e02a8 */
[----:B------:R2:W-:Y:S01]  /*3d350*/  STL.64 [R1+0x2af0], R174 ;  /* 0x002af0ae01007387 */ /* 0x0005e20000100a00 */
[----:B------:R-:W-:-:S03]  /*3d360*/  IMAD.WIDE R166, R3, 0x4, R166 ;  /* 0x0000000403a67825 */ /* 0x000fc600078e02a6 */
[----:B------:R2:W-:Y:S01]  /*3d370*/  STL.64 [R1+0x2ae8], R168 ;  /* 0x002ae8a801007387 */ /* 0x0005e20000100a00 */
[----:B------:R-:W-:-:S03]  /*3d380*/  IMAD.WIDE R152, R3, 0x4, R152 ;  /* 0x0000000403987825 */ /* 0x000fc600078e0298 */
[----:B------:R-:W-:Y:S01]  /*3d390*/  STL.64 [R1+0x2ae0], R166 ;  /* 0x002ae0a601007387 */ /* 0x000fe20000100a00 */
        /* <DEDUP_REMOVED lines=21> */
[----:B------:R2:W-:Y:S01]  /*3d4f0*/  STL.64 [R1+0x2a88], R72 ;  /* 0x002a884801007387 */ /* 0x0005e20000100a00 */
[----:B------:R-:W-:-:S03]  /*3d500*/  IMAD.WIDE R24, R3, 0x4, R52 ;  /* 0x0000000403187825 */ /* 0x000fc600078e0234 */
[----:B------:R-:W-:Y:S04]  /*3d510*/  STL.64 [R1+0x2a80], R70 ;  /* 0x002a804601007387 */ /* 0x000fe80000100a00 */
[----:B------:R-:W-:Y:S04]  /*3d520*/  STL.64 [R1+0x2a78], R56 ;  /* 0x002a783801007387 */ /* 0x000fe80000100a00 */
[----:B------:R-:W-:Y:S04]  /*3d530*/  STL.64 [R1+0x2a70], R54 ;  /* 0x002a703601007387 */ /* 0x000fe80000100a00 */
[----:B------:R-:W-:Y:S04]  /*3d540*/  STL.64 [R1+0x2a68], R40 ;  /* 0x002a682801007387 */ /* 0x000fe80000100a00 */
[----:B------:R-:W-:Y:S04]  /*3d550*/  STL.64 [R1+0x2a60], R38 ;  /* 0x002a602601007387 */ /* 0x000fe80000100a00 */
[----:B------:R-:W2:Y:S04]  /*3d560*/  LDL.LU.64 R34, [R1+0x2dd0] ;  /* 0x002dd00001227983 */ /* 0x000ea80000300a00 */
[----:B------:R-:W-:Y:S04]  /*3d570*/  STL.64 [R1+0x2a58], R24 ;  /* 0x002a581801007387 */ /* 0x000fe80000100a00 */
[----:B------:R-:W2:Y:S04]  /*3d580*/  LDL.LU.64 R50, [R1+0x2dc8] ;  /* 0x002dc80001327983 */ /* 0x000ea80000300a00 */
[----:B------:R2:W-:Y:S04]  /*3d590*/  STL.64 [R1+0x2a50], R22 ;  /* 0x002a501601007387 */ /* 0x0005e80000100a00 */
[----:B------:R-:W2:Y:S04]  /*3d5a0*/  LDL.LU.64 R66, [R1+0x2dc0] ;  /* 0x002dc00001427983 */ /* 0x000ea80000300a00 */
[----:B------:R2:W-:Y:S04]  /*3d5b0*/  STL.64 [R1+0x2a48], R20 ;  /* 0x002a481401007387 */ /* 0x0005e80000100a00 */
[----:B------:R-:W2:Y:S04]  /*3d5c0*/  LDL.LU.64 R82, [R1+0x2db8] ;  /* 0x002db80001527983 */ /* 0x000ea80000300a00 */
[----:B------:R-:W2:Y:S04]  /*3d5d0*/  LDL.LU.64 R98, [R1+0x2db0] ;  /* 0x002db00001627983 */ /* 0x000ea80000300a00 */
[----:B------:R-:W2:Y:S04]  /*3d5e0*/  LDL.LU.64 R114, [R1+0x2da8] ;  /* 0x002da80001727983 */ /* 0x000ea80000300a00 */
[----:B------:R-:W2:Y:S04]  /*3d5f0*/  LDL.LU.64 R130, [R1+0x2da0] ;  /* 0x002da00001827983 */ /* 0x000ea80000300a00 */
[----:B-1----:R-:W2:Y:S04]  /*3d600*/  LDL.LU.64 R146, [R1+0x2d98] ;  /* 0x002d980001927983 */ /* 0x002ea80000300a00 */
[----:B------:R-:W2:Y:S04]  /*3d610*/  LDL.LU.64 R162, [R1+0x2d90] ;  /* 0x002d900001a27983 */ /* 0x000ea80000300a00 */
[----:B------:R-:W2:Y:S04]  /*3d620*/  LDL.LU.64 R196, [R1+0xc58] ;  /* 0x000c580001c47983 */ /* 0x000ea80000300a00 */
[----:B------:R-:W2:Y:S04]  /*3d630*/  LDL.LU.64 R186, [R1+0xc20] ;  /* 0x000c200001ba7983 */ /* 0x000ea80000300a00 */
[----:B------:R-:W2:Y:S04]  /*3d640*/  LDL.LU.64 R194, [R1+0xbe8] ;  /* 0x000be80001c27983 */ /* 0x000ea80000300a00 */
[----:B----4-:R-:W4:Y:S04]  /*3d650*/  LDL.LU.64 R184, [R1+0xbb0] ;  /* 0x000bb00001b87983 */ /* 0x010f280000300a00 */
[----:B---3--:R-:W3:Y:S04]  /*3d660*/  LDL.LU.64 R182, [R1+0xb78] ;  /* 0x000b780001b67983 */ /* 0x008ee80000300a00 */
[----:B------:R-:W3:Y:S04]  /*3d670*/  LDL.LU.64 R192, [R1+0xb40] ;  /* 0x000b400001c07983 */ /* 0x000ee80000300a00 */
[----:B------:R-:W3:Y:S04]  /*3d680*/  LDL.LU.64 R244, [R1+0xb08] ;  /* 0x000b080001f47983 */ /* 0x000ee80000300a00 */
[----:B------:R-:W3:Y:S04]  /*3d690*/  LDL.LU.64 R180, [R1+0xad0] ;  /* 0x000ad00001b47983 */ /* 0x000ee80000300a00 */
[----:B------:R-:W3:Y:S04]  /*3d6a0*/  LDL.LU.64 R178, [R1+0xa98] ;  /* 0x000a980001b27983 */ /* 0x000ee80000300a00 */
[----:B------:R-:W3:Y:S04]  /*3d6b0*/  LDL.LU.64 R176, [R1+0xa60] ;  /* 0x000a600001b07983 */ /* 0x000ee80000300a00 */
[----:B------:R-:W-:Y:S04]  /*3d6c0*/  LDGSTS.E [R247+0x62900], desc[UR60][R174.64], P2 ;  /* 0x62900000aef77fae */ /* 0x000fe8000912187c */
[----:B------:R-:W-:Y:S04]  /*3d6d0*/  LDGSTS.E [R247+0x62d00], desc[UR60][R168.64], P2 ;  /* 0x62d00000a8f77fae */ /* 0x000fe8000912187c */
[----:B------:R-:W-:Y:S04]  /*3d6e0*/  LDGSTS.E [R247+0x63100], desc[UR60][R166.64], P2 ;  /* 0x63100000a6f77fae */ /* 0x000fe8000912187c */
[----:B--2---:R-:W2:Y:S04]  /*3d6f0*/  LDL.LU.64 R174, [R1+0xa28] ;  /* 0x000a280001ae7983 */ /* 0x004ea80000300a00 */
        /* <DEDUP_REMOVED lines=20> */
[----:B------:R1:W-:Y:S01]  /*3d840*/  LDGSTS.E [R247+0x67d00], desc[UR60][R20.64], P2 ;  /* 0x67d0000014f77fae */ /* 0x0003e2000912187c */
[----:B------:R-:W-:-:S03]  /*3d850*/  IMAD.WIDE R238, R3, 0x4, R186 ;  /* 0x0000000403ee7825 */ /* 0x000fc600078e02ba */
[----:B------:R-:W2:Y:S01]  /*3d860*/  LDL.LU.64 R186, [R1+0x980] ;  /* 0x0009800001ba7983 */ /* 0x000ea20000300a00 */
[----:B------:R-:W-:-:S04]  /*3d870*/  IMAD.WIDE R236, R3, 0x4, R194 ;  /* 0x0000000403ec7825 */ /* 0x000fc800078e02c2 */
[C---:B----4-:R-:W-:Y:S02]  /*3d880*/  IMAD.WIDE R232, R3.reuse, 0x4, R184 ;  /* 0x0000000403e87825 */ /* 0x050fe400078e02b8 */
[----:B------:R-:W4:Y:S02]  /*3d890*/  LDL.LU.64 R184, [R1+0x948] ;  /* 0x0009480001b87983 */ /* 0x000f240000300a00 */
[C---:B---3--:R-:W-:Y:S02]  /*3d8a0*/  IMAD.WIDE R230, R3.reuse, 0x4, R182 ;  /* 0x0000000403e67825 */ /* 0x048fe400078e02b6 */
[----:B------:R-:W3:Y:S04]  /*3d8b0*/  LDL.LU.64 R182, [R1+0x910] ;  /* 0x0009100001b67983 */ /* 0x000ee80000300a00 */
[----:B------:R-:W-:Y:S01]  /*3d8c0*/  STL.64 [R1+0x11d8], R238 ;  /* 0x0011d8ee01007387 */ /* 0x000fe20000100a00 */
[----:B------:R-:W-:-:S03]  /*3d8d0*/  IMAD.WIDE R226, R3, 0x4, R244 ;  /* 0x0000000403e27825 */ /* 0x000fc600078e02f4 */
[----:B------:R-:W-:Y:S04]  /*3d8e0*/  STL.64 [R1+0x11f8], R236 ;  /* 0x0011f8ec01007387 */ /* 0x000fe80000100a00 */
[----:B------:R-:W3:Y:S01]  /*3d8f0*/  LDL.LU.64 R244, [R1+0x8d8] ;  /* 0x0008d80001f47983 */ /* 0x000ee20000300a00 */
[----:B------:R-:W-:-:S03]  /*3d900*/  IMAD.WIDE R228, R3, 0x4, R192 ;  /* 0x0000000403e47825 */ /* 0x000fc600078e02c0 */
[----:B------:R-:W-:Y:S01]  /*3d910*/  STL.64 [R1+0x1218], R232 ;  /* 0x001218e801007387 */ /* 0x000fe20000100a00 */
[----:B------:R-:W-:-:S03]  /*3d920*/  IMAD.WIDE R224, R3, 0x4, R180 ;  /* 0x0000000403e07825 */ /* 0x000fc600078e02b4 */
[----:B------:R-:W3:Y:S01]  /*3d930*/  LDL.LU.64 R180, [R1+0x8a0] ;  /* 0x0008a00001b47983 */ /* 0x000ee20000300a00 */
[----:B------:R-:W-:-:S03]  /*3d940*/  IMAD.WIDE R222, R3, 0x4, R178 ;  /* 0x0000000403de7825 */ /* 0x000fc600078e02b2 */
[----:B------:R-:W-:Y:S01]  /*3d950*/  STL.64 [R1+0x1240], R230 ;  /* 0x001240e601007387 */ /* 0x000fe20000100a00 */
[----:B------:R-:W-:-:S03]  /*3d960*/  IMAD.WIDE R220, R3, 0x4, R176 ;  /* 0x0000000403dc7825 */ /* 0x000fc600078e02b0 */
[----:B------:R-:W3:Y:S04]  /*3d970*/  LDL.LU.64 R178, [R1+0x868] ;  /* 0x0008680001b27983 */ /* 0x000ee80000300a00 */
[----:B------:R-:W-:Y:S01]  /*3d980*/  STL.64 [R1+0x1270], R228 ;  /* 0x001270e401007387 */ /* 0x000fe20000100a00 */
[----:B--2---:R-:W-:-:S03]  /*3d990*/  IMAD.WIDE R218, R3, 0x4, R174 ;  /* 0x0000000403da7825 */ /* 0x004fc600078e02ae */
[----:B------:R-:W2:Y:S04]  /*3d9a0*/  LDL.LU.64 R176, [R1+0x830] ;  /* 0x0008300001b07983 */ /* 0x000ea80000300a00 */
[----:B------:R-:W-:Y:S04]  /*3d9b0*/  STL.64 [R1+0x12a0], R226 ;  /* 0x0012a0e201007387 */ /* 0x000fe80000100a00 */
[----:B------:R-:W2:Y:S04]  /*3d9c0*/  LDL.LU.64 R194, [R1+0x7f8] ;  /* 0x0007f80001c27983 */ /* 0x000ea80000300a00 */
        /* <DEDUP_REMOVED lines=9> */
[----:B------:R-:W-:Y:S01]  /*3da60*/  STL.64 [R1+0x1370], R218 ;  /* 0x001370da01007387 */ /* 0x000fe20000100a00 */
[----:B------:R-:W-:-:S03]  /*3da70*/  IMAD.WIDE R212, R3, 0x4, R186 ;  /* 0x0000000403d47825 */ /* 0x000fc600078e02ba */
[----:B------:R-:W2:Y:S04]  /*3da80*/  LDL.LU.64 R186, [R1+0x6e0] ;  /* 0x0006e00001ba7983 */ /* 0x000ea80000300a00 */
[----:B------:R-:W-:Y:S01]  /*3da90*/  STL.64 [R1+0x13a8], R216 ;  /* 0x0013a8d801007387 */ /* 0x000fe20000100a00 */
[----:B----4-:R-:W-:-:S03]  /*3daa0*/  IMAD.WIDE R210, R3, 0x4, R184 ;  /* 0x0000000403d27825 */ /* 0x010fc600078e02b8 */
[----:B------:R-:W4:Y:S01]  /*3dab0*/  LDL.LU.64 R184, [R1+0x6a8] ;  /* 0x0006a80001b87983 */ /* 0x000f220000300a00 */
        /* <DEDUP_REMOVED lines=10> */
[----:B------:R-:W3:Y:S01]  /*3db60*/  LDL.LU.64 R178, [R1+0x5c8] ;  /* 0x0005c80001b27983 */ /* 0x000ee20000300a00 */
[----:B------:R-:W-:-:S03]  /*3db70*/  IMAD.WIDE R234, R3, 0x4, R196 ;  /* 0x0000000403ea7825 */ /* 0x000fc600078e02c4 */
[----:B------:R-:W-:Y:S01]  /*3db80*/  STL.64 [R1+0x2130], R208 ;  /* 0x002130d001007387 */ /* 0x000fe20000100a00 */
[----:B--2---:R-:W-:-:S03]  /*3db90*/  IMAD.WIDE R200, R3, 0x4, R176 ;  /* 0x0000000403c87825 */ /* 0x004fc600078e02b0 */
[----:B------:R-:W2:Y:S04]  /*3dba0*/  LDL.LU.64 R176, [R1+0x588] ;  /* 0x0005880001b07983 */ /* 0x000ea80000300a00 */
[----:B------:R-:W-:Y:S01]  /*3dbb0*/  STL.64 [R1+0x2170], R206 ;  /* 0x002170ce01007387 */ /* 0x000fe20000100a00 */
[----:B------:R-:W-:-:S03]  /*3dbc0*/  IMAD.WIDE R198, R3, 0x4, R194 ;  /* 0x0000000403c67825 */ /* 0x000fc600078e02c2 */
[----:B------:R-:W-:Y:S01]  /*3dbd0*/  STL.64 [R1+0x21b0], R204 ;  /* 0x0021b0cc01007387 */ /* 0x000fe20000100a00 */
[----:B------:R-:W-:-:S03]  /*3dbe0*/  IMAD.WIDE R196, R3, 0x4, R174 ;  /* 0x0000000403c47825 */ /* 0x000fc600078e02ae */
[----:B------:R-:W2:Y:S04]  /*3dbf0*/  LDL.LU.64 R174, [R1+0x550] ;  /* 0x0005500001ae7983 */ /* 0x000ea80000300a00 */
[----:B------:R-:W-:Y:S04]  /*3dc00*/  STL.64 [R1+0x21f0], R202 ;  /* 0x0021f0ca01007387 */ /* 0x000fe80000100a00 */
[----:B------:R-:W2:Y:S01]  /*3dc10*/  LDL.LU.64 R168, [R1+0x518] ;  /* 0x0005180001a87983 */ /* 0x000ea20000300a00 */
[----:B------:R-:W-:-:S03]  /*3dc20*/  IMAD.WIDE R194, R3, 0x4, R192 ;  /* 0x0000000403c27825 */ /* 0x000fc600078e02c0 */
[----:B------:R-:W-:Y:S01]  /*3dc30*/  STL.64 [R1+0x2230], R200 ;  /* 0x002230c801007387 */ /* 0x000fe20000100a00 */
[----:B------:R-:W-:-:S03]  /*3dc40*/  IMAD.WIDE R192, R3, 0x4, R190 ;  /* 0x0000000403c07825 */ /* 0x000fc600078e02be */
[----:B------:R-:W-:Y:S04]  /*3dc50*/  STL.64 [R1+0x2270], R198 ;  /* 0x002270c601007387 */ /* 0x000fe80000100a00 */
[----:B------:R-:W2:Y:S01]  /*3dc60*/  LDL.LU.64 R72, [R1+0x4d8] ;  /* 0x0004d80001487983 */ /* 0x000ea20000300a00 */
[----:B------:R-:W-:-:S03]  /*3dc70*/  IMAD.WIDE R190, R3, 0x4, R188 ;  /* 0x0000000403be7825 */ /* 0x000fc600078e02bc */
[----:B------:R-:W-:Y:S04]  /*3dc80*/  STL.64 [R1+0x22b0], R196 ;  /* 0x0022b0c401007387 */ /* 0x000fe80000100a00 */
[----:B------:R-:W2:Y:S04]  /*3dc90*/  LDL.LU.64 R88, [R1+0x498] ;  /* 0x0004980001587983 */ /* 0x000ea80000300a00 */
[----:B------:R-:W-:Y:S04]  /*3dca0*/  STL.64 [R1+0x22f0], R194 ;  /* 0x0022f0c201007387 */ /* 0x000fe80000100a00 */
[----:B------:R-:W-:Y:S04]  /*3dcb0*/  STL.64 [R1+0x2330], R192 ;  /* 0x002330c001007387 */ /* 0x000fe80000100a00 */
[----:B------:R-:W2:Y:S04]  /*3dcc0*/  LDL.LU.64 R152, [R1+0x458] ;  /* 0x0004580001987983 */ /* 0x000ea80000300a00 */
[----:B------:R-:W-:Y:S04]  /*3dcd0*/  STL.64 [R1+0x2370], R190 ;  /* 0x002370be01007387 */ /* 0x000fe80000100a00 */
        /* <DEDUP_REMOVED lines=13> */
[----:B------:R-:W-:Y:S04]  /*3ddb0*/  LDGSTS.E [R248+0x43180], desc[UR60][R214.64], P2 ;  /* 0x43180000d6f87fae */ /* 0x000fe8000912187c */
[----:B------:R-:W-:Y:S01]  /*3ddc0*/  LDGSTS.E [R248+0x43580], desc[UR60][R212.64], P2 ;  /* 0x43580000d4f87fae */ /* 0x000fe2000912187c */
[----:B------:R-:W-:-:S03]  /*3ddd0*/  IMAD.WIDE R36, R3, 0x4, R82 ;  /* 0x0000000403247825 */ /* 0x000fc600078e0252 */
[----:B------:R-:W-:Y:S04]  /*3dde0*/  LDGSTS.E [R248+0x43980], desc[UR60][R210.64], P2 ;  /* 0x43980000d2f87fae */ /* 0x000fe8000912187c */
[----:B------:R-:W-:Y:S01]  /*3ddf0*/  LDGSTS.E [R248+0x43d80], desc[UR60][R208.64], P2 ;  /* 0x43d80000d0f87fae */ /* 0x000fe2000912187c */
[----:B-1----:R-:W-:-:S03]  /*3de00*/  IMAD.WIDE R22, R3, 0x4, R50 ;  /* 0x0000000403167825 */ /* 0x002fc600078e0232 */
[----:B------:R-:W-:Y:S01]  /*3de10*/  LDGSTS.E [R248+0x44180], desc[UR60][R206.64], P2 ;  /* 0x44180000cef87fae */ /* 0x000fe2000912187c */
[----:B------:R-:W-:-:S03]  /*3de20*/  IMAD.WIDE R20, R3, 0x4, R34 ;  /* 0x0000000403147825 */ /* 0x000fc600078e0222 */
[----:B------:R-:W-:Y:S01]  /*3de30*/  LDGSTS.E [R248+0x44580], desc[UR60][R204.64], P2 ;  /* 0x44580000ccf87fae */ /* 0x000fe2000912187c */
[----:B------:R-:W-:-:S03]  /*3de40*/  IMAD.WIDE R18, R3, 0x4, R18 ;  /* 0x0000000403127825 */ /* 0x000fc600078e0212 */
[----:B------:R-:W-:Y:S04]  /*3de50*/  LDGSTS.E [R248+0x44980], desc[UR60][R202.64], P2 ;  /* 0x44980000caf87fae */ /* 0x000fe8000912187c */
[----:B------:R1:W-:Y:S04]  /*3de60*/  LDGSTS.E [R248+0x44d80], desc[UR60][R200.64], P2 ;  /* 0x44d80000c8f87fae */ /* 0x0003e8000912187c */
[----:B------:R1:W-:Y:S04]  /*3de70*/  LDGSTS.E [R248+0x45180], desc[UR60][R198.64], P2 ;  /* 0x45180000c6f87fae */ /* 0x0003e8000912187c */
[----:B------:R1:W-:Y:S04]  /*3de80*/  LDGSTS.E [R248+0x45580], desc[UR60][R196.64], P2 ;  /* 0x45580000c4f87fae */ /* 0x0003e8000912187c */
[----:B------:R1:W-:Y:S04]  /*3de90*/  LDGSTS.E [R248+0x45980], desc[UR60][R194.64], P2 ;  /* 0x45980000c2f87fae */ /* 0x0003e8000912187c */
[----:B------:R1:W-:Y:S04]  /*3dea0*/  LDGSTS.E [R248+0x45d80], desc[UR60][R192.64], P2 ;  /* 0x45d80000c0f87fae */ /* 0x0003e8000912187c */
[----:B------:R1:W-:Y:S01]  /*3deb0*/  LDGSTS.E [R248+0x46180], desc[UR60][R190.64], P2 ;  /* 0x46180000bef87fae */ /* 0x0003e2000912187c */
[----:B------:R-:W-:-:S05]  /*3dec0*/  IMAD.WIDE R188, R3, 0x4, R186 ;  /* 0x0000000403bc7825 */ /* 0x000fca00078e02ba */
[----:B------:R-:W-:Y:S01]  /*3ded0*/  LDGSTS.E [R248+0x46580], desc[UR60][R188.64], P2 ;  /* 0x46580000bcf87fae */ /* 0x000fe2000912187c */
[----:B----4-:R-:W-:-:S04]  /*3dee0*/  IMAD.WIDE R186, R3, 0x4, R184 ;  /* 0x0000000403ba7825 */ /* 0x010fc800078e02b8 */
[C---:B---3--:R-:W-:Y:S01]  /*3def0*/  IMAD.WIDE R184, R3.reuse, 0x4, R182 ;  /* 0x0000000403b87825 */ /* 0x048fe200078e02b6 */
[----:B------:R-:W-:Y:S04]  /*3df00*/  LDGSTS.E [R248+0x46980], desc[UR60][R186.64], P2 ;  /* 0x46980000baf87fae */ /* 0x000fe8000912187c */
[----:B------:R-:W-:Y:S01]  /*3df10*/  LDGSTS.E [R248+0x46d80], desc[UR60][R184.64], P2 ;  /* 0x46d80000b8f87fae */ /* 0x000fe2000912187c */
[----:B------:R-:W-:-:S03]  /*3df20*/  IMAD.WIDE R182, R3, 0x4, R244 ;  /* 0x0000000403b67825 */ /* 0x000fc600078e02f4 */
[----:B------:R-:W3:Y:S04]  /*3df30*/  LDL.LU.64 R244, [R1+0x418] ;  /* 0x0004180001f47983 */ /* 0x000ee80000300a00 */
[----:B------:R-:W-:Y:S04]  /*3df40*/  STL.64 [R1+0x23e0], R188 ;  /* 0x0023e0bc01007387 */ /* 0x000fe80000100a00 */
[----:B------:R4:W-:Y:S01]  /*3df50*/  STL.64 [R1+0x2418], R186 ;  /* 0x002418ba01007387 */ /* 0x0009e20000100a00 */
[----:B------:R-:W-:-:S03]  /*3df60*/  IMAD.WIDE R180, R3, 0x4, R180 ;  /* 0x0000000403b47825 */ /* 0x000fc600078e02b4 */
[----:B------:R-:W4:Y:S04]  /*3df70*/  LDL.LU.64 R38, [R1+0x3d8] ;  /* 0x0003d80001267983 */ /* 0x000f280000300a00 */
[----:B------:R-:W4:Y:S04]  /*3df80*/  LDL.LU.64 R136, [R1+0x398] ;  /* 0x0003980001887983 */ /* 0x000f280000300a00 */
[----:B------:R1:W-:Y:S01]  /*3df90*/  STL.64 [R1+0x2450], R184 ;  /* 0x002450b801007387 */ /* 0x0003e20000100a00 */
[----:B------:R-:W-:-:S03]  /*3dfa0*/  IMAD.WIDE R178, R3, 0x4, R178 ;  /* 0x0000000403b27825 */ /* 0x000fc600078e02b2 */
[----:B------:R-:W4:Y:S04]  /*3dfb0*/  LDL.LU.64 R134, [R1+0x358] ;  /* 0x0003580001867983 */ /* 0x000f280000300a00 */
[----:B------:R-:W4:Y:S04]  /*3dfc0*/  LDL.LU.64 R54, [R1+0x318] ;  /* 0x0003180001367983 */ /* 0x000f280000300a00 */
[----:B------:R1:W-:Y:S01]  /*3dfd0*/  STL.64 [R1+0x2488], R182 ;  /* 0x002488b601007387 */ /* 0x0003e20000100a00 */
[----:B--2---:R-:W-:-:S03]  /*3dfe0*/  IMAD.WIDE R176, R3, 0x4, R176 ;  /* 0x0000000403b07825 */ /* 0x004fc600078e02b0 */
[----:B------:R-:W2:Y:S04]  /*3dff0*/  LDL.LU.64 R120, [R1+0x2d8] ;  /* 0x0002d80001787983 */ /* 0x000ea80000300a00 */
[----:B------:R-:W2:Y:S04]  /*3e000*/  LDL.LU.64 R118, [R1+0x298] ;  /* 0x0002980001767983 */ /* 0x000ea80000300a00 */
[----:B------:R1:W-:Y:S01]  /*3e010*/  STL.64 [R1+0x24d0], R180 ;  /* 0x0024d0b401007387 */ /* 0x0003e20000100a00 */
[----:B------:R-:W-:-:S03]  /*3e020*/  IMAD.WIDE R174, R3, 0x4, R174 ;  /* 0x0000000403ae7825 */ /* 0x000fc600078e02ae */
[----:B------:R-:W2:Y:S04]  /*3e030*/  LDL.LU.64 R70, [R1+0x258] ;  /* 0x0002580001467983 */ /* 0x000ea80000300a00 */
[----:B------:R-:W2:Y:S04]  /*3e040*/  LDL.LU.64 R104, [R1+0x218] ;  /* 0x0002180001687983 */ /* 0x000ea80000300a00 */
[----:B------:R-:W-:Y:S01]  /*3e050*/  STL.64 [R1+0x2500], R178 ;  /* 0x002500b201007387 */ /* 0x000fe20000100a00 */
[----:B------:R-:W-:-:S03]  /*3e060*/  IMAD.WIDE R168, R3, 0x4, R168 ;  /* 0x0000000403a87825 */ /* 0x000fc600078e02a8 */
[----:B------:R-:W2:Y:S01]  /*3e070*/  LDL.LU.64 R102, [R1+0x1d8] ;  /* 0x0001d80001667983 */ /* 0x000ea20000300a00 */
[----:B------:R-:W-:-:S03]  /*3e080*/  IMAD.WIDE R164, R3, 0x4, R88 ;  /* 0x0000000403a47825 */ /* 0x000fc600078e0258 */
[----:B------:R-:W2:Y:S04]  /*3e090*/  LDL.LU.64 R86, [R1+0x198] ;  /* 0x0001980001567983 */ /* 0x000ea80000300a00 */
[----:B------:R1:W-:Y:S01]  /*3e0a0*/  STL.64 [R1+0x2530], R176 ;  /* 0x002530b001007387 */ /* 0x0003e20000100a00 */
[----:B------:R-:W-:-:S03]  /*3e0b0*/  IMAD.WIDE R166, R3, 0x4, R72 ;  /* 0x0000000403a67825 */ /* 0x000fc600078e0248 */
[----:B------:R-:W2:Y:S04]  /*3e0c0*/  LDL.LU.64 R88, [R1+0x158] ;  /* 0x0001580001587983 */ /* 0x000ea80000300a00 */
[----:B------:R-:W2:Y:S04]  /*3e0d0*/  LDL.LU.64 R24, [R1+0x118] ;  /* 0x0001180001187983 */ /* 0x000ea80000300a00 */
[----:B------:R1:W-:Y:S04]  /*3e0e0*/  STL.64 [R1+0x2870], R174 ;  /* 0x002870ae01007387 */ /* 0x0003e80000100a00 */
[----:B------:R-:W2:Y:S04]  /*3e0f0*/  LDL.LU.64 R40, [R1+0xd8] ;  /* 0x0000d80001287983 */ /* 0x000ea80000300a00 */
[----:B------:R-:W2:Y:S04]  /*3e100*/  LDL.LU.64 R72, [R1+0x98] ;  /* 0x0000980001487983 */ /* 0x000ea80000300a00 */
[----:B------:R-:W-:Y:S04]  /*3e110*/  STL.64 [R1+0x2948], R168 ;  /* 0x002948a801007387 */ /* 0x000fe80000100a00 */
[----:B------:R-:W2:Y:S01]  /*3e120*/  LDL.LU.64 R56, [R1+0x58] ;  /* 0x0000580001387983 */ /* 0x000ea20000300a00 */
        /* <DEDUP_REMOVED lines=10> */
[----:B---3--:R-:W-:-:S03]  /*3e1d0*/  IMAD.WIDE R150, R3, 0x4, R244 ;  /* 0x0000000403967825 */ /* 0x008fc600078e02f4 */
[----:B------:R-:W3:Y:S04]  /*3e1e0*/  LDL.LU.64 R244, [R1+0x18] ;  /* 0x0000180001f47983 */ /* 0x000ee80000300a00 */
        /* <DEDUP_REMOVED lines=11> */
[----:B--2---:R-:W-:-:S03]  /*3e2a0*/  IMAD.WIDE R120, R3, 0x4, R120 ;  /* 0x0000000403787825 */ /* 0x004fc600078e0278 */
        /* <DEDUP_REMOVED lines=20> */
[----:B------:R-:W-:Y:S01]  /*3e3f0*/  LDGSTS.E [R248+0x61580], desc[UR60][R150.64], P2 ;  /* 0x6158000096f87fae */ /* 0x000fe2000912187c */
[----:B------:R-:W-:-:S03]  /*3e400*/  IMAD.WIDE R70, R3, 0x4, R56 ;  /* 0x0000000403467825 */ /* 0x000fc600078e0238 */
        /* <DEDUP_REMOVED lines=21> */
[----:B---3--:R-:W-:-:S05]  /*3e560*/  IMAD.WIDE R68, R3, 0x4, R244 ;  /* 0x0000000403447825 */ /* 0x008fca00078e02f4 */
        /* <DEDUP_REMOVED lines=8> */
[----:B------:R4:W-:Y:S04]  /*3e5f0*/  STL.64 [R1+0x2980], R22 ;  /* 0x0029801601007387 */ /* 0x0009e80000100a00 */
[----:B------:R4:W-:Y:S04]  /*3e600*/  STL.64 [R1+0x2978], R20 ;  /* 0x0029781401007387 */ /* 0x0009e80000100a00 */
[----:B------:R4:W-:Y:S04]  /*3e610*/  STL.64 [R1+0x2970], R18 ;  /* 0x0029701201007387 */ /* 0x0009e80000100a00 */
[----:B------:R-:W2:Y:S04]  /*3e620*/  LDL.LU.64 R186, [R1+0xc50] ;  /* 0x000c500001ba7983 */ /* 0x000ea80000300a00 */
[----:B------:R-:W3:Y:S04]  /*3e630*/  LDL.LU.64 R202, [R1+0xc18] ;  /* 0x000c180001ca7983 */ /* 0x000ee80000300a00 */
[----:B------:R-:W4:Y:S04]  /*3e640*/  LDL.LU.64 R198, [R1+0xbe0] ;  /* 0x000be00001c67983 */ /* 0x000f280000300a00 */
[----:B------:R-:W4:Y:S04]  /*3e650*/  LDL.LU.64 R244, [R1+0xba8] ;  /* 0x000ba80001f47983 */ /* 0x000f280000300a00 */
[----:B------:R-:W4:Y:S04]  /*3e660*/  LDL.LU.64 R196, [R1+0xb70] ;  /* 0x000b700001c47983 */ /* 0x000f280000300a00 */
[----:B-1----:R-:W4:Y:S04]  /*3e670*/  LDL.LU.64 R184, [R1+0xb38] ;  /* 0x000b380001b87983 */ /* 0x002f280000300a00 */
        /* <DEDUP_REMOVED lines=9> */
[----:B------:R-:W-:Y:S04]  /*3e710*/  LDGSTS.E [R248+0x65580], desc[UR60][R68.64], P2 ;  /* 0x6558000044f87fae */ /* 0x000fe8000912187c */
[----:B------:R-:W-:Y:S04]  /*3e720*/  LDGSTS.E [R248+0x65980], desc[UR60][R56.64], P2 ;  /* 0x6598000038f87fae */ /* 0x000fe8000912187c */
[----:B------:R-:W-:Y:S04]  /*3e730*/  LDGSTS.E [R248+0x65d80], desc[UR60][R54.64], P2 ;  /* 0x65d8000036f87fae */ /* 0x000fe8000912187c */
[----:B------:R-:W-:Y:S04]  /*3e740*/  LDGSTS.E [R248+0x66180], desc[UR60][R52.64], P2 ;  /* 0x6618000034f87fae */ /* 0x000fe8000912187c */
[----:B------:R-:W-:Y:S04]  /*3e750*/  LDGSTS.E [R248+0x66580], desc[UR60][R40.64], P2 ;  /* 0x6658000028f87fae */ /* 0x000fe8000912187c */
[----:B------:R1:W-:Y:S04]  /*3e760*/  LDGSTS.E [R248+0x66980], desc[UR60][R38.64], P2 ;  /* 0x6698000026f87fae */ /* 0x0003e8000912187c */
[----:B------:R1:W-:Y:S04]  /*3e770*/  LDGSTS.E [R248+0x66d80], desc[UR60][R36.64], P2 ;  /* 0x66d8000024f87fae */ /* 0x0003e8000912187c */
[----:B------:R1:W-:Y:S04]  /*3e780*/  LDGSTS.E [R248+0x67180], desc[UR60][R24.64], P2 ;  /* 0x6718000018f87fae */ /* 0x0003e8000912187c */
[----:B------:R1:W-:Y:S04]  /*3e790*/  LDGSTS.E [R248+0x67580], desc[UR60][R22.64], P2 ;  /* 0x6758000016f87fae */ /* 0x0003e8000912187c */
[----:B------:R1:W-:Y:S04]  /*3e7a0*/  LDGSTS.E [R248+0x67980], desc[UR60][R20.64], P2 ;  /* 0x6798000014f87fae */ /* 0x0003e8000912187c */
[----:B------:R1:W-:Y:S01]  /*3e7b0*/  LDGSTS.E [R248+0x67d80], desc[UR60][R18.64], P2 ;  /* 0x67d8000012f87fae */ /* 0x0003e2000912187c */
[----:B--2---:R-:W-:-:S03]  /*3e7c0*/  IMAD.WIDE R200, R3, 0x4, R186 ;  /* 0x0000000403c87825 */ /* 0x004fc600078e02ba */
[----:B------:R-:W2:Y:S01]  /*3e7d0*/  LDL.LU.64 R186, [R1+0x908] ;  /* 0x0009080001ba7983 */ /* 0x000ea20000300a00 */
[----:B---3--:R-:W-:-:S03]  /*3e7e0*/  IMAD.WIDE R208, R3, 0x4, R202 ;  /* 0x0000000403d07825 */ /* 0x008fc600078e02ca */
[----:B------:R-:W-:Y:S01]  /*3e7f0*/  LDGSTS.E [R249+0x40200], desc[UR60][R200.64], P2 ;  /* 0x40200000c8f97fae */ /* 0x000fe2000912187c */
[----:B----4-:R-:W-:-:S03]  /*3e800*/  IMAD.WIDE R216, R3, 0x4, R198 ;  /* 0x0000000403d87825 */ /* 0x010fc600078e02c6 */
[----:B------:R-:W-:Y:S01]  /*3e810*/  LDGSTS.E [R249+0x40600], desc[UR60][R208.64], P2 ;  /* 0x40600000d0f97fae */ /* 0x000fe2000912187c */
[----:B------:R-:W-:-:S03]  /*3e820*/  IMAD.WIDE R224, R3, 0x4, R244 ;  /* 0x0000000403e07825 */ /* 0x000fc600078e02f4 */
[----:B------:R-:W3:Y:S01]  /*3e830*/  LDL.LU.64 R244, [R1+0x8d0] ;  /* 0x0008d00001f47983 */ /* 0x000ee20000300a00 */
[----:B------:R-:W-:-:S03]  /*3e840*/  IMAD.WIDE R232, R3, 0x4, R196 ;  /* 0x0000000403e87825 */ /* 0x000fc600078e02c4 */
[----:B------:R-:W-:Y:S01]  /*3e850*/  LDGSTS.E [R249+0x40a00], desc[UR60][R216.64], P2 ;  /* 0x40a00000d8f97fae */ /* 0x000fe2000912187c */
[----:B------:R-:W-:-:S03]  /*3e860*/  IMAD.WIDE R246, R3, 0x4, R184 ;  /* 0x0000000403f67825 */ /* 0x000fc600078e02b8 */
[----:B------:R-:W4:Y:S01]  /*3e870*/  LDL.LU.64 R184, [R1+0x898] ;  /* 0x0008980001b87983 */ /* 0x000f220000300a00 */
[----:B------:R-:W-:-:S03]  /*3e880*/  IMAD.WIDE R210, R3, 0x4, R194 ;  /* 0x0000000403d27825 */ /* 0x000fc600078e02c2 */
[----:B------:R-:W-:Y:S01]  /*3e890*/  LDGSTS.E [R249+0x40e00], desc[UR60][R224.64], P2 ;  /* 0x40e00000e0f97fae */ /* 0x000fe2000912187c */
[----:B------:R-:W-:-:S03]  /*3e8a0*/  IMAD.WIDE R206, R3, 0x4, R182 ;  /* 0x0000000403ce7825 */ /* 0x000fc600078e02b6 */
[----:B------:R-:W4:Y:S01]  /*3e8b0*/  LDL.LU.64 R182, [R1+0x860] ;  /* 0x0008600001b67983 */ /* 0x000f220000300a00 */
[----:B------:R-:W-:-:S03]  /*3e8c0*/  IMAD.WIDE R204, R3, 0x4, R180 ;  /* 0x0000000403cc7825 */ /* 0x000fc600078e02b4 */
        /* <DEDUP_REMOVED lines=9> */
[----:B------:R-:W-:Y:S01]  /*3e960*/  STL.64 [R1+0x1238], R204 ;  /* 0x001238cc01007387 */ /* 0x000fe20000100a00 */
[----:B------:R-:W-:-:S03]  /*3e970*/  IMAD.WIDE R194, R3, 0x4, R192 ;  /* 0x0000000403c27825 */ /* 0x000fc600078e02c0 */
[----:B------:R-:W4:Y:S04]  /*3e980*/  LDL.LU.64 R238, [R1+0x748] ;  /* 0x0007480001ee7983 */ /* 0x000f280000300a00 */
[----:B------:R-:W-:Y:S01]  /*3e990*/  STL.64 [R1+0x1268], R202 ;  /* 0x001268ca01007387 */ /* 0x000fe20000100a00 */
[----:B------:R-:W-:-:S03]  /*3e9a0*/  IMAD.WIDE R192, R3, 0x4, R190 ;  /* 0x0000000403c07825 */ /* 0x000fc600078e02be */
[----:B------:R-:W4:Y:S01]  /*3e9b0*/  LDL.LU.64 R218, [R1+0x710] ;  /* 0x0007100001da7983 */ /* 0x000f220000300a00 */
[----:B------:R-:W-:-:S03]  /*3e9c0*/  IMAD.WIDE R190, R3, 0x4, R188 ;  /* 0x0000000403be7825 */ /* 0x000fc600078e02bc */
[----:B------:R-:W-:Y:S04]  /*3e9d0*/  STL.64 [R1+0x1298], R198 ;  /* 0x001298c601007387 */ /* 0x000fe80000100a00 */
        /* <DEDUP_REMOVED lines=8> */
[----:B------:R-:W-:Y:S01]  /*3ea60*/  LDGSTS.E [R249+0x41a00], desc[UR60][R210.64], P2 ;  /* 0x41a00000d2f97fae */ /* 0x000fe2000912187c */
[----:B-1----:R-:W-:-:S03]  /*3ea70*/  IMAD.WIDE R38, R3, 0x4, R128 ;  /* 0x0000000403267825 */ /* 0x002fc600078e0280 */
[----:B------:R1:W-:Y:S01]  /*3ea80*/  LDGSTS.E [R249+0x41e00], desc[UR60][R206.64], P2 ;  /* 0x41e00000cef97fae */ /* 0x0003e2000912187c */
        /* <DEDUP_REMOVED lines=14> */
[----:B--2---:R-:W-:-:S05]  /*3eb70*/  IMAD.WIDE R188, R3, 0x4, R186 ;  /* 0x0000000403bc7825 */ /* 0x004fca00078e02ba */
[----:B------:R-:W-:Y:S01]  /*3eb80*/  LDGSTS.E [R249+0x43e00], desc[UR60][R188.64], P2 ;  /* 0x43e00000bcf97fae */ /* 0x000fe2000912187c */
[----:B---3--:R-:W-:-:S03]  /*3eb90*/  IMAD.WIDE R186, R3, 0x4, R244 ;  /* 0x0000000403ba7825 */ /* 0x008fc600078e02f4 */
[----:B------:R-:W2:Y:S04]  /*3eba0*/  LDL.LU.64 R244, [R1+0x630] ;  /* 0x0006300001f47983 */ /* 0x000ea80000300a00 */
[----:B------:R-:W-:Y:S01]  /*3ebb0*/  STL.64 [R1+0x1328], R192 ;  /* 0x001328c001007387 */ /* 0x000fe20000100a00 */
[----:B----4-:R-:W-:-:S03]  /*3ebc0*/  IMAD.WIDE R184, R3, 0x4, R184 ;  /* 0x0000000403b87825 */ /* 0x010fc600078e02b8 */
[----:B------:R-:W3:Y:S04]  /*3ebd0*/  LDL.LU.64 R230, [R1+0x5f8] ;  /* 0x0005f80001e67983 */ /* 0x000ee80000300a00 */
[----:B------:R-:W-:Y:S01]  /*3ebe0*/  STL.64 [R1+0x1360], R190 ;  /* 0x001360be01007387 */ /* 0x000fe20000100a00 */
[----:B------:R-:W-:-:S03]  /*3ebf0*/  IMAD.WIDE R182, R3, 0x4, R182 ;  /* 0x0000000403b67825 */ /* 0x000fc600078e02b6 */
[----:B------:R-:W4:Y:S01]  /*3ec00*/  LDL.LU.64 R228, [R1+0x5c0] ;  /* 0x0005c00001e47983 */ /* 0x000f220000300a00 */
[----:B------:R-:W-:-:S03]  /*3ec10*/  IMAD.WIDE R180, R3, 0x4, R180 ;  /* 0x0000000403b47825 */ /* 0x000fc600078e02b4 */
[----:B------:R-:W-:Y:S04]  /*3ec20*/  STL.64 [R1+0x13a0], R188 ;  /* 0x0013a0bc01007387 */ /* 0x000fe80000100a00 */
[----:B------:R-:W4:Y:S01]  /*3ec30*/  LDL.LU.64 R226, [R1+0x580] ;  /* 0x0005800001e27983 */ /* 0x000f220000300a00 */
[----:B------:R-:W-:-:S03]  /*3ec40*/  IMAD.WIDE R178, R3, 0x4, R178 ;  /* 0x0000000403b27825 */ /* 0x000fc600078e02b2 */
[----:B------:R-:W-:Y:S01]  /*3ec50*/  STL.64 [R1+0x13d0], R186 ;  /* 0x0013d0ba01007387 */ /* 0x000fe20000100a00 */
[----:B------:R-:W-:-:S03]  /*3ec60*/  IMAD.WIDE R176, R3, 0x4, R176 ;  /* 0x0000000403b07825 */ /* 0x000fc600078e02b0 */
[----:B------:R-:W-:Y:S04]  /*3ec70*/  STL.64 [R1+0x1410], R184 ;  /* 0x001410b801007387 */ /* 0x000fe80000100a00 */
[----:B------:R-:W4:Y:S01]  /*3ec80*/  LDL.LU.64 R222, [R1+0x548] ;  /* 0x0005480001de7983 */ /* 0x000f220000300a00 */
[----:B------:R-:W-:-:S03]  /*3ec90*/  IMAD.WIDE R174, R3, 0x4, R174 ;  /* 0x0000000403ae7825 */ /* 0x000fc600078e02ae */
[----:B------:R-:W-:Y:S04]  /*3eca0*/  STL.64 [R1+0x1460], R182 ;  /* 0x001460b601007387 */ /* 0x000fe80000100a00 */
[----:B------:R-:W4:Y:S01]  /*3ecb0*/  LDL.LU.64 R220, [R1+0x510] ;  /* 0x0005100001dc7983 */ /* 0x000f220000300a00 */
[----:B------:R-:W-:-:S03]  /*3ecc0*/  IMAD.WIDE R168, R3, 0x4, R238 ;  /* 0x0000000403a87825 */ /* 0x000fc600078e02ee */
[----:B------:R-:W-:Y:S04]  /*3ecd0*/  STL.64 [R1+0x2238], R180 ;  /* 0x002238b401007387 */ /* 0x000fe80000100a00 */
[----:B------:R-:W-:Y:S01]  /*3ece0*/  STL.64 [R1+0x2278], R178 ;  /* 0x002278b201007387 */ /* 0x000fe20000100a00 */
[----:B------:R-:W-:-:S03]  /*3ecf0*/  IMAD.WIDE R166, R3, 0x4, R218 ;  /* 0x0000000403a67825 */ /* 0x000fc600078e02da */
[----:B------:R-:W4:Y:S04]  /*3ed00*/  LDL.LU.64 R218, [R1+0x4d0] ;  /* 0x0004d00001da7983 */ /* 0x000f280000300a00 */
[----:B------:R-:W-:Y:S01]  /*3ed10*/  STL.64 [R1+0x22b8], R176 ;  /* 0x0022b8b001007387 */ /* 0x000fe20000100a00 */
[----:B------:R-:W-:-:S03]  /*3ed20*/  IMAD.WIDE R164, R3, 0x4, R214 ;  /* 0x0000000403a47825 */ /* 0x000fc600078e02d6 */
[----:B------:R-:W4:Y:S04]  /*3ed30*/  LDL.LU.64 R214, [R1+0x490] ;  /* 0x0004900001d67983 */ /* 0x000f280000300a00 */
[----:B------:R1:W-:Y:S04]  /*3ed40*/  STL.64 [R1+0x22f8], R174 ;  /* 0x0022f8ae01007387 */ /* 0x0003e80000100a00 */
[----:B------:R1:W-:Y:S01]  /*3ed50*/  STL.64 [R1+0x2338], R168 ;  /* 0x002338a801007387 */ /* 0x0003e20000100a00 */
[----:B------:R-:W-:-:S03]  /*3ed60*/  IMAD.WIDE R152, R3, 0x4, R212 ;  /* 0x0000000403987825 */ /* 0x000fc600078e02d4 */
[----:B------:R-:W4:Y:S04]  /*3ed70*/  LDL.LU.64 R212, [R1+0x450] ;  /* 0x0004500001d47983 */ /* 0x000f280000300a00 */
[----:B------:R1:W-:Y:S01]  /*3ed80*/  STL.64 [R1+0x2378], R166 ;  /* 0x002378a601007387 */ /* 0x0003e20000100a00 */
[----:B------:R-:W-:-:S03]  /*3ed90*/  IMAD.WIDE R162, R3, 0x4, R236 ;  /* 0x0000000403a27825 */ /* 0x000fc600078e02ec */
[----:B------:R-:W-:Y:S04]  /*3eda0*/  LDGSTS.E [R249+0x44200], desc[UR60][R186.64], P2 ;  /* 0x44200000baf97fae */ /* 0x000fe8000912187c */
[----:B------:R-:W-:Y:S04]  /*3edb0*/  LDGSTS.E [R249+0x44600], desc[UR60][R184.64], P2 ;  /* 0x44600000b8f97fae */ /* 0x000fe8000912187c */
[----:B------:R1:W-:Y:S04]  /*3edc0*/  LDGSTS.E [R249+0x44a00], desc[UR60][R182.64], P2 ;  /* 0x44a00000b6f97fae */ /* 0x0003e8000912187c */
[----:B------:R-:W-:Y:S04]  /*3edd0*/  LDGSTS.E [R249+0x44e00], desc[UR60][R180.64], P2 ;  /* 0x44e00000b4f97fae */ /* 0x000fe8000912187c */
[----:B------:R1:W-:Y:S04]  /*3ede0*/  LDGSTS.E [R249+0x45200], desc[UR60][R178.64], P2 ;  /* 0x45200000b2f97fae */ /* 0x0003e8000912187c */
[----:B------:R1:W-:Y:S04]  /*3edf0*/  LDGSTS.E [R249+0x45600], desc[UR60][R176.64], P2 ;  /* 0x45600000b0f97fae */ /* 0x0003e8000912187c */
[----:B------:R-:W-:Y:S04]  /*3ee00*/  LDGSTS.E [R249+0x45a00], desc[UR60][R174.64], P2 ;  /* 0x45a00000aef97fae */ /* 0x000fe8000912187c */
[----:B------:R1:W-:Y:S04]  /*3ee10*/  LDGSTS.E [R249+0x45e00], desc[UR60][R168.64], P2 ;  /* 0x45e00000a8f97fae */ /* 0x0003e8000912187c */
[----:B------:R1:W-:Y:S04]  /*3ee20*/  LDGSTS.E [R249+0x46200], desc[UR60][R166.64], P2 ;  /* 0x46200000a6f97fae */ /* 0x0003e8000912187c */
[----:B------:R1:W-:Y:S04]  /*3ee30*/  LDGSTS.E [R249+0x46600], desc[UR60][R164.64], P2 ;  /* 0x46600000a4f97fae */ /* 0x0003e8000912187c */
[----:B------:R1:W-:Y:S04]  /*3ee40*/  LDGSTS.E [R249+0x46a00], desc[UR60][R162.64], P2 ;  /* 0x46a00000a2f97fae */ /* 0x0003e8000912187c */
[----:B------:R1:W-:Y:S01]  /*3ee50*/  LDGSTS.E [R249+0x46e00], desc[UR60][R152.64], P2 ;  /* 0x46e0000098f97fae */ /* 0x0003e2000912187c */
[----:B--2---:R-:W-:-:S03]  /*3ee60*/  IMAD.WIDE R150, R3, 0x4, R244 ;  /* 0x0000000403967825 */ /* 0x004fc600078e02f4 */
[----:B------:R-:W2:Y:S04]  /*3ee70*/  LDL.LU.64 R244, [R1+0x410] ;  /* 0x0004100001f47983 */ /* 0x000ea80000300a00 */
[----:B------:R1:W-:Y:S04]  /*3ee80*/  STL.64 [R1+0x23e8], R164 ;  /* 0x0023e8a401007387 */ /* 0x0003e80000100a00 */
[----:B------:R1:W-:Y:S01]  /*3ee90*/  STL.64 [R1+0x2420], R162 ;  /* 0x002420a201007387 */ /* 0x0003e20000100a00 */
[----:B---3--:R-:W-:-:S03]  /*3eea0*/  IMAD.WIDE R148, R3, 0x4, R230 ;  /* 0x0000000403947825 */ /* 0x008fc600078e02e6 */
[----:B------:R-:W3:Y:S04]  /*3eeb0*/  LDL.LU.64 R40, [R1+0x3d0] ;  /* 0x0003d00001287983 */ /* 0x000ee80000300a00 */
[----:B------:R-:W3:Y:S04]  /*3eec0*/  LDL.LU.64 R104, [R1+0x390] ;  /* 0x0003900001687983 */ /* 0x000ee80000300a00 */
[----:B------:R1:W-:Y:S01]  /*3eed0*/  STL.64 [R1+0x2458], R152 ;  /* 0x0024589801007387 */ /* 0x0003e20000100a00 */
[----:B----4-:R-:W-:-:S03]  /*3eee0*/  IMAD.WIDE R146, R3, 0x4, R228 ;  /* 0x0000000403927825 */ /* 0x010fc600078e02e4 */
[----:B------:R-:W4:Y:S04]  /*3eef0*/  LDL.LU.64 R56, [R1+0x350] ;  /* 0x0003500001387983 */ /* 0x000f280000300a00 */
[----:B------:R-:W4:Y:S04]  /*3ef00*/  LDL.LU.64 R72, [R1+0x310] ;  /* 0x0003100001487983 */ /* 0x000f280000300a00 */
        /* <DEDUP_REMOVED lines=11> */
[----:B------:R-:W4:Y:S01]  /*3efc0*/  LDL.LU.64 R226, [R1+0x190] ;  /* 0x0001900001e27983 */ /* 0x000f220000300a00 */
[----:B------:R-:W-:-:S03]  /*3efd0*/  IMAD.WIDE R130, R3, 0x4, R218 ;  /* 0x0000000403827825 */ /* 0x000fc600078e02da */
[----:B------:R1:W-:Y:S01]  /*3efe0*/  STL.64 [R1+0x2538], R136 ;  /* 0x0025388801007387 */ /* 0x0003e20000100a00 */
[----:B------:R-:W-:-:S03]  /*3eff0*/  IMAD.WIDE R120, R3, 0x4, R214 ;  /* 0x0000000403787825 */ /* 0x000fc600078e02d6 */
[----:B------:R-:W4:Y:S04]  /*3f000*/  LDL.LU.64 R222, [R1+0x150] ;  /* 0x0001500001de7983 */ /* 0x000f280000300a00 */
[----:B------:R-:W4:Y:S01]  /*3f010*/  LDL.LU.64 R220, [R1+0x110] ;  /* 0x0001100001dc7983 */ /* 0x000f220000300a00 */
[----:B------:R-:W-:-:S03]  /*3f020*/  IMAD.WIDE R118, R3, 0x4, R212 ;  /* 0x0000000403767825 */ /* 0x000fc600078e02d4 */
[----:B------:R1:W-:Y:S04]  /*3f030*/  STL.64 [R1+0x26f0], R134 ;  /* 0x0026f08601007387 */ /* 0x0003e80000100a00 */
[----:B------:R-:W4:Y:S04]  /*3f040*/  LDL.LU.64 R218, [R1+0xd0] ;  /* 0x0000d00001da7983 */ /* 0x000f280000300a00 */
[----:B------:R-:W4:Y:S04]  /*3f050*/  LDL.LU.64 R214, [R1+0x90] ;  /* 0x0000900001d67983 */ /* 0x000f280000300a00 */
[----:B------:R1:W-:Y:S04]  /*3f060*/  STL.64 [R1+0x27a0], R132 ;  /* 0x0027a08401007387 */ /* 0x0003e80000100a00 */
[----:B------:R-:W4:Y:S04]  /*3f070*/  LDL.LU.64 R212, [R1+0x50] ;  /* 0x0000500001d47983 */ /* 0x000f280000300a00 */
[----:B------:R1:W-:Y:S04]  /*3f080*/  LDGSTS.E [R249+0x47200], desc[UR60][R150.64], P2 ;  /* 0x4720000096f97fae */ /* 0x0003e8000912187c */
[----:B------:R1:W-:Y:S04]  /*3f090*/  LDGSTS.E [R249+0x47600], desc[UR60][R148.64], P2 ;  /* 0x4760000094f97fae */ /* 0x0003e8000912187c */
[----:B------:R1:W-:Y:S04]  /*3f0a0*/  LDGSTS.E [R249+0x47a00], desc[UR60][R146.64], P2 ;  /* 0x47a0000092f97fae */ /* 0x0003e8000912187c */
[----:B------:R1:W-:Y:S04]  /*3f0b0*/  LDGSTS.E [R249+0x47e00], desc[UR60][R136.64], P2 ;  /* 0x47e0000088f97fae */ /* 0x0003e8000912187c */
[----:B------:R1:W-:Y:S04]  /*3f0c0*/  LDGSTS.E [R249+0x60200], desc[UR60][R134.64], P2 ;  /* 0x6020000086f97fae */ /* 0x0003e8000912187c */
[----:B------:R1:W-:Y:S04]  /*3f0d0*/  LDGSTS.E [R249+0x60600], desc[UR60][R132.64], P2 ;  /* 0x6060000084f97fae */ /* 0x0003e8000912187c */
[----:B------:R-:W-:Y:S04]  /*3f0e0*/  LDGSTS.E [R249+0x60a00], desc[UR60][R130.64], P2 ;  /* 0x60a0000082f97fae */ /* 0x000fe8000912187c */
[----:B------:R1:W-:Y:S04]  /*3f0f0*/  LDGSTS.E [R249+0x60e00], desc[UR60][R120.64], P2 ;  /* 0x60e0000078f97fae */ /* 0x0003e8000912187c */
[----:B------:R1:W-:Y:S01]  /*3f100*/  LDGSTS.E [R249+0x61200], desc[UR60][R118.64], P2 ;  /* 0x6120000076f97fae */ /* 0x0003e2000912187c */
[----:B--2---:R-:W-:-:S03]  /*3f110*/  IMAD.WIDE R116, R3, 0x4, R244 ;  /* 0x0000000403747825 */ /* 0x004fc600078e02f4 */
[----:B------:R-:W2:Y:S04]  /*3f120*/  LDL.LU.64 R244, [R1+0x10] ;  /* 0x0000100001f47983 */ /* 0x000ea80000300a00 */
[----:B------:R-:W-:Y:S04]  /*3f130*/  STL.64 [R1+0x27a8], R130 ;  /* 0x0027a88201007387 */ /* 0x000fe80000100a00 */
[----:B------:R1:W-:Y:S01]  /*3f140*/  STL.64 [R1+0x27b0], R120 ;  /* 0x0027b07801007387 */ /* 0x0003e20000100a00 */
[----:B---3--:R-:W-:-:S03]  /*3f150*/  IMAD.WIDE R114, R3, 0x4, R40 ;  /* 0x0000000403727825 */ /* 0x008fc600078e0228 */
[----:B------:R3:W-:Y:S01]  /*3f160*/  STL.64 [R1+0x27b8], R118 ;  /* 0x0027b87601007387 */ /* 0x0007e20000100a00 */
[----:B------:R-:W-:-:S03]  /*3f170*/  IMAD.WIDE R104, R3, 0x4, R104 ;  /* 0x0000000403687825 */ /* 0x000fc600078e0268 */
[----:B------:R-:W-:Y:S01]  /*3f180*/  STL.64 [R1+0x27c8], R116 ;  /* 0x0027c87401007387 */ /* 0x000fe20000100a00 */
[----:B----4-:R-:W-:-:S03]  /*3f190*/  IMAD.WIDE R102, R3, 0x4, R56 ;  /* 0x0000000403667825 */ /* 0x010fc600078e0238 */
[----:B------:R-:W-:Y:S01]  /*3f1a0*/  STL.64 [R1+0x2878], R114 ;  /* 0x0028787201007387 */ /* 0x000fe20000100a00 */
[----:B------:R-:W-:-:S03]  /*3f1b0*/  IMAD.WIDE R100, R3, 0x4, R72 ;  /* 0x0000000403647825 */ /* 0x000fc600078e0248 */
[----:B------:R-:W-:Y:S04]  /*3f1c0*/  STL.64 [R1+0x2880], R104 ;  /* 0x0028806801007387 */ /* 0x000fe80000100a00 */
        /* <DEDUP_REMOVED lines=21> */
[----:B------:R-:W-:-:S04]  /*3f320*/  IMAD.WIDE R40, R3, 0x4, R144 ;  /* 0x0000000403287825 */ /* 0x000fc800078e0290 */
[C---:B------:R-:W-:Y:S01]  /*3f330*/  IMAD.WIDE R54, R3.reuse, 0x4, R212 ;  /* 0x0000000403367825 */ /* 0x040fe200078e02d4 */
[----:B------:R-:W-:Y:S04]  /*3f340*/  STL.64 [R1+0x2900], R56 ;  /* 0x0029003801007387 */ /* 0x000fe80000100a00 */
[----:B------:R-:W-:Y:S04]  /*3f350*/  STL.64 [R1+0x28f8], R54 ;  /* 0x0028f83601007387 */ /* 0x000fe80000100a00 */
[----:B------:R4:W-:Y:S04]  /*3f360*/  LDGSTS.E [R249+0x61600], desc[UR60][R116.64], P2 ;  /* 0x6160000074f97fae */ /* 0x0009e8000912187c */
        /* <DEDUP_REMOVED lines=13> */
[----:B------:R-:W-:Y:S04]  /*3f440*/  LDGSTS.E [R249+0x64e00], desc[UR60][R56.64], P2 ;  /* 0x64e0000038f97fae */ /* 0x000fe8000912187c */
[----:B------:R-:W-:Y:S01]  /*3f450*/  LDGSTS.E [R249+0x65200], desc[UR60][R54.64], P2 ;  /* 0x6520000036f97fae */ /* 0x000fe2000912187c */
[----:B--2---:R-:W-:-:S05]  /*3f460*/  IMAD.WIDE R52, R3, 0x4, R244 ;  /* 0x0000000403347825 */ /* 0x004fca00078e02f4 */
        /* <DEDUP_REMOVED lines=9> */
[----:B------:R2:W-:Y:S04]  /*3f500*/  STL.64 [R1+0x28a8], R18 ;  /* 0x0028a81201007387 */ /* 0x0005e80000100a00 */
[----:B------:R2:W-:Y:S04]  /*3f510*/  STL.64 [R1+0x28a0], R16 ;  /* 0x0028a01001007387 */ /* 0x0005e80000100a00 */
[----:B-1----:R-:W2:Y:S04]  /*3f520*/  LDL.LU.64 R174, [R1+0xc48] ;  /* 0x000c480001ae7983 */ /* 0x002ea80000300a00 */
[----:B------:R-:W2:Y:S04]  /*3f530*/  LDL.LU.64 R180, [R1+0xc10] ;  /* 0x000c100001b47983 */ /* 0x000ea80000300a00 */
[----:B------:R-:W2:Y:S04]  /*3f540*/  LDL.LU.64 R186, [R1+0xbd8] ;  /* 0x000bd80001ba7983 */ /* 0x000ea80000300a00 */
[----:B------:R-:W2:Y:S04]  /*3f550*/  LDL.LU.64 R192, [R1+0xba0] ;  /* 0x000ba00001c07983 */ /* 0x000ea80000300a00 */
[----:B------:R-:W2:Y:S04]  /*3f560*/  LDL.LU.64 R198, [R1+0xb68] ;  /* 0x000b680001c67983 */ /* 0x000ea80000300a00 */
[----:B------:R-:W3:Y:S04]  /*3f570*/  LDL.LU.64 R204, [R1+0xb30] ;  /* 0x000b300001cc7983 */ /* 0x000ee80000300a00 */
[----:B------:R-:W2:Y:S04]  /*3f580*/  LDL.LU.64 R214, [R1+0xaf8] ;  /* 0x000af80001d67983 */ /* 0x000ea80000300a00 */
[----:B------:R-:W4:Y:S04]  /*3f590*/  LDL.LU.64 R202, [R1+0xac0] ;  /* 0x000ac00001ca7983 */ /* 0x000f280000300a00 */
[----:B------:R-:W2:Y:S04]  /*3f5a0*/  LDL.LU.64 R196, [R1+0xa88] ;  /* 0x000a880001c47983 */ /* 0x000ea80000300a00 */
        /* <DEDUP_REMOVED lines=13> */
[----:B------:R1:W-:Y:S04]  /*3f680*/  LDGSTS.E [R249+0x66200], desc[UR60][R38.64], P2 ;  /* 0x6620000026f97fae */ /* 0x0003e8000912187c */
[----:B------:R1:W-:Y:S01]  /*3f690*/  LDGSTS.E [R249+0x66600], desc[UR60][R36.64], P2 ;  /* 0x6660000024f97fae */ /* 0x0003e2000912187c */
[----:B------:R-:W-:-:S03]  /*3f6a0*/  IMAD.WIDE R32, R3, 0x4, R110 ;  /* 0x0000000403207825 */ /* 0x000fc600078e026e */
[----:B------:R1:W-:Y:S01]  /*3f6b0*/  LDGSTS.E [R249+0x66a00], desc[UR60][R34.64], P2 ;  /* 0x66a0000022f97fae */ /* 0x0003e2000912187c */
[----:B---3--:R-:W-:-:S03]  /*3f6c0*/  IMAD.WIDE R206, R3, 0x4, R204 ;  /* 0x0000000403ce7825 */ /* 0x008fc600078e02cc */
[----:B------:R3:W-:Y:S04]  /*3f6d0*/  LDGSTS.E [R249+0x66e00], desc[UR60][R24.64], P2 ;  /* 0x66e0000018f97fae */ /* 0x0007e8000912187c */
[----:B------:R-:W3:Y:S01]  /*3f6e0*/  LDL.LU.64 R204, [R1+0x820] ;  /* 0x0008200001cc7983 */ /* 0x000ee20000300a00 */
[----:B----4-:R-:W-:-:S03]  /*3f6f0*/  IMAD.WIDE R222, R3, 0x4, R202 ;  /* 0x0000000403de7825 */ /* 0x010fc600078e02ca */
[----:B------:R-:W4:Y:S01]  /*3f700*/  LDL.LU.64 R226, [R1+0x7e8] ;  /* 0x0007e80001e27983 */ /* 0x000f220000300a00 */
[----:B--2---:R-:W-:-:S03]  /*3f710*/  IMAD.WIDE R230, R3, 0x4, R196 ;  /* 0x0000000403e67825 */ /* 0x004fc600078e02c4 */
[----:B------:R-:W2:Y:S04]  /*3f720*/  LDL.LU.64 R202, [R1+0x7b0] ;  /* 0x0007b00001ca7983 */ /* 0x000ea80000300a00 */
[----:B------:R-:W2:Y:S01]  /*3f730*/  LDL.LU.64 R196, [R1+0x778] ;  /* 0x0007780001c47983 */ /* 0x000ea20000300a00 */
[----:B------:R-:W-:-:S03]  /*3f740*/  IMAD.WIDE R182, R3, 0x4, R182 ;  /* 0x0000000403b67825 */ /* 0x000fc600078e02b6 */
[----:B------:R-:W2:Y:S01]  /*3f750*/  LDL.LU.64 R220, [R1+0x740] ;  /* 0x0007400001dc7983 */ /* 0x000ea20000300a00 */
[----:B------:R-:W-:-:S03]  /*3f760*/  IMAD.WIDE R178, R3, 0x4, R178 ;  /* 0x0000000403b27825 */ /* 0x000fc600078e02b2 */
[----:B------:R1:W-:Y:S01]  /*3f770*/  LDGSTS.E [R249+0x67200], desc[UR60][R22.64], P2 ;  /* 0x6720000016f97fae */ /* 0x0003e2000912187c */
[----:B------:R-:W-:-:S03]  /*3f780*/  IMAD.WIDE R176, R3, 0x4, R176 ;  /* 0x0000000403b07825 */ /* 0x000fc600078e02b0 */
[----:B------:R1:W-:Y:S01]  /*3f790*/  LDGSTS.E [R249+0x67600], desc[UR60][R20.64], P2 ;  /* 0x6760000014f97fae */ /* 0x0003e2000912187c */
[----:B------:R-:W-:-:S03]  /*3f7a0*/  IMAD.WIDE R168, R3, 0x4, R194 ;  /* 0x0000000403a87825 */ /* 0x000fc600078e02c2 */
[----:B------:R1:W-:Y:S01]  /*3f7b0*/  LDGSTS.E [R249+0x67a00], desc[UR60][R18.64], P2 ;  /* 0x67a0000012f97fae */ /* 0x0003e2000912187c */
[----:B------:R-:W-:-:S03]  /*3f7c0*/  IMAD.WIDE R166, R3, 0x4, R190 ;  /* 0x0000000403a67825 */ /* 0x000fc600078e02be */
[----:B------:R-:W2:Y:S04]  /*3f7d0*/  LDL.LU.64 R194, [R1+0x708] ;  /* 0x0007080001c27983 */ /* 0x000ea80000300a00 */
[----:B------:R-:W-:Y:S01]  /*3f7e0*/  STL.64 [R1+0x11e8], R182 ;  /* 0x0011e8b601007387 */ /* 0x000fe20000100a00 */
[----:B------:R-:W-:-:S03]  /*3f7f0*/  IMAD.WIDE R164, R3, 0x4, R188 ;  /* 0x0000000403a47825 */ /* 0x000fc600078e02bc */
[----:B------:R-:W2:Y:S01]  /*3f800*/  LDL.LU.64 R190, [R1+0x6d0] ;  /* 0x0006d00001be7983 */ /* 0x000ea20000300a00 */
[----:B------:R-:W-:-:S03]  /*3f810*/  IMAD.WIDE R162, R3, 0x4, R184 ;  /* 0x0000000403a27825 */ /* 0x000fc600078e02b8 */
[----:B------:R1:W-:Y:S04]  /*3f820*/  STL.64 [R1+0x1208], R178 ;  /* 0x001208b201007387 */ /* 0x0003e80000100a00 */
[----:B------:R-:W2:Y:S04]  /*3f830*/  LDL.LU.64 R218, [R1+0x698] ;  /* 0x0006980001da7983 */ /* 0x000ea80000300a00 */
[----:B------:R-:W2:Y:S04]  /*3f840*/  LDL.LU.64 R188, [R1+0x660] ;  /* 0x0006600001bc7983 */ /* 0x000ea80000300a00 */
[----:B------:R-:W-:Y:S04]  /*3f850*/  STL.64 [R1+0x1230], R176 ;  /* 0x001230b001007387 */ /* 0x000fe80000100a00 */
[----:B------:R-:W2:Y:S01]  /*3f860*/  LDL.LU.64 R184, [R1+0x628] ;  /* 0x0006280001b87983 */ /* 0x000ea20000300a00 */
[----:B------:R-:W-:-:S03]  /*3f870*/  IMAD.WIDE R160, R3, 0x4, R212 ;  /* 0x0000000403a07825 */ /* 0x000fc600078e02d4 */
[----:B------:R-:W-:Y:S01]  /*3f880*/  STL.64 [R1+0x1260], R168 ;  /* 0x001260a801007387 */ /* 0x000fe20000100a00 */
[----:B------:R-:W-:-:S03]  /*3f890*/  IMAD.WIDE R152, R3, 0x4, R210 ;  /* 0x0000000403987825 */ /* 0x000fc600078e02d2 */
[----:B------:R-:W2:Y:S04]  /*3f8a0*/  LDL.LU.64 R212, [R1+0x5f0] ;  /* 0x0005f00001d47983 */ /* 0x000ea80000300a00 */
[----:B------:R-:W-:Y:S04]  /*3f8b0*/  STL.64 [R1+0x1290], R166 ;  /* 0x001290a601007387 */ /* 0x000fe80000100a00 */
[----:B------:R-:W2:Y:S04]  /*3f8c0*/  LDL.LU.64 R210, [R1+0x5b8] ;  /* 0x0005b80001d27983 */ /* 0x000ea80000300a00 */
[----:B------:R-:W-:Y:S01]  /*3f8d0*/  STL.64 [R1+0x12c0], R164 ;  /* 0x0012c0a401007387 */ /* 0x000fe20000100a00 */
[----:B---3--:R-:W-:-:S03]  /*3f8e0*/  IMAD.WIDE R150, R3, 0x4, R204 ;  /* 0x0000000403967825 */ /* 0x008fc600078e02cc */
[----:B------:R3:W-:Y:S04]  /*3f8f0*/  LDGSTS.E [R249+0x67e00], desc[UR60][R16.64], P2 ;  /* 0x67e0000010f97fae */ /* 0x0007e8000912187c */
[----:B------:R-:W3:Y:S01]  /*3f900*/  LDL.LU.64 R204, [R1+0x578] ;  /* 0x0005780001cc7983 */ /* 0x000ee20000300a00 */
[----:B----4-:R-:W-:-:S03]  /*3f910*/  IMAD.WIDE R148, R3, 0x4, R226 ;  /* 0x0000000403947825 */ /* 0x010fc600078e02e2 */
[----:B------:R-:W-:Y:S01]  /*3f920*/  STL.64 [R1+0x12f0], R162 ;  /* 0x0012f0a201007387 */ /* 0x000fe20000100a00 */
[----:B--2---:R-:W-:-:S03]  /*3f930*/  IMAD.WIDE R146, R3, 0x4, R202 ;  /* 0x0000000403927825 */ /* 0x004fc600078e02ca */
[----:B------:R-:W-:Y:S01]  /*3f940*/  STL.64 [R1+0x1320], R160 ;  /* 0x001320a001007387 */ /* 0x000fe20000100a00 */
[----:B------:R-:W-:-:S03]  /*3f950*/  IMAD.WIDE R144, R3, 0x4, R196 ;  /* 0x0000000403907825 */ /* 0x000fc600078e02c4 */
[----:B------:R-:W2:Y:S01]  /*3f960*/  LDL.LU.64 R202, [R1+0x540] ;  /* 0x0005400001ca7983 */ /* 0x000ea20000300a00 */
[----:B------:R-:W-:-:S03]  /*3f970*/  IMAD.WIDE R136, R3, 0x4, R220 ;  /* 0x0000000403887825 */ /* 0x000fc600078e02dc */
[----:B------:R-:W-:Y:S04]  /*3f980*/  STL.64 [R1+0x1358], R152 ;  /* 0x0013589801007387 */ /* 0x000fe80000100a00 */
[----:B------:R-:W4:Y:S04]  /*3f990*/  LDL.LU.64 R196, [R1+0x508] ;  /* 0x0005080001c47983 */ /* 0x000f280000300a00 */
[----:B------:R-:W-:Y:S01]  /*3f9a0*/  STL.64 [R1+0x1390], R150 ;  /* 0x0013909601007387 */ /* 0x000fe20000100a00 */
[----:B------:R-:W-:-:S03]  /*3f9b0*/  IMAD.WIDE R134, R3, 0x4, R194 ;  /* 0x0000000403867825 */ /* 0x000fc600078e02c2 */
[----:B------:R-:W-:Y:S04]  /*3f9c0*/  STL.64 [R1+0x13c8], R148 ;  /* 0x0013c89401007387 */ /* 0x000fe80000100a00 */
[----:B------:R-:W4:Y:S01]  /*3f9d0*/  LDL.LU.64 R194, [R1+0x4c8] ;  /* 0x0004c80001c27983 */ /* 0x000f220000300a00 */
[----:B------:R-:W-:-:S03]  /*3f9e0*/  IMAD.WIDE R132, R3, 0x4, R190 ;  /* 0x0000000403847825 */ /* 0x000fc600078e02be */
[----:B------:R-:W-:Y:S04]  /*3f9f0*/  STL.64 [R1+0x13f8], R146 ;  /* 0x0013f89201007387 */ /* 0x000fe80000100a00 */
[----:B------:R-:W4:Y:S04]  /*3fa00*/  LDL.LU.64 R190, [R1+0x488] ;  /* 0x0004880001be7983 */ /* 0x000f280000300a00 */
[----:B------:R-:W-:Y:S01]  /*3fa10*/  STL.64 [R1+0x1450], R144 ;  /* 0x0014509001007387 */ /* 0x000fe20000100a00 */
[----:B------:R-:W-:-:S03]  /*3fa20*/  IMAD.WIDE R128, R3, 0x4, R188 ;  /* 0x0000000403807825 */ /* 0x000fc600078e02bc */
[----:B------:R1:W-:Y:S04]  /*3fa30*/  STL.64 [R1+0x2340], R136 ;  /* 0x0023408801007387 */ /* 0x0003e80000100a00 */
        /* <DEDUP_REMOVED lines=9> */
[----:B------:R-:W4:Y:S04]  /*3fad0*/  LDL.LU.64 R238, [R1+0x388] ;  /* 0x0003880001ee7983 */ /* 0x000f280000300a00 */
[----:B------:R-:W-:Y:S01]  /*3fae0*/  STL.64 [R1+0x2460], R128 ;  /* 0x0024608001007387 */ /* 0x000fe20000100a00 */
[----:B------:R-:W-:-:S03]  /*3faf0*/  IMAD.WIDE R116, R3, 0x4, R210 ;  /* 0x0000000403747825 */ /* 0x000fc600078e02d2 */
[----:B------:R-:W4:Y:S04]  /*3fb00*/  LDL.LU.64 R236, [R1+0x348] ;  /* 0x0003480001ec7983 */ /* 0x000f280000300a00 */
[----:B------:R-:W4:Y:S04]  /*3fb10*/  LDL.LU.64 R228, [R1+0x308] ;  /* 0x0003080001e47983 */ /* 0x000f280000300a00 */
[----:B------:R1:W-:Y:S04]  /*3fb20*/  STL.64 [R1+0x2498], R120 ;  /* 0x0024987801007387 */ /* 0x0003e80000100a00 */
[----:B------:R-:W4:Y:S04]  /*3fb30*/  LDL.LU.64 R226, [R1+0x2c8] ;  /* 0x0002c80001e27983 */ /* 0x000f280000300a00 */
[----:B------:R-:W4:Y:S04]  /*3fb40*/  LDL.LU.64 R220, [R1+0x288] ;  /* 0x0002880001dc7983 */ /* 0x000f280000300a00 */
[----:B------:R-:W-:Y:S04]  /*3fb50*/  STL.64 [R1+0x24e0], R118 ;  /* 0x0024e07601007387 */ /* 0x000fe80000100a00 */
[----:B------:R-:W4:Y:S04]  /*3fb60*/  LDL.LU.64 R218, [R1+0x248] ;  /* 0x0002480001da7983 */ /* 0x000f280000300a00 */
[----:B------:R-:W4:Y:S04]  /*3fb70*/  LDL.LU.64 R212, [R1+0x208] ;  /* 0x0002080001d47983 */ /* 0x000f280000300a00 */
[----:B------:R-:W-:Y:S04]  /*3fb80*/  STL.64 [R1+0x2510], R116 ;  /* 0x0025107401007387 */ /* 0x000fe80000100a00 */
[----:B------:R-:W4:Y:S01]  /*3fb90*/  LDL.LU.64 R210, [R1+0x1c8] ;  /* 0x0001c80001d27983 */ /* 0x000f220000300a00 */
[----:B---3--:R-:W-:-:S03]  /*3fba0*/  IMAD.WIDE R114, R3, 0x4, R204 ;  /* 0x0000000403727825 */ /* 0x008fc600078e02cc */
[----:B------:R-:W3:Y:S04]  /*3fbb0*/  LDL.LU.64 R204, [R1+0x188] ;  /* 0x0001880001cc7983 */ /* 0x000ee80000300a00 */
[----:B------:R-:W-:Y:S01]  /*3fbc0*/  STL.64 [R1+0x2540], R114 ;  /* 0x0025407201007387 */ /* 0x000fe20000100a00 */
[----:B--2---:R-:W-:-:S03]  /*3fbd0*/  IMAD.WIDE R112, R3, 0x4, R202 ;  /* 0x0000000403707825 */ /* 0x004fc600078e02ca */
[----:B------:R-:W2:Y:S01]  /*3fbe0*/  LDL.LU.64 R202, [R1+0x148] ;  /* 0x0001480001ca7983 */ /* 0x000ea20000300a00 */
[----:B----4-:R-:W-:-:S03]  /*3fbf0*/  IMAD.WIDE R104, R3, 0x4, R196 ;  /* 0x0000000403687825 */ /* 0x010fc600078e02c4 */
[----:B------:R-:W4:Y:S04]  /*3fc00*/  LDL.LU.64 R196, [R1+0x108] ;  /* 0x0001080001c47983 */ /* 0x000f280000300a00 */
[----:B------:R-:W-:Y:S01]  /*3fc10*/  STL.64 [R1+0x2600], R112 ;  /* 0x0026007001007387 */ /* 0x000fe20000100a00 */
[----:B------:R-:W-:-:S03]  /*3fc20*/  IMAD.WIDE R102, R3, 0x4, R194 ;  /* 0x0000000403667825 */ /* 0x000fc600078e02c2 */
[----:B------:R-:W4:Y:S01]  /*3fc30*/  LDL.LU.64 R194, [R1+0xc8] ;  /* 0x0000c80001c27983 */ /* 0x000f220000300a00 */
[----:B------:R-:W-:-:S03]  /*3fc40*/  IMAD.WIDE R100, R3, 0x4, R190 ;  /* 0x0000000403647825 */ /* 0x000fc600078e02be */
[----:B------:R-:W4:Y:S04]  /*3fc50*/  LDL.LU.64 R190, [R1+0x88] ;  /* 0x0000880001be7983 */ /* 0x000f280000300a00 */
[----:B------:R4:W-:Y:S01]  /*3fc60*/  STL.64 [R1+0x2698], R104 ;  /* 0x0026986801007387 */ /* 0x0009e20000100a00 */
[----:B------:R-:W-:-:S03]  /*3fc70*/  IMAD.WIDE R98, R3, 0x4, R188 ;  /* 0x0000000403627825 */ /* 0x000fc600078e02bc */
[----:B------:R-:W4:Y:S01]  /*3fc80*/  LDL.LU.64 R188, [R1+0x48] ;  /* 0x0000480001bc7983 */ /* 0x000f220000300a00 */
[----:B------:R-:W-:-:S03]  /*3fc90*/  IMAD.WIDE R96, R3, 0x4, R184 ;  /* 0x0000000403607825 */ /* 0x000fc600078e02b8 */
[----:B------:R-:W4:Y:S04]  /*3fca0*/  LDL.LU.64 R184, [R1+0x8] ;  /* 0x0000080001b87983 */ /* 0x000f280000300a00 */
[----:B------:R-:W-:Y:S04]  /*3fcb0*/  STL.64 [R1+0x26a0], R102 ;  /* 0x0026a06601007387 */ /* 0x000fe80000100a00 */
        /* <DEDUP_REMOVED lines=21> */
[----:B-1----:R-:W-:-:S04]  /*3fe10*/  IMAD.WIDE R38, R3, 0x4, R158 ;  /* 0x0000000403267825 */ /* 0x002fc800078e029e */
[----:B------:R-:W-:-:S04]  /*3fe20*/  IMAD.WIDE R174, R3, 0x4, R174 ;  /* 0x0000000403ae7825 */ /* 0x000fc800078e02ae */
[C---:B------:R-:W-:Y:S01]  /*3fe30*/  IMAD.WIDE R36, R3.reuse, 0x4, R142 ;  /* 0x0000000403247825 */ /* 0x040fe200078e028e */
[----:B------:R-:W-:Y:S03]  /*3fe40*/  LDGSTS.E [R250+0x40280], desc[UR60][R174.64], P2 ;  /* 0x40280000aefa7fae */ /* 0x000fe6000912187c */
[----:B------:R-:W-:-:S04]  /*3fe50*/  IMAD.WIDE R180, R3, 0x4, R180 ;  /* 0x0000000403b47825 */ /* 0x000fc800078e02b4 */
[C---:B------:R-:W-:Y:S01]  /*3fe60*/  IMAD.WIDE R34, R3.reuse, 0x4, R126 ;  /* 0x0000000403227825 */ /* 0x040fe200078e027e */
[----:B------:R-:W-:Y:S03]  /*3fe70*/  LDGSTS.E [R250+0x40680], desc[UR60][R180.64], P2 ;  /* 0x40680000b4fa7fae */ /* 0x000fe6000912187c */
[----:B------:R-:W-:-:S04]  /*3fe80*/  IMAD.WIDE R186, R3, 0x4, R186 ;  /* 0x0000000403ba7825 */ /* 0x000fc800078e02ba */
[C---:B------:R-:W-:Y:S01]  /*3fe90*/  IMAD.WIDE R192, R3.reuse, 0x4, R192 ;  /* 0x0000000403c07825 */ /* 0x040fe200078e02c0 */
[----:B------:R-:W-:Y:S03]  /*3fea0*/  LDGSTS.E [R250+0x40a80], desc[UR60][R186.64], P2 ;  /* 0x40a80000bafa7fae */ /* 0x000fe6000912187c */
        /* <DEDUP_REMOVED lines=12> */
[C---:B------:R-:W-:Y:S01]  /*3ff70*/  IMAD.WIDE R14, R3.reuse, 0x4, R14 ;  /* 0x00000004030e7825 */ /* 0x040fe200078e020e */
[----:B------:R-:W-:Y:S03]  /*3ff80*/  LDGSTS.E [R250+0x42280], desc[UR60][R230.64], P2 ;  /* 0x42280000e6fa7fae */ /* 0x000fe6000912187c */
[----:B------:R-:W-:-:S05]  /*3ff90*/  IMAD.WIDE R244, R3, 0x4, R244 ;  /* 0x0000000403f47825 */ /* 0x000fca00078e02f4 */
        /* <DEDUP_REMOVED lines=29> */
[----:B------:R-:W-:Y:S04]  /*40170*/  LDGSTS.E [R250+0x61680], desc[UR60][R96.64], P2 ;  /* 0x6168000060fa7fae */ /* 0x000fe8000912187c */
[----:B------:R-:W-:Y:S04]  /*40180*/  STL.64 [R1+0x27e8], R64 ;  /* 0x0027e84001007387 */ /* 0x000fe80000100a00 */
[----:B------:R-:W-:Y:S01]  /*40190*/  LDGSTS.E [R250+0x61a80], desc[UR60][R88.64], P2 ;  /* 0x61a8000058fa7fae */ /* 0x000fe2000912187c */
[----:B--2---:R-:W-:-:S03]  /*401a0*/  IMAD.WIDE R56, R3, 0x4, R202 ;  /* 0x0000000403387825 */ /* 0x004fc600078e02ca */
[----:B------:R-:W-:Y:S01]  /*401b0*/  LDGSTS.E [R250+0x61e80], desc[UR60][R86.64], P2 ;  /* 0x61e8000056fa7fae */ /* 0x000fe2000912187c */
[----:B----4-:R-:W-:-:S03]  /*401c0*/  IMAD.WIDE R54, R3, 0x4, R196 ;  /* 0x0000000403367825 */ /* 0x010fc600078e02c4 */
[----:B------:R-:W-:Y:S04]  /*401d0*/  STL.64 [R1+0x27f0], R56 ;  /* 0x0027f03801007387 */ /* 0x000fe80000100a00 */
[----:B------:R-:W-:Y:S04]  /*401e0*/  STL.64 [R1+0x2868], R54 ;  /* 0x0028683601007387 */ /* 0x000fe80000100a00 */
[----:B------:R-:W-:Y:S01]  /*401f0*/  LDGSTS.E [R250+0x62280], desc[UR60][R84.64], P2 ;  /* 0x6228000054fa7fae */ /* 0x000fe2000912187c */
[----:B------:R-:W-:-:S03]  /*40200*/  IMAD.WIDE R52, R3, 0x4, R194 ;  /* 0x0000000403347825 */ /* 0x000fc600078e02c2 */
[----:B------:R-:W-:Y:S01]  /*40210*/  LDGSTS.E [R250+0x62680], desc[UR60][R82.64], P2 ;  /* 0x6268000052fa7fae */ /* 0x000fe2000912187c */
[----:B------:R-:W-:-:S03]  /*40220*/  IMAD.WIDE R50, R3, 0x4, R190 ;  /* 0x0000000403327825 */ /* 0x000fc600078e02be */
        /* <DEDUP_REMOVED lines=18> */
[----:B------:R-:W2:Y:S04]  /*40350*/  LDL.LU.64 R220, [R1+0xc40] ;  /* 0x000c400001dc7983 */ /* 0x000ea80000300a00 */
[----:B------:R-:W3:Y:S04]  /*40360*/  LDL.LU.64 R218, [R1+0xc08] ;  /* 0x000c080001da7983 */ /* 0x000ee80000300a00 */
[----:B------:R-:W1:Y:S04]  /*40370*/  LDL.LU.64 R210, [R1+0xbd0] ;  /* 0x000bd00001d27983 */ /* 0x000e680000300a00 */
[----:B------:R-:W4:Y:S04]  /*40380*/  LDL.LU.64 R204, [R1+0xb98] ;  /* 0x000b980001cc7983 */ /* 0x000f280000300a00 */
[----:B------:R-:W2:Y:S04]  /*40390*/  LDL.LU.64 R202, [R1+0xb60] ;  /* 0x000b600001ca7983 */ /* 0x000ea80000300a00 */
        /* <DEDUP_REMOVED lines=17> */
[----:B------:R-:W4:Y:S04]  /*404b0*/  LDL.LU.64 R236, [R1+0x888] ;  /* 0x0008880001ec7983 */ /* 0x000f280000300a00 */
[----:B------:R-:W-:Y:S04]  /*404c0*/  LDGSTS.E [R250+0x64680], desc[UR60][R54.64], P2 ;  /* 0x6468000036fa7fae */ /* 0x000fe8000912187c */
[----:B------:R-:W-:Y:S04]  /*404d0*/  LDGSTS.E [R250+0x64a80], desc[UR60][R52.64], P2 ;  /* 0x64a8000034fa7fae */ /* 0x000fe8000912187c */
[----:B------:R-:W4:Y:S04]  /*404e0*/  LDL.LU.64 R226, [R1+0x850] ;  /* 0x0008500001e27983 */ /* 0x000f280000300a00 */
        /* <DEDUP_REMOVED lines=12> */
[----:B------:R4:W-:Y:S01]  /*405b0*/  LDGSTS.E [R250+0x67e80], desc[UR60][R14.64], P2 ;  /* 0x67e800000efa7fae */ /* 0x0009e2000912187c */
[----:B---3--:R-:W-:-:S03]  /*405c0*/  IMAD.WIDE R158, R3, 0x4, R218 ;  /* 0x00000004039e7825 */ /* 0x008fc600078e02da */
[----:B------:R-:W3:Y:S01]  /*405d0*/  LDL.LU.64 R218, [R1+0x818] ;  /* 0x0008180001da7983 */ /* 0x000ee20000300a00 */
[----:B-1----:R-:W-:-:S03]  /*405e0*/  IMAD.WIDE R160, R3, 0x4, R210 ;  /* 0x0000000403a07825 */ /* 0x002fc600078e02d2 */
[----:B------:R-:W3:Y:S04]  /*405f0*/  LDL.LU.64 R120, [R1+0x7e0] ;  /* 0x0007e00001787983 */ /* 0x000ee80000300a00 */
[----:B------:R-:W3:Y:S01]  /*40600*/  LDL.LU.64 R210, [R1+0x7a8] ;  /* 0x0007a80001d27983 */ /* 0x000ee20000300a00 */
[----:B--2---:R-:W-:-:S03]  /*40610*/  IMAD.WIDE R168, R3, 0x4, R202 ;  /* 0x0000000403a87825 */ /* 0x004fc600078e02ca */
[----:B------:R-:W2:Y:S01]  /*40620*/  LDL.LU.64 R202, [R1+0x770] ;  /* 0x0007700001ca7983 */ /* 0x000ea20000300a00 */
[----:B----4-:R-:W-:-:S03]  /*40630*/  IMAD.WIDE R164, R3, 0x4, R204 ;  /* 0x0000000403a47825 */ /* 0x010fc600078e02cc */
[----:B------:R-:W4:Y:S01]  /*40640*/  LDL.LU.64 R104, [R1+0x738] ;  /* 0x0007380001687983 */ /* 0x000f220000300a00 */
[----:B------:R-:W-:-:S04]  /*40650*/  IMAD.WIDE R22, R3, 0x4, R220 ;  /* 0x0000000403167825 */ /* 0x000fc800078e02dc */
[C---:B------:R-:W-:Y:S01]  /*40660*/  IMAD.WIDE R178, R3.reuse, 0x4, R178 ;  /* 0x0000000403b27825 */ /* 0x040fe200078e02b2 */
[----:B------:R-:W-:Y:S03]  /*40670*/  LDGSTS.E [R251+0x40300], desc[UR60][R22.64], P2 ;  /* 0x4030000016fb7fae */ /* 0x000fe6000912187c */
[C---:B------:R-:W-:Y:S01]  /*40680*/  IMAD.WIDE R184, R3.reuse, 0x4, R184 ;  /* 0x0000000403b87825 */ /* 0x040fe200078e02b8 */
[----:B------:R-:W-:Y:S03]  /*40690*/  LDGSTS.E [R251+0x40700], desc[UR60][R158.64], P2 ;  /* 0x407000009efb7fae */ /* 0x000fe6000912187c */
[C---:B------:R-:W-:Y:S01]  /*406a0*/  IMAD.WIDE R204, R3.reuse, 0x4, R194 ;  /* 0x0000000403cc7825 */ /* 0x040fe200078e02c2 */
[----:B------:R-:W-:Y:S04]  /*406b0*/  LDGSTS.E [R251+0x40b00], desc[UR60][R160.64], P2 ;  /* 0x40b00000a0fb7fae */ /* 0x000fe8000912187c */
[----:B------:R-:W4:Y:S01]  /*406c0*/  LDL.LU.64 R194, [R1+0x700] ;  /* 0x0007000001c27983 */ /* 0x000f220000300a00 */
[----:B------:R-:W-:-:S03]  /*406d0*/  IMAD.WIDE R220, R3, 0x4, R188 ;  /* 0x0000000403dc7825 */ /* 0x000fc600078e02bc */
[----:B------:R-:W-:Y:S04]  /*406e0*/  LDGSTS.E [R251+0x40f00], desc[UR60][R164.64], P2 ;  /* 0x40f00000a4fb7fae */ /* 0x000fe8000912187c */
[----:B------:R-:W4:Y:S04]  /*406f0*/  LDL.LU.64 R188, [R1+0x6c8] ;  /* 0x0006c80001bc7983 */ /* 0x000f280000300a00 */
[----:B------:R-:W4:Y:S01]  /*40700*/  LDL.LU.64 R152, [R1+0x690] ;  /* 0x0006900001987983 */ /* 0x000f220000300a00 */
[----:B------:R-:W-:-:S03]  /*40710*/  IMAD.WIDE R144, R3, 0x4, R182 ;  /* 0x0000000403907825 */ /* 0x000fc600078e02b6 */
[----:B------:R-:W-:Y:S01]  /*40720*/  LDGSTS.E [R251+0x41300], desc[UR60][R168.64], P2 ;  /* 0x41300000a8fb7fae */ /* 0x000fe2000912187c */
[----:B------:R-:W-:-:S03]  /*40730*/  IMAD.WIDE R142, R3, 0x4, R136 ;  /* 0x00000004038e7825 */ /* 0x000fc600078e0288 */
[----:B------:R-:W4:Y:S01]  /*40740*/  LDL.LU.64 R182, [R1+0x658] ;  /* 0x0006580001b67983 */ /* 0x000f220000300a00 */
[----:B------:R-:W-:-:S03]  /*40750*/  IMAD.WIDE R136, R3, 0x4, R176 ;  /* 0x0000000403887825 */ /* 0x000fc600078e02b0 */
[----:B------:R-:W-:Y:S04]  /*40760*/  LDGSTS.E [R251+0x41700], desc[UR60][R178.64], P2 ;  /* 0x41700000b2fb7fae */ /* 0x000fe8000912187c */
[----:B------:R-:W4:Y:S01]  /*40770*/  LDL.LU.64 R176, [R1+0x620] ;  /* 0x0006200001b07983 */ /* 0x000f220000300a00 */
        /* <DEDUP_REMOVED lines=10> */
[----:B------:R-:W4:Y:S04]  /*40820*/  LDL.LU.64 R236, [R1+0x5e8] ;  /* 0x0005e80001ec7983 */ /* 0x000f280000300a00 */
[----:B------:R-:W-:Y:S01]  /*40830*/  STL.64 [R1+0x11e0], R144 ;  /* 0x0011e09001007387 */ /* 0x000fe20000100a00 */
[----:B------:R-:W-:-:S03]  /*40840*/  IMAD.WIDE R132, R3, 0x4, R226 ;  /* 0x0000000403847825 */ /* 0x000fc600078e02e2 */
[----:B------:R-:W-:Y:S04]  /*40850*/  LDGSTS.E [R251+0x42f00], desc[UR60][R220.64], P2 ;  /* 0x42f00000dcfb7fae */ /* 0x000fe8000912187c */
[----:B------:R-:W4:Y:S04]  /*40860*/  LDL.LU.64 R226, [R1+0x5b0] ;  /* 0x0005b00001e27983 */ /* 0x000f280000300a00 */
[----:B------:R-:W-:Y:S01]  /*40870*/  STL.64 [R1+0x1200], R142 ;  /* 0x0012008e01007387 */ /* 0x000fe20000100a00 */
[----:B------:R-:W-:-:S03]  /*40880*/  IMAD.WIDE R238, R3, 0x4, R238 ;  /* 0x0000000403ee7825 */ /* 0x000fc600078e02ee */
        /* <DEDUP_REMOVED lines=8> */
[----:B------:R-:W3:Y:S01]  /*40910*/  LDL.LU.64 R218, [R1+0x570] ;  /* 0x0005700001da7983 */ /* 0x000ee20000300a00 */
[----:B------:R-:W-:-:S03]  /*40920*/  IMAD.WIDE R128, R3, 0x4, R120 ;  /* 0x0000000403807825 */ /* 0x000fc600078e0278 */
[----:B------:R-:W-:Y:S01]  /*40930*/  STL.64 [R1+0x1228], R136 ;  /* 0x0012288801007387 */ /* 0x000fe20000100a00 */
[----:B------:R-:W-:-:S03]  /*40940*/  IMAD.WIDE R126, R3, 0x4, R210 ;  /* 0x00000004037e7825 */ /* 0x000fc600078e02d2 */
[----:B------:R-:W-:Y:S01]  /*40950*/  STL.64 [R1+0x1258], R134 ;  /* 0x0012588601007387 */ /* 0x000fe20000100a00 */
[----:B--2---:R-:W-:-:S03]  /*40960*/  IMAD.WIDE R120, R3, 0x4, R202 ;  /* 0x0000000403787825 */ /* 0x004fc600078e02ca */
[----:B------:R-:W2:Y:S04]  /*40970*/  LDL.LU.64 R210, [R1+0x538] ;  /* 0x0005380001d27983 */ /* 0x000ea80000300a00 */
[----:B------:R-:W-:Y:S01]  /*40980*/  STL.64 [R1+0x1288], R132 ;  /* 0x0012888401007387 */ /* 0x000fe20000100a00 */
[----:B----4-:R-:W-:-:S03]  /*40990*/  IMAD.WIDE R118, R3, 0x4, R104 ;  /* 0x0000000403767825 */ /* 0x010fc600078e0268 */
[----:B------:R-:W4:Y:S04]  /*409a0*/  LDL.LU.64 R202, [R1+0x500] ;  /* 0x0005000001ca7983 */ /* 0x000f280000300a00 */
[----:B------:R-:W-:Y:S04]  /*409b0*/  STL.64 [R1+0x12b8], R130 ;  /* 0x0012b88201007387 */ /* 0x000fe80000100a00 */
[----:B------:R-:W-:Y:S04]  /*409c0*/  STL.64 [R1+0x12e8], R128 ;  /* 0x0012e88001007387 */ /* 0x000fe80000100a00 */
        /* <DEDUP_REMOVED lines=15> */
[----:B------:R-:W-:Y:S04]  /*40ac0*/  STL.64 [R1+0x2430], R112 ;  /* 0x0024307001007387 */ /* 0x000fe80000100a00 */
[----:B------:R-:W4:Y:S04]  /*40ad0*/  LDL.LU.64 R150, [R1+0x3c0] ;  /* 0x0003c00001967983 */ /* 0x000f280000300a00 */
[----:B------:R-:W4:Y:S04]  /*40ae0*/  LDL.LU.64 R166, [R1+0x380] ;  /* 0x0003800001a67983 */ /* 0x000f280000300a00 */
        /* <DEDUP_REMOVED lines=8> */
[----:B------:R-:W-:Y:S04]  /*40b70*/  STL.64 [R1+0x24e8], R102 ;  /* 0x0024e86601007387 */ /* 0x000fe80000100a00 */
[----:B------:R-:W4:Y:S04]  /*40b80*/  LDL.LU.64 R152, [R1+0x240] ;  /* 0x0002400001987983 */ /* 0x000f280000300a00 */
[----:B------:R-:W4:Y:S04]  /*40b90*/  LDL.LU.64 R236, [R1+0x200] ;  /* 0x0002000001ec7983 */ /* 0x000f280000300a00 */
[----:B------:R-:W-:Y:S04]  /*40ba0*/  STL.64 [R1+0x2518], R100 ;  /* 0x0025186401007387 */ /* 0x000fe80000100a00 */
        /* <DEDUP_REMOVED lines=18> */
[----:B------:R-:W-:Y:S01]  /*40cd0*/  LDGSTS.E [R251+0x60300], desc[UR60][R96.64], P2 ;  /* 0x6030000060fb7fae */ /* 0x000fe2000912187c */
[----:B----4-:R-:W-:-:S03]  /*40ce0*/  IMAD.WIDE R94, R3, 0x4, R202 ;  /* 0x00000004035e7825 */ /* 0x010fc600078e02ca */
[----:B------:R-:W4:Y:S04]  /*40cf0*/  LDL.LU.64 R202, [R1+0x100] ;  /* 0x0001000001ca7983 */ /* 0x000f280000300a00 */
[----:B------:R-:W-:Y:S04]  /*40d00*/  STL.64 [R1+0x2580], R96 ;  /* 0x0025806001007387 */ /* 0x000fe80000100a00 */
[----:B------:R-:W-:Y:S01]  /*40d10*/  LDGSTS.E [R251+0x60700], desc[UR60][R94.64], P2 ;  /* 0x607000005efb7fae */ /* 0x000fe2000912187c */
[----:B------:R-:W-:-:S03]  /*40d20*/  IMAD.WIDE R88, R3, 0x4, R194 ;  /* 0x0000000403587825 */ /* 0x000fc600078e02c2 */
[----:B------:R-:W4:Y:S04]  /*40d30*/  LDL.LU.64 R194, [R1+0xc0] ;  /* 0x0000c00001c27983 */ /* 0x000f280000300a00 */
[----:B------:R-:W-:Y:S01]  /*40d40*/  LDGSTS.E [R251+0x60b00], desc[UR60][R88.64], P2 ;  /* 0x60b0000058fb7fae */ /* 0x000fe2000912187c */
[----:B------:R-:W-:-:S03]  /*40d50*/  IMAD.WIDE R86, R3, 0x4, R188 ;  /* 0x0000000403567825 */ /* 0x000fc600078e02bc */
[----:B------:R-:W4:Y:S04]  /*40d60*/  LDL.LU.64 R188, [R1+0x80] ;  /* 0x0000800001bc7983 */ /* 0x000f280000300a00 */
[----:B------:R-:W-:Y:S01]  /*40d70*/  STL.64 [R1+0x25b0], R94 ;  /* 0x0025b05e01007387 */ /* 0x000fe20000100a00 */
[----:B------:R-:W-:-:S03]  /*40d80*/  IMAD.WIDE R36, R3, 0x4, R156 ;  /* 0x0000000403247825 */ /* 0x000fc600078e029c */
[----:B------:R-:W-:Y:S01]  /*40d90*/  LDGSTS.E [R251+0x60f00], desc[UR60][R86.64], P2 ;  /* 0x60f0000056fb7fae */ /* 0x000fe2000912187c */
[----:B------:R-:W-:-:S03]  /*40da0*/  IMAD.WIDE R84, R3, 0x4, R182 ;  /* 0x0000000403547825 */ /* 0x000fc600078e02b6 */
[----:B------:R-:W4:Y:S01]  /*40db0*/  LDL.LU.64 R182, [R1+0x40] ;  /* 0x0000400001b67983 */ /* 0x000f220000300a00 */
[----:B------:R-:W-:-:S03]  /*40dc0*/  IMAD.WIDE R34, R3, 0x4, R140 ;  /* 0x0000000403227825 */ /* 0x000fc600078e028c */
[----:B------:R-:W-:Y:S01]  /*40dd0*/  LDGSTS.E [R251+0x61300], desc[UR60][R84.64], P2 ;  /* 0x6130000054fb7fae */ /* 0x000fe2000912187c */
[----:B------:R-:W-:-:S03]  /*40de0*/  IMAD.WIDE R82, R3, 0x4, R176 ;  /* 0x0000000403527825 */ /* 0x000fc600078e02b0 */
[----:B------:R-:W4:Y:S04]  /*40df0*/  LDL.LU.64 R176, [R1] ;  /* 0x0000000001b07983 */ /* 0x000f280000300a00 */
        /* <DEDUP_REMOVED lines=19> */
[----:B------:R-:W-:Y:S01]  /*40f30*/  LDGSTS.E [R251+0x61700], desc[UR60][R82.64], P2 ;  /* 0x6170000052fb7fae */ /* 0x000fe2000912187c */
[----:B------:R-:W-:-:S03]  /*40f40*/  IMAD.WIDE R56, R3, 0x4, R226 ;  /* 0x0000000403387825 */ /* 0x000fc600078e02e2 */
        /* <DEDUP_REMOVED lines=18> */
[----:B------:R-:W-:Y:S01]  /*41070*/  LDGSTS.E [R251+0x63b00], desc[UR60][R56.64], P2 ;  /* 0x63b0000038fb7fae */ /* 0x000fe2000912187c */
[----:B---3--:R-:W-:-:S05]  /*41080*/  IMAD.WIDE R54, R3, 0x4, R218 ;  /* 0x0000000403367825 */ /* 0x008fca00078e02da */
[----:B------:R-:W-:Y:S04]  /*41090*/  STL.64 [R1+0x26e0], R54 ;  /* 0x0026e03601007387 */ /* 0x000fe80000100a00 */
[----:B------:R-:W-:Y:S01]  /*410a0*/  LDGSTS.E [R251+0x63f00], desc[UR60][R54.64], P2 ;  /* 0x63f0000036fb7fae */ /* 0x000fe2000912187c */
[----:B--2---:R-:W-:-:S04]  /*410b0*/  IMAD.WIDE R52, R3, 0x4, R210 ;  /* 0x0000000403347825 */ /* 0x004fc800078e02d2 */
[C---:B----4-:R-:W-:Y:S01]  /*410c0*/  IMAD.WIDE R50, R3.reuse, 0x4, R202 ;  /* 0x0000000403327825 */ /* 0x050fe200078e02ca */
[----:B------:R-:W-:Y:S04]  /*410d0*/  STL.64 [R1+0x26e8], R52 ;  /* 0x0026e83401007387 */ /* 0x000fe80000100a00 */
[----:B------:R-:W-:Y:S04]  /*410e0*/  STL.64 [R1+0x26f8], R50 ;  /* 0x0026f83201007387 */ /* 0x000fe80000100a00 */
[----:B------:R-:W-:Y:S04]  /*410f0*/  LDGSTS.E [R251+0x64300], desc[UR60][R52.64], P2 ;  /* 0x6430000034fb7fae */ /* 0x000fe8000912187c */
[----:B------:R-:W-:Y:S01]  /*41100*/  LDGSTS.E [R251+0x64700], desc[UR60][R50.64], P2 ;  /* 0x6470000032fb7fae */ /* 0x000fe2000912187c */
[----:B------:R-:W-:-:S04]  /*41110*/  IMAD.WIDE R40, R3, 0x4, R194 ;  /* 0x0000000403287825 */ /* 0x000fc800078e02c2 */
[C---:B------:R-:W-:Y:S01]  /*41120*/  IMAD.WIDE R48, R3.reuse, 0x4, R188 ;  /* 0x0000000403307825 */ /* 0x040fe200078e02bc */
[----:B------:R1:W-:Y:S04]  /*41130*/  STL.64 [R1+0x2708], R40 ;  /* 0x0027082801007387 */ /* 0x0003e80000100a00 */
        /* <DEDUP_REMOVED lines=16> */
[----:B------:R3:W-:Y:S04]  /*41240*/  STL.64 [R1+0x2748], R4 ;  /* 0x0027480401007387 */ /* 0x0007e80000100a00 */
[----:B-1----:R-:W3:Y:S04]  /*41250*/  LDL.LU.64 R40, [R1+0xc38] ;  /* 0x000c380001287983 */ /* 0x002ee80000300a00 */
[----:B------:R-:W-:Y:S04]  /*41260*/  LDGSTS.E [R251+0x65300], desc[UR60][R46.64], P2 ;  /* 0x653000002efb7fae */ /* 0x000fe8000912187c */
[----:B------:R-:W-:Y:S04]  /*41270*/  LDGSTS.E [R251+0x65700], desc[UR60][R38.64], P2 ;  /* 0x6570000026fb7fae */ /* 0x000fe8000912187c */
[----:B------:R-:W-:Y:S04]  /*41280*/  LDGSTS.E [R251+0x65b00], desc[UR60][R36.64], P2 ;  /* 0x65b0000024fb7fae */ /* 0x000fe8000912187c */
[----:B------:R-:W4:Y:S04]  /*41290*/  LDL.LU.64 R56, [R1+0xc00] ;  /* 0x000c000001387983 */ /* 0x000f280000300a00 */
[----:B------:R-:W-:Y:S04]  /*412a0*/  LDGSTS.E [R251+0x65f00], desc[UR60][R34.64], P2 ;  /* 0x65f0000022fb7fae */ /* 0x000fe8000912187c */
[----:B------:R-:W-:Y:S04]  /*412b0*/  LDGSTS.E [R251+0x66300], desc[UR60][R24.64], P2 ;  /* 0x6630000018fb7fae */ /* 0x000fe8000912187c */
[----:B------:R-:W-:Y:S04]  /*412c0*/  LDGSTS.E [R251+0x66700], desc[UR60][R32.64], P2 ;  /* 0x6670000020fb7fae */ /* 0x000fe8000912187c */
[----:B------:R-:W-:Y:S04]  /*412d0*/  LDGSTS.E [R251+0x66b00], desc[UR60][R30.64], P2 ;  /* 0x66b000001efb7fae */ /* 0x000fe8000912187c */
[----:B--2---:R-:W2:Y:S04]  /*412e0*/  LDL.LU.64 R24, [R1+0xbc8] ;  /* 0x000bc80001187983 */ /* 0x004ea80000300a00 */
        /* <DEDUP_REMOVED lines=12> */
[----:B------:R-:W2:Y:S04]  /*413b0*/  LDL.LU.64 R210, [R1+0x928] ;  /* 0x0009280001d27983 */ /* 0x000ea80000300a00 */
[----:B------:R-:W-:Y:S04]  /*413c0*/  LDGSTS.E [R251+0x67300], desc[UR60][R18.64], P2 ;  /* 0x6730000012fb7fae */ /* 0x000fe8000912187c */
[----:B------:R-:W2:Y:S04]  /*413d0*/  LDL.LU.64 R218, [R1+0x8f0] ;  /* 0x0008f00001da7983 */ /* 0x000ea80000300a00 */
[----:B------:R-:W-:Y:S04]  /*413e0*/  LDGSTS.E [R251+0x67700], desc[UR60][R16.64], P2 ;  /* 0x6770000010fb7fae */ /* 0x000fe8000912187c */
[----:B------:R-:W2:Y:S04]  /*413f0*/  LDL.LU.64 R226, [R1+0x8b8] ;  /* 0x0008b80001e27983 */ /* 0x000ea80000300a00 */
[----:B------:R-:W-:Y:S04]  /*41400*/  LDGSTS.E [R251+0x67b00], desc[UR60][R14.64], P2 ;  /* 0x67b000000efb7fae */ /* 0x000fe8000912187c */
[----:B------:R-:W2:Y:S04]  /*41410*/  LDL.LU.64 R236, [R1+0x880] ;  /* 0x0008800001ec7983 */ /* 0x000ea80000300a00 */
[----:B------:R3:W-:Y:S04]  /*41420*/  LDGSTS.E [R251+0x67f00], desc[UR60][R4.64], P2 ;  /* 0x67f0000004fb7fae */ /* 0x0007e8000912187c */
[----:B------:R-:W2:Y:S04]  /*41430*/  LDL.LU.64 R70, [R1+0x848] ;  /* 0x0008480001467983 */ /* 0x000ea80000300a00 */
[----:B------:R-:W2:Y:S01]  /*41440*/  LDL.LU.64 R86, [R1+0x810] ;  /* 0x0008100001567983 */ /* 0x000ea20000300a00 */
[----:B---3--:R-:W-:-:S03]  /*41450*/  IMAD.WIDE R4, R3, 0x4, R40 ;  /* 0x0000000403047825 */ /* 0x008fc600078e0228 */
[----:B------:R-:W3:Y:S04]  /*41460*/  LDL.LU.64 R40, [R1+0x7d8] ;  /* 0x0007d80001287983 */ /* 0x000ee80000300a00 */
[----:B------:R-:W3:Y:S04]  /*41470*/  LDL.LU.64 R102, [R1+0x7a0] ;  /* 0x0007a00001667983 */ /* 0x000ee80000300a00 */
[----:B------:R-:W3:Y:S01]  /*41480*/  LDL.LU.64 R118, [R1+0x768] ;  /* 0x0007680001767983 */ /* 0x000ee20000300a00 */
[----:B------:R-:W-:-:S03]  /*41490*/  IMAD.WIDE R46, R3, 0x4, R12 ;  /* 0x00000004032e7825 */ /* 0x000fc600078e020c */
[----:B------:R-:W-:Y:S01]  /*414a0*/  LDGSTS.E [R252+0x40380], desc[UR60][R4.64], P2 ;  /* 0x4038000004fc7fae */ /* 0x000fe2000912187c */
[----:B----4-:R-:W-:-:S03]  /*414b0*/  IMAD.WIDE R14, R3, 0x4, R56 ;  /* 0x00000004030e7825 */ /* 0x010fc600078e0238 */
[----:B------:R-:W4:Y:S01]  /*414c0*/  LDL.LU.64 R56, [R1+0x730] ;  /* 0x0007300001387983 */ /* 0x000f220000300a00 */
[----:B------:R-:W-:-:S03]  /*414d0*/  IMAD.WIDE R44, R3, 0x4, R6 ;  /* 0x00000004032c7825 */ /* 0x000fc600078e0206 */
[----:B------:R-:W-:Y:S01]  /*414e0*/  LDGSTS.E [R252+0x40780], desc[UR60][R14.64], P2 ;  /* 0x407800000efc7fae */ /* 0x000fe2000912187c */
[----:B--2---:R-:W-:-:S03]  /*414f0*/  IMAD.WIDE R18, R3, 0x4, R104 ;  /* 0x0000000403127825 */ /* 0x004fc600078e0268 */
[----:B------:R-:W2:Y:S01]  /*41500*/  LDL.LU.64 R104, [R1+0x6f8] ;  /* 0x0006f80001687983 */ /* 0x000ea20000300a00 */
[----:B------:R-:W-:-:S03]  /*41510*/  IMAD.WIDE R20, R3, 0x4, R120 ;  /* 0x0000000403147825 */ /* 0x000fc600078e0278 */
[----:B------:R-:W2:Y:S01]  /*41520*/  LDL.LU.64 R120, [R1+0x6c0] ;  /* 0x0006c00001787983 */ /* 0x000ea20000300a00 */
[----:B------:R-:W-:-:S03]  /*41530*/  IMAD.WIDE R156, R3, 0x4, R136 ;  /* 0x00000004039c7825 */ /* 0x000fc600078e0288 */
[----:B------:R-:W2:Y:S01]  /*41540*/  LDL.LU.64 R136, [R1+0x688] ;  /* 0x0006880001887983 */ /* 0x000ea20000300a00 */
[----:B------:R-:W-:-:S03]  /*41550*/  IMAD.WIDE R16, R3, 0x4, R24 ;  /* 0x0000000403107825 */ /* 0x000fc600078e0218 */
[----:B------:R-:W2:Y:S04]  /*41560*/  LDL.LU.64 R134, [R1+0x650] ;  /* 0x0006500001867983 */ /* 0x000ea80000300a00 */
[----:B------:R-:W2:Y:S01]  /*41570*/  LDL.LU.64 R24, [R1+0x618] ;  /* 0x0006180001187983 */ /* 0x000ea20000300a00 */
[----:B------:R-:W-:-:S03]  /*41580*/  IMAD.WIDE R162, R3, 0x4, R72 ;  /* 0x0000000403a27825 */ /* 0x000fc600078e0248 */
[----:B------:R-:W2:Y:S04]  /*41590*/  LDL.LU.64 R150, [R1+0x5e0] ;  /* 0x0005e00001967983 */ /* 0x000ea80000300a00 */
[----:B------:R-:W2:Y:S01]  /*415a0*/  LDL.LU.64 R72, [R1+0x5a8] ;  /* 0x0005a80001487983 */ /* 0x000ea20000300a00 */
[----:B------:R-:W-:-:S03]  /*415b0*/  IMAD.WIDE R166, R3, 0x4, R88 ;  /* 0x0000000403a67825 */ /* 0x000fc600078e0258 */
[----:B------:R-:W2:Y:S01]  /*415c0*/  LDL.LU.64 R88, [R1+0x568] ;  /* 0x0005680001587983 */ /* 0x000ea20000300a00 */
[----:B------:R-:W-:-:S03]  /*415d0*/  IMAD.WIDE R36, R3, 0x4, R106 ;  /* 0x0000000403247825 */ /* 0x000fc600078e026a */
[----:B------:R-:W-:Y:S01]  /*415e0*/  LDGSTS.E [R252+0x40b80], desc[UR60][R16.64], P2 ;  /* 0x40b8000010fc7fae */ /* 0x000fe2000912187c */
[----:B------:R-:W-:-:S03]  /*415f0*/  IMAD.WIDE R34, R3, 0x4, R90 ;  /* 0x0000000403227825 */ /* 0x000fc600078e025a */
[----:B------:R-:W-:Y:S01]  /*41600*/  LDGSTS.E [R252+0x40f80], desc[UR60][R18.64], P2 ;  /* 0x40f8000012fc7fae */ /* 0x000fe2000912187c */
[----:B------:R-:W-:-:S03]  /*41610*/  IMAD.WIDE R32, R3, 0x4, R74 ;  /* 0x0000000403207825 */ /* 0x000fc600078e024a */
[----:B------:R-:W-:Y:S01]  /*41620*/  LDGSTS.E [R252+0x41380], desc[UR60][R20.64], P2 ;  /* 0x4138000014fc7fae */ /* 0x000fe2000912187c */
[----:B---3--:R-:W-:-:S03]  /*41630*/  IMAD.WIDE R114, R3, 0x4, R40 ;  /* 0x0000000403727825 */ /* 0x008fc600078e0228 */
[----:B------:R-:W3:Y:S01]  /*41640*/  LDL.LU.64 R40, [R1+0x530] ;  /* 0x0005300001287983 */ /* 0x000ee20000300a00 */
[----:B------:R-:W-:-:S04]  /*41650*/  IMAD.WIDE R112, R3, 0x4, R102 ;  /* 0x0000000403707825 */ /* 0x000fc800078e0266 */
[----:B------:R-:W-:-:S04]  /*41660*/  IMAD.WIDE R110, R3, 0x4, R118 ;  /* 0x00000004036e7825 */ /* 0x000fc800078e0276 */
[C---:B----4-:R-:W-:Y:S02]  /*41670*/  IMAD.WIDE R108, R3.reuse, 0x4, R56 ;  /* 0x00000004036c7825 */ /* 0x050fe400078e0238 */
[----:B------:R-:W4:Y:S04]  /*41680*/  LDL.LU.64 R56, [R1+0x4f8] ;  /* 0x0004f80001387983 */ /* 0x000f280000300a00 */
[----:B------:R-:W-:Y:S04]  /*41690*/  STL.64 [R1+0x1220], R114 ;  /* 0x0012207201007387 */ /* 0x000fe80000100a00 */
[----:B------:R-:W-:Y:S01]  /*416a0*/  STL.64 [R1+0x1248], R112 ;  /* 0x0012487001007387 */ /* 0x000fe20000100a00 */
[----:B--2---:R-:W-:-:S03]  /*416b0*/  IMAD.WIDE R102, R3, 0x4, R120 ;  /* 0x0000000403667825 */ /* 0x004fc600078e0278 */
[----:B------:R-:W2:Y:S04]  /*416c0*/  LDL.LU.64 R120, [R1+0x4b8] ;  /* 0x0004b80001787983 */ /* 0x000ea80000300a00 */
[----:B------:R-:W-:Y:S01]  /*416d0*/  STL.64 [R1+0x1278], R110 ;  /* 0x0012786e01007387 */ /* 0x000fe20000100a00 */
[----:B------:R-:W-:-:S03]  /*416e0*/  IMAD.WIDE R100, R3, 0x4, R136 ;  /* 0x0000000403647825 */ /* 0x000fc600078e0288 */
[----:B------:R-:W2:Y:S01]  /*416f0*/  LDL.LU.64 R136, [R1+0x478] ;  /* 0x0004780001887983 */ /* 0x000ea20000300a00 */
[----:B------:R-:W-:-:S03]  /*41700*/  IMAD.WIDE R104, R3, 0x4, R104 ;  /* 0x0000000403687825 */ /* 0x000fc600078e0268 */
[----:B------:R-:W-:Y:S01]  /*41710*/  STL.64 [R1+0x12a8], R108 ;  /* 0x0012a86c01007387 */ /* 0x000fe20000100a00 */
[----:B------:R-:W-:-:S03]  /*41720*/  IMAD.WIDE R96, R3, 0x4, R24 ;  /* 0x0000000403607825 */ /* 0x000fc600078e0218 */
[----:B------:R-:W2:Y:S01]  /*41730*/  LDL.LU.64 R116, [R1+0x438] ;  /* 0x0004380001747983 */ /* 0x000ea20000300a00 */
[----:B------:R-:W-:-:S03]  /*41740*/  IMAD.WIDE R98, R3, 0x4, R134 ;  /* 0x0000000403627825 */ /* 0x000fc600078e0286 */
[----:B------:R-:W-:Y:S04]  /*41750*/  STL.64 [R1+0x12d8], R104 ;  /* 0x0012d86801007387 */ /* 0x000fe80000100a00 */
[----:B------:R-:W2:Y:S01]  /*41760*/  LDL.LU.64 R24, [R1+0x3f8] ;  /* 0x0003f80001187983 */ /* 0x000ea20000300a00 */
[----:B------:R-:W-:-:S03]  /*41770*/  IMAD.WIDE R92, R3, 0x4, R72 ;  /* 0x00000004035c7825 */ /* 0x000fc600078e0248 */
[----:B------:R-:W-:Y:S01]  /*41780*/  STL.64 [R1+0x1330], R102 ;  /* 0x0013306601007387 */ /* 0x000fe20000100a00 */
[----:B------:R-:W-:-:S03]  /*41790*/  IMAD.WIDE R248, R3, 0x4, R70 ;  /* 0x0000000403f87825 */ /* 0x000fc600078e0246 */
[----:B------:R-:W2:Y:S04]  /*417a0*/  LDL.LU.64 R132, [R1+0x3b8] ;  /* 0x0003b80001847983 */ /* 0x000ea80000300a00 */
[----:B------:R-:W-:Y:S04]  /*417b0*/  STL.64 [R1+0x1368], R100 ;  /* 0x0013686401007387 */ /* 0x000fe80000100a00 */
[----:B------:R-:W2:Y:S01]  /*417c0*/  LDL.LU.64 R72, [R1+0x378] ;  /* 0x0003780001487983 */ /* 0x000ea20000300a00 */
[----:B------:R-:W-:-:S03]  /*417d0*/  IMAD.WIDE R94, R3, 0x4, R150 ;  /* 0x00000004035e7825 */ /* 0x000fc600078e0296 */
[----:B------:R-:W2:Y:S04]  /*417e0*/  LDL.LU.64 R70, [R1+0x338] ;  /* 0x0003380001467983 */ /* 0x000ea80000300a00 */
[----:B------:R-:W-:Y:S04]  /*417f0*/  STL.64 [R1+0x1398], R98 ;  /* 0x0013986201007387 */ /* 0x000fe80000100a00 */
[----:B------:R-:W2:Y:S04]  /*41800*/  LDL.LU.64 R148, [R1+0x2f8] ;  /* 0x0002f80001947983 */ /* 0x000ea80000300a00 */
[----:B------:R-:W2:Y:S04]  /*41810*/  LDL.LU.64 R38, [R1+0x2b8] ;  /* 0x0002b80001267983 */ /* 0x000ea80000300a00 */
[----:B------:R-:W-:Y:S04]  /*41820*/  STL.64 [R1+0x13d8], R96 ;  /* 0x0013d86001007387 */ /* 0x000fe80000100a00 */
[----:B------:R-:W2:Y:S01]  /*41830*/  LDL.LU.64 R54, [R1+0x278] ;  /* 0x0002780001367983 */ /* 0x000ea20000300a00 */
[----:B------:R-:W-:-:S03]  /*41840*/  IMAD.WIDE R88, R3, 0x4, R88 ;  /* 0x0000000403587825 */ /* 0x000fc600078e0258 */
[----:B------:R-:W2:Y:S01]  /*41850*/  LDL.LU.64 R118, [R1+0x238] ;  /* 0x0002380001767983 */ /* 0x000ea20000300a00 */
[----:B------:R-:W-:-:S03]  /*41860*/  IMAD.WIDE R250, R3, 0x4, R86 ;  /* 0x0000000403fa7825 */ /* 0x000fc600078e0256 */
[----:B------:R-:W2:Y:S04]  /*41870*/  LDL.LU.64 R134, [R1+0x1f8] ;  /* 0x0001f80001867983 */ /* 0x000ea80000300a00 */
[----:B------:R-:W-:Y:S01]  /*41880*/  STL.64 [R1+0x1408], R94 ;  /* 0x0014085e01007387 */ /* 0x000fe20000100a00 */
[----:B---3--:R-:W-:-:S04]  /*41890*/  IMAD.WIDE R86, R3, 0x4, R40 ;  /* 0x0000000403567825 */ /* 0x008fc800078e0228 */
[C---:B----4-:R-:W-:Y:S02]  /*418a0*/  IMAD.WIDE R84, R3.reuse, 0x4, R56 ;  /* 0x0000000403547825 */ /* 0x050fe400078e0238 */
[----:B------:R-:W3:Y:S04]  /*418b0*/  LDL.LU.64 R56, [R1+0x1b8] ;  /* 0x0001b80001387983 */ /* 0x000ee80000300a00 */
[----:B------:R-:W4:Y:S04]  /*418c0*/  LDL.LU.64 R150, [R1+0x178] ;  /* 0x0001780001967983 */ /* 0x000f280000300a00 */
[----:B------:R-:W-:Y:S04]  /*418d0*/  STL.64 [R1+0x1440], R92 ;  /* 0x0014405c01007387 */ /* 0x000fe80000100a00 */
[----:B------:R-:W4:Y:S01]  /*418e0*/  LDL.LU.64 R40, [R1+0x138] ;  /* 0x0001380001287983 */ /* 0x000f220000300a00 */
[----:B--2---:R-:W-:-:S03]  /*418f0*/  IMAD.WIDE R82, R3, 0x4, R120 ;  /* 0x0000000403527825 */ /* 0x004fc600078e0278 */
[----:B------:R-:W2:Y:S04]  /*41900*/  LDL.LU.64 R120, [R1+0xf8] ;  /* 0x0000f80001787983 */ /* 0x000ea80000300a00 */
[----:B------:R-:W-:Y:S01]  /*41910*/  STL.64 [R1+0x2550], R88 ;  /* 0x0025505801007387 */ /* 0x000fe20000100a00 */
[----:B------:R-:W-:-:S03]  /*41920*/  IMAD.WIDE R80, R3, 0x4, R136 ;  /* 0x0000000403507825 */ /* 0x000fc600078e0288 */
[----:B------:R-:W2:Y:S04]  /*41930*/  LDL.LU.64 R136, [R1+0xb8] ;  /* 0x0000b80001887983 */ /* 0x000ea80000300a00 */
[----:B------:R-:W-:Y:S01]  /*41940*/  STL.64 [R1+0x2558], R86 ;  /* 0x0025585601007387 */ /* 0x000fe20000100a00 */
[----:B------:R-:W-:-:S03]  /*41950*/  IMAD.WIDE R78, R3, 0x4, R116 ;  /* 0x00000004034e7825 */ /* 0x000fc600078e0274 */
[----:B------:R-:W-:Y:S04]  /*41960*/  STL.64 [R1+0x2560], R84 ;  /* 0x0025605401007387 */ /* 0x000fe80000100a00 */
        /* <DEDUP_REMOVED lines=21> */
[----:B------:R-:W-:-:S04]  /*41ac0*/  IMAD.WIDE R38, R3, 0x4, R122 ;  /* 0x0000000403267825 */ /* 0x000fc800078e027a */
[----:B------:R-:W-:-:S04]  /*41ad0*/  IMAD.WIDE R30, R3, 0x4, R58 ;  /* 0x00000004031e7825 */ /* 0x000fc800078e023a */
[----:B------:R-:W-:-:S04]  /*41ae0*/  IMAD.WIDE R28, R3, 0x4, R42 ;  /* 0x00000004031c7825 */ /* 0x000fc800078e022a */
[----:B------:R-:W-:-:S04]  /*41af0*/  IMAD.WIDE R26, R3, 0x4, R26 ;  /* 0x00000004031a7825 */ /* 0x000fc800078e021a */
[----:B---3--:R-:W-:-:S04]  /*41b00*/  IMAD.WIDE R56, R3, 0x4, R56 ;  /* 0x0000000403387825 */ /* 0x008fc800078e0238 */
[C---:B----4-:R-:W-:Y:S01]  /*41b10*/  IMAD.WIDE R54, R3.reuse, 0x4, R150 ;  /* 0x0000000403367825 */ /* 0x050fe200078e0296 */
[----:B------:R-:W-:Y:S04]  /*41b20*/  STL.64 [R1+0x25e8], R56 ;  /* 0x0025e83801007387 */ /* 0x000fe80000100a00 */
[----:B------:R-:W-:Y:S01]  /*41b30*/  STL.64 [R1+0x25f0], R54 ;  /* 0x0025f03601007387 */ /* 0x000fe20000100a00 */
[----:B------:R-:W-:-:S03]  /*41b40*/  IMAD.WIDE R52, R3, 0x4, R40 ;  /* 0x0000000403347825 */ /* 0x000fc600078e0228 */
[----:B------:R-:W5:Y:S01]  /*41b50*/  LDL.LU.64 R12, [R1+0x2d88] ;  /* 0x002d8800010c7983 */ /* 0x000f620000300a00 */
[----:B------:R-:W-:-:S03]  /*41b60*/  IMAD.WIDE R40, R3, 0x4, R138 ;  /* 0x0000000403287825 */ /* 0x000fc600078e028a */
[----:B------:R-:W-:Y:S04]  /*41b70*/  STL.64 [R1+0x25f8], R52 ;  /* 0x0025f83401007387 */ /* 0x000fe80000100a00 */
[----:B------:R-:W5:Y:S01]  /*41b80*/  LDL.LU.64 R6, [R1+0x2d80] ;  /* 0x002d800001067983 */ /* 0x000f620000300a00 */
[----:B--2---:R-:W-:-:S04]  /*41b90*/  IMAD.WIDE R50, R3, 0x4, R120 ;  /* 0x0000000403327825 */ /* 0x004fc800078e0278 */
[C---:B------:R-:W-:Y:S01]  /*41ba0*/  IMAD.WIDE R48, R3.reuse, 0x4, R136 ;  /* 0x0000000403307825 */ /* 0x040fe200078e0288 */
        /* <DEDUP_REMOVED lines=12> */
[----:B------:R4:W-:Y:S04]  /*41c70*/  STL [R1+0xc00], RZ ;  /* 0x000c00ff01007387 */ /* 0x0009e80000100800 */
        /* <DEDUP_REMOVED lines=767> */
[----:B------:R4:W-:Y:S04]  /*44c70*/  STL [R1], RZ ;  /* 0x000000ff01007387 */ /* 0x0009e80000100800 */
        /* <DEDUP_REMOVED lines=127> */
[----:B------:R-:W4:Y:S01]  /*45470*/  LDL R0, [R1+0x1548] ;  /* 0x0015480001007983 */ /* 0x000f220000100800 */
[----:B------:R-:W-:-:S04]  /*45480*/  IMAD.WIDE R152, R3, 0x4, R152 ;  /* 0x0000000403987825 */ /* 0x000fc800078e0298 */
[C---:B------:R-:W-:Y:S01]  /*45490*/  IMAD.WIDE R176, R3.reuse, 0x4, R176 ;  /* 0x0000000403b07825 */ /* 0x040fe200078e02b0 */
[----:B------:R-:W-:Y:S03]  /*454a0*/  LDGSTS.E [R252+0x41780], desc[UR60][R152.64], P2 ;  /* 0x4178000098fc7fae */ /* 0x000fe6000912187c */
        /* <DEDUP_REMOVED lines=33> */
[----:B------:R-:W-:Y:S01]  /*456c0*/  LDGSTS.E [R252+0x47b80], desc[UR60][R92.64], P2 ;  /* 0x47b800005cfc7fae */ /* 0x000fe2000912187c */
[----:B------:R-:W1:Y:S03]  /*456d0*/  S2R R10, SR_TID.X ;  /* 0x00000000000a7919 */ /* 0x000e660000002100 */
        /* <DEDUP_REMOVED lines=16> */
[----:B------:R-:W-:-:S03]  /*457e0*/  IADD3 R2, R2, 0x7f, RZ ;  /* 0x0000007f02027810 */ /* 0x000fc60007ffe0ff */
[----:B------:R-:W-:Y:S01]  /*457f0*/  LDGSTS.E [R252+0x63b80], desc[UR60][R56.64], P2 ;  /* 0x63b8000038fc7fae */ /* 0x000fe2000912187c */
[----:B------:R-:W-:-:S03]  /*45800*/  IMAD.WIDE R154, R3, 0x4, R154 ;  /* 0x00000004039a7825 */ /* 0x000fc600078e029a */
[----:B------:R-:W-:Y:S04]  /*45810*/  LDGSTS.E [R252+0x63f80], desc[UR60][R54.64], P2 ;  /* 0x63f8000036fc7fae */ /* 0x000fe8000912187c */
[----:B------:R-:W-:Y:S01]  /*45820*/  LDGSTS.E [R252+0x64380], desc[UR60][R52.64], P2 ;  /* 0x6438000034fc7fae */ /* 0x000fe2000912187c */
[----:B------:R-:W-:-:S03]  /*45830*/  ISETP.GE.AND P1, PT, R2, 0x80, PT ;  /* 0x000000800200780c */ /* 0x000fc60003f26270 */
        /* <DEDUP_REMOVED lines=10> */
[----:B-1----:R-:W-:-:S03]  /*458e0*/  LOP3.LUT R10, R10, 0x7f, RZ, 0xc0, !PT ;  /* 0x0000007f0a0a7812 */ /* 0x002fc600078ec0ff */
[----:B------:R-:W-:Y:S04]  /*458f0*/  LDGSTS.E [R252+0x66f80], desc[UR60][R32.64], P2 ;  /* 0x66f8000020fc7fae */ /* 0x000fe8000912187c */
[----:B------:R1:W-:Y:S04]  /*45900*/  LDGSTS.E [R252+0x67380], desc[UR60][R30.64], P2 ;  /* 0x673800001efc7fae */ /* 0x0003e8000912187c */
[----:B------:R2:W-:Y:S04]  /*45910*/  LDGSTS.E [R252+0x67780], desc[UR60][R28.64], P2 ;  /* 0x677800001cfc7fae */ /* 0x0005e8000912187c */
[----:B------:R3:W-:Y:S04]  /*45920*/  LDGSTS.E [R252+0x67b80], desc[UR60][R26.64], P2 ;  /* 0x67b800001afc7fae */ /* 0x0007e8000912187c */
[----:B------:R3:W-:Y:S01]  /*45930*/  LDGSTS.E [R252+0x67f80], desc[UR60][R24.64], P2 ;  /* 0x67f8000018fc7fae */ /* 0x0007e2000912187c */
[----:B-1----:R-:W-:-:S03]  /*45940*/  CS2R R30, SRZ ;  /* 0x00000000001e7805 */ /* 0x002fc6000001ff00 */
[----:B------:R-:W0:Y:S01]  /*45950*/  LDGDEPBAR ;  /* 0x00000000000079af */ /* 0x000e220000000000 */
[----:B--2---:R-:W-:Y:S02]  /*45960*/  CS2R R28, SRZ ;  /* 0x00000000001c7805 */ /* 0x004fe4000001ff00 */
[----:B------:R-:W-:Y:S02]  /*45970*/  CS2R R32, SRZ ;  /* 0x0000000000207805 */ /* 0x000fe4000001ff00 */
[----:B------:R-:W-:Y:S02]  /*45980*/  CS2R R34, SRZ ;  /* 0x0000000000227805 */ /* 0x000fe4000001ff00 */
[----:B---3--:R-:W-:Y:S02]  /*45990*/  CS2R R26, SRZ ;  /* 0x00000000001a7805 */ /* 0x008fe4000001ff00 */
[----:B------:R-:W-:Y:S02]  /*459a0*/  CS2R R36, SRZ ;  /* 0x0000000000247805 */ /* 0x000fe4000001ff00 */
[----:B------:R-:W-:-:S02]  /*459b0*/  CS2R R38, SRZ ;  /* 0x0000000000267805 */ /* 0x000fc4000001ff00 */
[----:B------:R-:W-:Y:S02]  /*459c0*/  CS2R R40, SRZ ;  /* 0x0000000000287805 */ /* 0x000fe4000001ff00 */
[----:B------:R-:W-:Y:S02]  /*459d0*/  CS2R R24, SRZ ;  /* 0x0000000000187805 */ /* 0x000fe4000001ff00 */
[----:B------:R-:W-:Y:S02]  /*459e0*/  CS2R R42, SRZ ;  /* 0x00000000002a7805 */ /* 0x000fe4000001ff00 */
[----:B------:R-:W-:Y:S02]  /*459f0*/  CS2R R44, SRZ ;  /* 0x00000000002c7805 */ /* 0x000fe4000001ff00 */
        /* <DEDUP_REMOVED lines=52> */
[----:B------:R-:W-:Y:S01]  /*45d40*/  CS2R R150, SRZ ;  /* 0x0000000000967805 */ /* 0x000fe2000001ff00 */
[----:B----4-:R-:W-:Y:S01]  /*45d50*/  IMAD R10, R10, 0x10, R0 ;  /* 0x000000100a0a7824 */ /* 0x010fe200078e0200 */
[----:B------:R-:W-:Y:S06]  /*45d60*/  @!P1 BRA `(.L_x_0) ;  /* 0x000003a400089947 */ /* 0x000fec0003800000 */
[----:B------:R-:W2:Y:S04]  /*45d70*/  LDL.LU.64 R132, [R1+0x1550] ;  /* 0x0015500001847983 */ /* 0x000ea80000300a00 */
[----:B------:R-:W3:Y:S04]  /*45d80*/  LDL.LU.64 R134, [R1+0x1560] ;  /* 0x0015600001867983 */ /* 0x000ee80000300a00 */
        /* <DEDUP_REMOVED lines=9> */
[----:B--2---:R1:W-:Y:S01]  /*45e20*/  STL [R1+0x1558], R132 ;  /* 0x0015588401007387 */ /* 0x0043e20000100800 */
[----:B------:R-:W-:-:S03]  /*45e30*/  IMAD.MOV.U32 R0, RZ, RZ, R133 ;  /* 0x000000ffff007224 */ /* 0x000fc600078e0085 */
[----:B-1----:R-:W2:Y:S04]  /*45e40*/  LDL.LU.64 R132, [R1+0x14b8] ;  /* 0x0014b80001847983 */ /* 0x002ea80000300a00 */
[----:B------:R1:W-:Y:S04]  /*45e50*/  STL [R1+0x1554], R0 ;  /* 0x0015540001007387 */ /* 0x0003e80000100800 */
[----:B---3--:R3:W-:Y:S01]  /*45e60*/  STL [R1+0x1560], R134 ;  /* 0x0015608601007387 */ /* 0x0087e20000100800 */
[----:B-1----:R-:W-:-:S03]  /*45e70*/  MOV R0, R135 ;  /* 0x0000008700007202 */ /* 0x002fc60000000f00 */
[----:B---3--:R-:W3:Y:S04]  /*45e80*/  LDL.LU.64 R134, [R1+0x14c0] ;  /* 0x0014c00001867983 */ /* 0x008ee80000300a00 */
[----:B------:R1:W-:Y:S04]  /*45e90*/  STL [R1+0x155c], R0 ;  /* 0x00155c0001007387 */ /* 0x0003e80000100800 */
[----:B----4-:R4:W-:Y:S01]  /*45ea0*/  STL [R1+0x1568], R136 ;  /* 0x0015688801007387 */ /* 0x0109e20000100800 */
[----:B-1----:R-:W-:-:S03]  /*45eb0*/  IMAD.MOV.U32 R0, RZ, RZ, R137 ;  /* 0x000000ffff007224 */ /* 0x002fc600078e0089 */
[----:B----4-:R-:W4:Y:S04]  /*45ec0*/  LDL.LU.64 R136, [R1+0x14c8] ;  /* 0x0014c80001887983 */ /* 0x010f280000300a00 */
[----:B------:R1:W-:Y:S04]  /*45ed0*/  STL [R1+0x1564], R0 ;  /* 0x0015640001007387 */ /* 0x0003e80000100800 */
[----:B------:R1:W-:Y:S02]  /*45ee0*/  STL [R1+0x1570], R140 ;  /* 0x0015708c01007387 */ /* 0x0003e40000100800 */
[----:B-1----:R-:W-:-:S02]  /*45ef0*/  IMAD.MOV.U32 R0, RZ, RZ, R141 ;  /* 0x000000ffff007224 */ /* 0x002fc400078e008d */
[----:B------:R-:W4:Y:S04]  /*45f00*/  LDL.LU.64 R140, [R1+0x14d0] ;  /* 0x0014d000018c7983 */ /* 0x000f280000300a00 */
[----:B------:R1:W-:Y:S04]  /*45f10*/  STL [R1+0x156c], R0 ;  /* 0x00156c0001007387 */ /* 0x0003e80000100800 */
[----:B------:R1:W-:Y:S02]  /*45f20*/  STL [R1+0x1578], R138 ;  /* 0x0015788a01007387 */ /* 0x0003e40000100800 */
[----:B-1----:R-:W-:-:S02]  /*45f30*/  MOV R0, R139 ;  /* 0x0000008b00007202 */ /* 0x002fc40000000f00 */
[----:B------:R-:W4:Y:S04]  /*45f40*/  LDL.LU.64 R138, [R1+0x14d8] ;  /* 0x0014d800018a7983 */ /* 0x000f280000300a00 */
[----:B------:R1:W-:Y:S04]  /*45f50*/  STL [R1+0x1574], R0 ;  /* 0x0015740001007387 */ /* 0x0003e80000100800 */
[----:B------:R1:W-:Y:S02]  /*45f60*/  STL [R1+0x1580], R146 ;  /* 0x0015809201007387 */ /* 0x0003e40000100800 */
[----:B-1----:R-:W-:-:S02]  /*45f70*/  IMAD.MOV.U32 R0, RZ, RZ, R147 ;  /* 0x000000ffff007224 */ /* 0x002fc400078e0093 */
[----:B------:R-:W4:Y:S04]  /*45f80*/  LDL.LU.64 R146, [R1+0x1418] ;  /* 0x0014180001927983 */ /* 0x000f280000300a00 */
        /* <DEDUP_REMOVED lines=21> */
[----:B--2---:R2:W-:Y:S01]  /*460e0*/  STL [R1+0x15b0], R132 ;  /* 0x0015b08401007387 */ /* 0x0045e20000100800 */
[----:B-1----:R-:W-:-:S03]  /*460f0*/  IMAD.MOV.U32 R0, RZ, RZ, R133 ;  /* 0x000000ffff007224 */ /* 0x002fc600078e0085 */
[----:B--2---:R-:W2:Y:S04]  /*46100*/  LDL.LU.64 R132, [R1+0x1490] ;  /* 0x0014900001847983 */ /* 0x004ea80000300a00 */
[----:B------:R1:W-:Y:S04]  /*46110*/  STL [R1+0x15ac], R0 ;  /* 0x0015ac0001007387 */ /* 0x0003e80000100800 */
[----:B---3--:R3:W-:Y:S04]  /*46120*/  STL [R1+0x15b8], R134 ;  /* 0x0015b88601007387 */ /* 0x0087e80000100800 */
[----:B------:R-:W2:Y:S01]  /*46130*/  LDL.LU.64 R128, [R1+0x1498] ;  /* 0x0014980001807983 */ /* 0x000ea20000300a00 */
[----:B-1----:R-:W-:-:S05]  /*46140*/  IMAD.MOV.U32 R0, RZ, RZ, R135 ;  /* 0x000000ffff007224 */ /* 0x002fca00078e0087 */
[----:B------:R1:W-:Y:S04]  /*46150*/  STL [R1+0x15b4], R0 ;  /* 0x0015b40001007387 */ /* 0x0003e80000100800 */
[----:B----4-:R-:W-:Y:S04]  /*46160*/  STL [R1+0x15c0], R136 ;  /* 0x0015c08801007387 */ /* 0x010fe80000100800 */
[----:B---3--:R-:W3:Y:S01]  /*46170*/  LDL.LU.64 R134, [R1+0xef0] ;  /* 0x000ef00001867983 */ /* 0x008ee20000300a00 */
[----:B-1----:R-:W-:-:S05]  /*46180*/  MOV R0, R137 ;  /* 0x0000008900007202 */ /* 0x002fca0000000f00 */
[----:B------:R1:W-:Y:S02]  /*46190*/  STL [R1+0x15bc], R0 ;  /* 0x0015bc0001007387 */ /* 0x0003e40000100800 */
[----:B-1----:R-:W-:Y:S02]  /*461a0*/  IMAD.MOV.U32 R0, RZ, RZ, R141 ;  /* 0x000000ffff007224 */ /* 0x002fe400078e008d */
[----:B------:R-:W-:Y:S04]  /*461b0*/  STL [R1+0x15c8], R140 ;  /* 0x0015c88c01007387 */ /* 0x000fe80000100800 */
[----:B------:R-:W4:Y:S04]  /*461c0*/  LDL.LU.64 R136, [R1+0xef8] ;  /* 0x000ef80001887983 */ /* 0x000f280000300a00 */
[----:B------:R1:W-:Y:S04]  /*461d0*/  STL [R1+0x15c4], R0 ;  /* 0x0015c40001007387 */ /* 0x0003e80000100800 */
[----:B------:R1:W-:Y:S02]  /*461e0*/  STL [R1+0x15d0], R138 ;  /* 0x0015d08a01007387 */ /* 0x0003e40000100800 */
[----:B-1----:R-:W-:-:S02]  /*461f0*/  IMAD.MOV.U32 R0, RZ, RZ, R139 ;  /* 0x000000ffff007224 */ /* 0x002fc400078e008b */
[----:B------:R-:W4:Y:S04]  /*46200*/  LDL.LU.64 R140, [R1+0xf00] ;  /* 0x000f0000018c7983 */ /* 0x000f280000300a00 */
[----:B------:R-:W-:Y:S04]  /*46210*/  STL [R1+0x15d8], R146 ;  /* 0x0015d89201007387 */ /* 0x000fe80000100800 */
[----:B------:R1:W-:Y:S04]  /*46220*/  STL [R1+0x15cc], R0 ;  /* 0x0015cc0001007387 */ /* 0x0003e80000100800 */
[----:B------:R-:W4:Y:S01]  /*46230*/  LDL.LU.64 R138, [R1+0xf08] ;  /* 0x000f0800018a7983 */ /* 0x000f220000300a00 */
[----:B-1----:R-:W-:-:S03]  /*46240*/  MOV R0, R147 ;  /* 0x0000009300007202 */ /* 0x002fc60000000f00 */
[----:B------:R-:W-:Y:S04]  /*46250*/  STL [R1+0x15e0], R148 ;  /* 0x0015e09401007387 */ /* 0x000fe80000100800 */
[----:B------:R1:W-:Y:S04]  /*46260*/  STL [R1+0x15d4], R0 ;  /* 0x0015d40001007387 */ /* 0x0003e80000100800 */
[----:B------:R-:W4:Y:S01]  /*46270*/  LDL.LU.64 R146, [R1+0xf10] ;  /* 0x000f100001927983 */ /* 0x000f220000300a00 */
[----:B-1----:R-:W-:-:S03]  /*46280*/  IMAD.MOV.U32 R0, RZ, RZ, R149 ;  /* 0x000000ffff007224 */ /* 0x002fc600078e0095 */
[----:B------:R-:W-:Y:S04]  /*46290*/  STL [R1+0x15e8], R150 ;  /* 0x0015e89601007387 */ /* 0x000fe80000100800 */
[----:B------:R1:W-:Y:S04]  /*462a0*/  STL [R1+0x15dc], R0 ;  /* 0x0015dc0001007387 */ /* 0x0003e80000100800 */
[----:B------:R-:W4:Y:S01]  /*462b0*/  LDL.LU.64 R148, [R1+0xf18] ;  /* 0x000f180001947983 */ /* 0x000f220000300a00 */
[----:B-1----:R-:W-:-:S03]  /*462c0*/  IMAD.MOV.U32 R0, RZ, RZ, R151 ;  /* 0x000000ffff007224 */ /* 0x002fc600078e0097 */
        /* <DEDUP_REMOVED lines=12> */
[----:B--2---:R-:W-:Y:S04]  /*46390*/  STL [R1+0x1608], R132 ;  /* 0x0016088401007387 */ /* 0x004fe80000100800 */
[----:B------:R1:W-:Y:S04]  /*463a0*/  STL [R1+0x15fc], R0 ;  /* 0x0015fc0001007387 */ /* 0x0003e80000100800 */
[----:B------:R-:W2:Y:S01]  /*463b0*/  LDL.LU.64 R130, [R1+0xeb8] ;  /* 0x000eb80001827983 */ /* 0x000ea20000300a00 */
[----:B-1----:R-:W-:-:S03]  /*463c0*/  MOV R0, R133 ;  /* 0x0000008500007202 */ /* 0x002fc60000000f00 */
[----:B------:R-:W-:Y:S04]  /*463d0*/  STL [R1+0x1610], R128 ;  /* 0x0016108001007387 */ /* 0x000fe80000100800 */
[----:B------:R1:W-:Y:S04]  /*463e0*/  STL [R1+0x1604], R0 ;  /* 0x0016040001007387 */ /* 0x0003e80000100800 */
[----:B------:R-:W2:Y:S01]  /*463f0*/  LDL.LU.64 R132, [R1+0xec0] ;  /* 0x000ec00001847983 */ /* 0x000ea20000300a00 */
[----:B-1----:R-:W-:-:S03]  /*46400*/  IMAD.MOV.U32 R0, RZ, RZ, R129 ;  /* 0x000000ffff007224 */ /* 0x002fc600078e0081 */
[----:B---3--:R-:W-:Y:S04]  /*46410*/  STL [R1+0x1618], R134 ;  /* 0x0016188601007387 */ /* 0x008fe80000100800 */
[----:B------:R1:W-:Y:S02]  /*46420*/  STL [R1+0x160c], R0 ;  /* 0x00160c0001007387 */ /* 0x0003e40000100800 */
[----:B-1----:R-:W-:Y:S02]  /*46430*/  IMAD.MOV.U32 R0, RZ, RZ, R135 ;  /* 0x000000ffff007224 */ /* 0x002fe400078e0087 */
[----:B------:R-:W3:Y:S04]  /*46440*/  LDL.LU.64 R134, [R1+0xec8] ;  /* 0x000ec80001867983 */ /* 0x000ee80000300a00 */
[----:B------:R1:W-:Y:S04]  /*46450*/  STL [R1+0x1614], R0 ;  /* 0x0016140001007387 */ /* 0x0003e80000100800 */
[----:B----4-:R4:W-:Y:S01]  /*46460*/  STL [R1+0x1620], R136 ;  /* 0x0016208801007387 */ /* 0x0109e20000100800 */
[----:B-1----:R-:W-:-:S03]  /*46470*/  MOV R0, R137 ;  /* 0x0000008900007202 */ /* 0x002fc60000000f00 */
[----:B------:R-:W-:Y:S04]  /*46480*/  STL [R1+0x1628], R140 ;  /* 0x0016288c01007387 */ /* 0x000fe80000100800 */
[----:B------:R1:W-:Y:S04]  /*46490*/  STL [R1+0x161c], R0 ;  /* 0x00161c0001007387 */ /* 0x0003e80000100800 */
[----:B----4-:R-:W4:Y:S01]  /*464a0*/  LDL.LU.64 R136, [R1+0xed0] ;  /* 0x000ed00001887983 */ /* 0x010f220000300a00 */
        /* <DEDUP_REMOVED lines=25> */
[----:B--2---:R-:W-:Y:S04]  /*46640*/  STL [R1+0x1660], R130 ;  /* 0x0016608201007387 */ /* 0x004fe80000100800 */
[----:B------:R1:W-:Y:S04]  /*46650*/  STL [R1+0x1654], R0 ;  /* 0x0016540001007387 */ /* 0x0003e80000100800 */
[----:B------:R-:W2:Y:S01]  /*46660*/  LDL.LU.64 R144, [R1+0xe88] ;  /* 0x000e880001907983 */ /* 0x000ea20000300a00 */
[----:B-1----:R-:W-:-:S03]  /*46670*/  IMAD.MOV.U32 R0, RZ, RZ, R131 ;  /* 0x000000ffff007224 */ /* 0x002fc600078e0083 */
[----:B------:R-:W-:Y:S04]  /*46680*/  STL [R1+0x1668], R132 ;  /* 0x0016688401007387 */ /* 0x000fe80000100800 */
[----:B------:R1:W-:Y:S04]  /*46690*/  STL [R1+0x165c], R0 ;  /* 0x00165c0001007387 */ /* 0x0003e80000100800 */
[----:B------:R-:W2:Y:S04]  /*466a0*/  LDL.LU.64 R128, [R1+0xe90] ;  /* 0x000e900001807983 */ /* 0x000ea80000300a00 */
[----:B------:R-:W2:Y:S01]  /*466b0*/  LDL.LU.64 R130, [R1+0xe98] ;  /* 0x000e980001827983 */ /* 0x000ea20000300a00 */
[----:B-1----:R-:W-:-:S05]  /*466c0*/  MOV R0, R133 ;  /* 0x0000008500007202 */ /* 0x002fca0000000f00 */
[----:B------:R1:W-:Y:S04]  /*466d0*/  STL [R1+0x1664], R0 ;  /* 0x0016640001007387 */ /* 0x0003e80000100800 */
[----:B---3--:R3:W-:Y:S04]  /*466e0*/  STL [R1+0x1670], R134 ;  /* 0x0016708601007387 */ /* 0x0087e80000100800 */
[----:B------:R-:W2:Y:S01]  /*466f0*/  LDL.LU.64 R132, [R1+0xea0] ;  /* 0x000ea00001847983 */ /* 0x000ea20000300a00 */
[----:B-1----:R-:W-:-:S03]  /*46700*/  IMAD.MOV.U32 R0, RZ, RZ, R135 ;  /* 0x000000ffff007224 */ /* 0x002fc600078e0087 */
[----:B---3--:R-:W3:Y:S04]  /*46710*/  LDL.LU.64 R134, [R1+0xea8] ;  /* 0x000ea80001867983 */ /* 0x008ee80000300a00 */
[----:B------:R1:W-:Y:S04]  /*46720*/  STL [R1+0x166c], R0 ;  /* 0x00166c0001007387 */ /* 0x0003e80000100800 */
[----:B----4-:R4:W-:Y:S01]  /*46730*/  STL [R1+0x1678], R136 ;  /* 0x0016788801007387 */ /* 0x0109e20000100800 */
[----:B-1----:R-:W-:-:S03]  /*46740*/  IMAD.MOV.U32 R0, RZ, RZ, R137 ;  /* 0x000000ffff007224 */ /* 0x002fc600078e0089 */
[----:B----4-:R-:W4:Y:S04]  /*46750*/  LDL.LU.64 R136, [R1+0xe30] ;  /* 0x000e300001887983 */ /* 0x010f280000300a00 */
        /* <DEDUP_REMOVED lines=25> */
[----:B--2---:R2:W-:Y:S01]  /*468f0*/  STL [R1+0x16b0], R144 ;  /* 0x0016b09001007387 */ /* 0x0045e20000100800 */
[----:B-1----:R-:W-:-:S03]  /*46900*/  MOV R0, R145 ;  /* 0x0000009100007202 */ /* 0x002fc60000000f00 */
[----:B--2---:R-:W2:Y:S04]  /*46910*/  LDL.LU.64 R144, [R1+0xe68] ;  /* 0x000e680001907983 */ /* 0x004ea80000300a00 */
[----:B------:R1:W-:Y:S04]  /*46920*/  STL [R1+0x16ac], R0 ;  /* 0x0016ac0001007387 */ /* 0x0003e80000100800 */
[----:B------:R-:W-:Y:S01]  /*46930*/  STL [R1+0x16b8], R128 ;  /* 0x0016b88001007387 */ /* 0x000fe20000100800 */
[----:B-1----:R-:W-:-:S03]  /*46940*/  IMAD.MOV.U32 R0, RZ, RZ, R129 ;  /* 0x000000ffff007224 */ /* 0x002fc600078e0081 */
[----:B------:R-:W-:Y:S04]  /*46950*/  STL [R1+0x16c0], R130 ;  /* 0x0016c08201007387 */ /* 0x000fe80000100800 */
[----:B------:R1:W-:Y:S04]  /*46960*/  STL [R1+0x16b4], R0 ;  /* 0x0016b40001007387 */ /* 0x0003e80000100800 */
[----:B------:R-:W-:Y:S01]  /*46970*/  STL [R1+0x16c8], R132 ;  /* 0x0016c88401007387 */ /* 0x000fe20000100800 */
[----:B-1----:R-:W-:-:S05]  /*46980*/  IMAD.MOV.U32 R0, RZ, RZ, R131 ;  /* 0x000000ffff007224 */ /* 0x002fca00078e0083 */
[----:B------:R1:W-:Y:S04]  /*46990*/  STL [R1+0x16bc], R0 ;  /* 0x0016bc0001007387 */ /* 0x0003e80000100800 */
[----:B---3--:R-:W-:Y:S01]  /*469a0*/  STL [R1+0x16d0], R134 ;  /* 0x0016d08601007387 */ /* 0x008fe20000100800 */
[----:B-1----:R-:W-:-:S05]  /*469b0*/  MOV R0, R133 ;  /* 0x0000008500007202 */ /* 0x002fca0000000f00 */
[----:B------:R1:W-:Y:S02]  /*469c0*/  STL [R1+0x16c4], R0 ;  /* 0x0016c40001007387 */ /* 0x0003e40000100800 */
[----:B-1----:R-:W-:Y:S02]  /*469d0*/  IMAD.MOV.U32 R0, RZ, RZ, R135 ;  /* 0x000000ffff007224 */ /* 0x002fe400078e0087 */
[----:B------:R-:W3:Y:S04]  /*469e0*/  LDL.LU.64 R134, [R1+0xe00] ;  /* 0x000e000001867983 */ /* 0x000ee80000300a00 */
        /* <DEDUP_REMOVED lines=9> */
[----:B------:R-:W-:Y:S04]  /*46a80*/  STL [R1+0x16e8], R138 ;  /* 0x0016e88a01007387 */ /* 0x000fe80000100800 */
[----:B------:R-:W4:Y:S01]  /*46a90*/  LDL.LU.64 R130, [R1+0xe18] ;  /* 0x000e180001827983 */ /* 0x000f220000300a00 */
[----:B-1----:R-:W-:-:S05]  /*46aa0*/  IMAD.MOV.U32 R0, RZ, RZ, R139 ;  /* 0x000000ffff007224 */ /* 0x002fca00078e008b */
[----:B------:R1:W-:Y:S04]  /*46ab0*/  STL [R1+0x16e4], R0 ;  /* 0x0016e40001007387 */ /* 0x0003e80000100800 */
[----:B------:R1:W-:Y:S02]  /*46ac0*/  STL [R1+0x16f0], R146 ;  /* 0x0016f09201007387 */ /* 0x0003e40000100800 */
[----:B-1----:R-:W-:Y:S02]  /*46ad0*/  IMAD.MOV.U32 R0, RZ, RZ, R147 ;  /* 0x000000ffff007224 */ /* 0x002fe400078e0093 */
        /* <DEDUP_REMOVED lines=10> */
[----:B------:R2:W-:Y:S04]  /*46b80*/  STL [R1+0x1708], R142 ;  /* 0x0017088e01007387 */ /* 0x0005e80000100800 */
[----:B------:R-:W4:Y:S01]  /*46b90*/  LDL.LU.64 R138, [R1+0x1760] ;  /* 0x00176000018a7983 */ /* 0x000f220000300a00 */
[----:B-1----:R-:W-:-:S05]  /*46ba0*/  IMAD.MOV.U32 R0, RZ, RZ, R143 ;  /* 0x000000ffff007224 */ /* 0x002fca00078e008f */
[----:B------:R1:W-:Y:S04]  /*46bb0*/  STL [R1+0x1704], R0 ;  /* 0x0017040001007387 */ /* 0x0003e80000100800 */
[----:B--2---:R2:W-:Y:S04]  /*46bc0*/  STL [R1+0x1710], R144 ;  /* 0x0017109001007387 */ /* 0x0045e80000100800 */
[----:B------:R-:W4:Y:S01]  /*46bd0*/  LDL.LU.64 R142, [R1+0x1768] ;  /* 0x00176800018e7983 */ /* 0x000f220000300a00 */
[----:B-1----:R-:W-:-:S05]  /*46be0*/  MOV R0, R145 ;  /* 0x0000009100007202 */ /* 0x002fca0000000f00 */
[----:B------:R1:W-:Y:S04]  /*46bf0*/  STL [R1+0x170c], R0 ;  /* 0x00170c0001007387 */ /* 0x0003e80000100800 */
[----:B------:R-:W-:Y:S04]  /*46c00*/  STL [R1+0x1718], R240 ;  /* 0x001718f001007387 */ /* 0x000fe80000100800 */
[----:B------:R-:W-:Y:S04]  /*46c10*/  STL [R1+0x1714], R241 ;  /* 0x001714f101007387 */ /* 0x000fe80000100800 */
[----:B------:R-:W4:Y:S04]  /*46c20*/  LDL.LU.64 R132, [R1+0x1770] ;  /* 0x0017700001847983 */ /* 0x000f280000300a00 */
[----:B------:R-:W-:Y:S04]  /*46c30*/  STL [R1+0x1720], R242 ;  /* 0x001720f201007387 */ /* 0x000fe80000100800 */
[----:B------:R-:W-:Y:S04]  /*46c40*/  STL [R1+0x171c], R243 ;  /* 0x00171cf301007387 */ /* 0x000fe80000100800 */
[----:B--2---:R-:W2:Y:S04]  /*46c50*/  LDL.LU.64 R144, [R1+0x1778] ;  /* 0x0017780001907983 */ /* 0x004ea80000300a00 */
[----:B---3--:R3:W-:Y:S01]  /*46c60*/  STL [R1+0x1728], R134 ;  /* 0x0017288601007387 */ /* 0x0087e20000100800 */
        /* <DEDUP_REMOVED lines=35> */
[----:B------:R2:W-:Y:S01]  /*46ea0*/  STL [R1+0x1770], R132 ;  /* 0x0017708401007387 */ /* 0x0005e20000100800 */
[----:B-1----:R-:W-:-:S03]  /*46eb0*/  IMAD.MOV.U32 R0, RZ, RZ, R133 ;  /* 0x000000ffff007224 */ /* 0x002fc600078e0085 */
[----:B--2---:R-:W2:Y:S04]  /*46ec0*/  LDL.LU.64 R132, [R1+0x17c8] ;  /* 0x0017c80001847983 */ /* 0x004ea80000300a00 */
[----:B------:R1:W-:Y:S04]  /*46ed0*/  STL [R1+0x176c], R0 ;  /* 0x00176c0001007387 */ /* 0x0003e80000100800 */
[----:B------:R1:W-:Y:S02]  /*46ee0*/  STL [R1+0x1778], R144 ;  /* 0x0017789001007387 */ /* 0x0003e40000100800 */
[----:B-1----:R-:W-:-:S02]  /*46ef0*/  IMAD.MOV.U32 R0, RZ, RZ, R145 ;  /* 0x000000ffff007224 */ /* 0x002fc400078e0091 */
[----:B------:R-:W2:Y:S04]  /*46f00*/  LDL.LU.64 R144, [R1+0x17d0] ;  /* 0x0017d00001907983 */ /* 0x000ea80000300a00 */
        /* <DEDUP_REMOVED lines=33> */
[----:B------:R2:W-:Y:S01]  /*47120*/  STL [R1+0x17c0], R142 ;  /* 0x0017c08e01007387 */ /* 0x0005e20000100800 */
[----:B-1----:R-:W-:-:S03]  /*47130*/  IMAD.MOV.U32 R0, RZ, RZ, R143 ;  /* 0x000000ffff007224 */ /* 0x002fc600078e008f */
[----:B--2---:R-:W2:Y:S04]  /*47140*/  LDL.LU.64 R142, [R1+0x1510] ;  /* 0x00151000018e7983 */ /* 0x004ea80000300a00 */
[----:B------:R1:W-:Y:S04]  /*47150*/  STL [R1+0x17bc], R0 ;  /* 0x0017bc0001007387 */ /* 0x0003e80000100800 */
[----:B------:R1:W-:Y:S02]  /*47160*/  STL [R1+0x17c8], R132 ;  /* 0x0017c88401007387 */ /* 0x0003e40000100800 */
[----:B-1----:R-:W-:-:S02]  /*47170*/  MOV R0, R133 ;  /* 0x0000008500007202 */ /* 0x002fc40000000f00 */
[----:B------:R-:W2:Y:S04]  /*47180*/  LDL.LU.64 R132, [R1+0x1518] ;  /* 0x0015180001847983 */ /* 0x000ea80000300a00 */
[----:B------:R1:W-:Y:S04]  /*47190*/  STL [R1+0x17c4], R0 ;  /* 0x0017c40001007387 */ /* 0x0003e80000100800 */
[----:B------:R1:W-:Y:S02]  /*471a0*/  STL [R1+0x17d0], R144 ;  /* 0x0017d09001007387 */ /* 0x0003e40000100800 */
[----:B-1----:R-:W-:-:S02]  /*471b0*/  IMAD.MOV.U32 R0, RZ, RZ, R145 ;  /* 0x000000ffff007224 */ /* 0x002fc400078e0091 */
[----:B------:R-:W2:Y:S04]  /*471c0*/  LDL.LU.64 R144, [R1+0x1520] ;  /* 0x0015200001907983 */ /* 0x000ea80000300a00 */
[----:B------:R1:W-:Y:S04]  /*471d0*/  STL [R1+0x17cc], R0 ;  /* 0x0017cc0001007387 */ /* 0x0003e80000100800 */
[----:B---3--:R3:W-:Y:S01]  /*471e0*/  STL [R1+0x17d8], R134 ;  /* 0x0017d88601007387 */ /* 0x0087e20000100800 */
[----:B-1----:R-:W-:-:S03]  /*471f0*/  IMAD.MOV.U32 R0, RZ, RZ, R135 ;  /* 0x000000ffff007224 */ /* 0x002fc600078e0087 */
[----:B---3--:R-:W3:Y:S04]  /*47200*/  LDL.LU.64 R134, [R1+0x1528] ;  /* 0x0015280001867983 */ /* 0x008ee80000300a00 */
[----:B------:R1:W-:Y:S04]  /*47210*/  STL [R1+0x17d4], R0 ;  /* 0x0017d40001007387 */ /* 0x0003e80000100800 */
[----:B----4-:R4:W-:Y:S01]  /*47220*/  STL [R1+0x17e0], R136 ;  /* 0x0017e08801007387 */ /* 0x0109e20000100800 */
[----:B-1----:R-:W-:-:S03]  /*47230*/  MOV R0, R137 ;  /* 0x0000008900007202 */ /* 0x002fc60000000f00 */
[----:B----4-:R-:W4:Y:S04]  /*47240*/  LDL.LU.64 R136, [R1+0x1530] ;  /* 0x0015300001887983 */ /* 0x010f280000300a00 */
        /* <DEDUP_REMOVED lines=29> */
[----:B------:R1:W-:Y:S02]  /*47420*/  STL [R1+0x1820], R132 ;  /* 0x0018208401007387 */ /* 0x0003e40000100800 */
[----:B-1----:R-:W-:-:S02]  /*47430*/  IMAD.MOV.U32 R0, RZ, RZ, R133 ;  /* 0x000000ffff007224 */ /* 0x002fc400078e0085 */
[----:B------:R-:W2:Y:S04]  /*47440*/  LDL.LU.64 R132, [R1+0x1010] ;  /* 0x0010100001847983 */ /* 0x000ea80000300a00 */
[----:B------:R1:W-:Y:S04]  /*47450*/  STL [R1+0x181c], R0 ;  /* 0x00181c0001007387 */ /* 0x0003e80000100800 */
[----:B------:R1:W-:Y:S02]  /*47460*/  STL [R1+0x1828], R144 ;  /* 0x0018289001007387 */ /* 0x0003e40000100800 */
[----:B-1----:R-:W-:-:S02]  /*47470*/  MOV R0, R145 ;  /* 0x0000009100007202 */ /* 0x002fc40000000f00 */
[----:B------:R-:W2:Y:S04]  /*47480*/  LDL.LU.64 R144, [R1+0x1018] ;  /* 0x0010180001907983 */ /* 0x000ea80000300a00 */
[----:B------:R1:W-:Y:S04]  /*47490*/  STL [R1+0x1824], R0 ;  /* 0x0018240001007387 */ /* 0x0003e80000100800 */
        /* <DEDUP_REMOVED lines=36> */
[----:B------:R1:W-:Y:S02]  /*476e0*/  STL [R1+0x1878], R132 ;  /* 0x0018788401007387 */ /* 0x0003e40000100800 */
[----:B-1----:R-:W-:-:S02]  /*476f0*/  IMAD.MOV.U32 R0, RZ, RZ, R133 ;  /* 0x000000ffff007224 */ /* 0x002fc400078e0085 */
[----:B------:R-:W2:Y:S04]  /*47700*/  LDL.LU.64 R132, [R1+0xfe8] ;  /* 0x000fe80001847983 */ /* 0x000ea80000300a00 */
        /* <DEDUP_REMOVED lines=37> */
[----:B--2---:R2:W-:Y:S01]  /*47960*/  STL [R1+0x18c8], R142 ;  /* 0x0018c88e01007387 */ /* 0x0045e20000100800 */
        /* <DEDUP_REMOVED lines=355> */
[----:B------:R-:W-:Y:S04]  /*48fa0*/  STL [R1+0x1b90], R132 ;  /* 0x001b908401007387 */ /* 0x000fe80000100800 */
[----:B------:R-:W2:Y:S01]  /*48fb0*/  LDL.LU.64 R130, [R1+0x1be8] ;  /* 0x001be80001827983 */ /* 0x000ea20000300a00 */
[----:B-1----:R-:W-:-:S05]  /*48fc0*/  IMAD.MOV.U32 R0, RZ, RZ, R133 ;  /* 0x000000ffff007224 */ /* 0x002fca00078e0085 */
[----:B------:R1:W-:Y:S04]  /*48fd0*/  STL [R1+0x1b8c], R0 ;  /* 0x001b8c0001007387 */ /* 0x0003e80000100800 */
[----:B------:R1:W-:Y:S02]  /*48fe0*/  STL [R1+0x1b98], R144 ;  /* 0x001b989001007387 */ /* 0x0003e40000100800 */
[----:B-1----:R-:W-:Y:S02]  /*48ff0*/  IMAD.MOV.U32 R0, RZ, RZ, R145 ;  /* 0x000000ffff007224 */ /* 0x002fe400078e0091 */
[----:B------:R-:W2:Y:S04]  /*49000*/  LDL.LU.64 R144, [R1+0x1bf0] ;  /* 0x001bf00001907983 */ /* 0x000ea80000300a00 */
[----:B------:R1:W-:Y:S04]  /*49010*/  STL [R1+0x1b94], R0 ;  /* 0x001b940001007387 */ /* 0x0003e80000100800 */
[----:B---3--:R-:W-:Y:S04]  /*49020*/  STL [R1+0x1ba0], R134 ;  /* 0x001ba08601007387 */ /* 0x008fe80000100800 */
[----:B------:R-:W3:Y:S01]  /*49030*/  LDL.LU.64 R132, [R1+0x1bf8] ;  /* 0x001bf80001847983 */ /* 0x000ee20000300a00 */
[----:B-1----:R-:W-:-:S05]  /*49040*/  MOV R0, R135 ;  /* 0x0000008700007202 */ /* 0x002fca0000000f00 */
[----:B------:R4:W-:Y:S02]  /*49050*/  STL [R1+0x1b9c], R0 ;  /* 0x001b9c0001007387 */ /* 0x0009e40000100800 */
[----:B----4-:R-:W-:Y:S02]  /*49060*/  IMAD.MOV.U32 R0, RZ, RZ, R137 ;  /* 0x000000ffff007224 */ /* 0x010fe400078e0089 */
[----:B------:R-:W-:Y:S04]  /*49070*/  STL [R1+0x1ba8], R136 ;  /* 0x001ba88801007387 */ /* 0x000fe80000100800 */
[----:B------:R-:W4:Y:S04]  /*49080*/  LDL.LU.64 R134, [R1+0x1c00] ;  /* 0x001c000001867983 */ /* 0x000f280000300a00 */
[----:B------:R1:W-:Y:S02]  /*49090*/  STL [R1+0x1ba4], R0 ;  /* 0x001ba40001007387 */ /* 0x0003e40000100800 */
[----:B-1----:R-:W-:-:S02]  /*490a0*/  IMAD.MOV.U32 R0, RZ, RZ, R141 ;  /* 0x000000ffff007224 */ /* 0x002fc400078e008d */
[----:B------:R1:W-:Y:S04]  /*490b0*/  STL [R1+0x1bb0], R140 ;  /* 0x001bb08c01007387 */ /* 0x0003e80000100800 */
[----:B-1----:R-:W4:Y:S04]  /*490c0*/  LDL.LU.64 R140, [R1+0x1c08] ;  /* 0x001c0800018c7983 */ /* 0x002f280000300a00 */
[----:B------:R1:W-:Y:S04]  /*490d0*/  STL [R1+0x1bac], R0 ;  /* 0x001bac0001007387 */ /* 0x0003e80000100800 */
[----:B------:R-:W-:Y:S04]  /*490e0*/  STL [R1+0x1bb8], R128 ;  /* 0x001bb88001007387 */ /* 0x000fe80000100800 */
[----:B------:R-:W4:Y:S01]  /*490f0*/  LDL.LU.64 R136, [R1+0x1c10] ;  /* 0x001c100001887983 */ /* 0x000f220000300a00 */
[----:B-1----:R-:W-:-:S03]  /*49100*/  MOV R0, R129 ;  /* 0x0000008100007202 */ /* 0x002fc60000000f00 */
[----:B------:R-:W-:Y:S04]  /*49110*/  STL [R1+0x1bc0], R146 ;  /* 0x001bc09201007387 */ /* 0x000fe80000100800 */
[----:B------:R1:W-:Y:S02]  /*49120*/  STL [R1+0x1bb4], R0 ;  /* 0x001bb40001007387 */ /* 0x0003e40000100800 */
[----:B-1----:R-:W-:Y:S02]  /*49130*/  IMAD.MOV.U32 R0, RZ, RZ, R147 ;  /* 0x000000ffff007224 */ /* 0x002fe400078e0093 */
        /* <DEDUP_REMOVED lines=33> */
[----:B------:R1:W-:Y:S02]  /*49350*/  STL [R1+0x1bfc], R0 ;  /* 0x001bfc0001007387 */ /* 0x0003e40000100800 */
[----:B-1----:R-:W-:Y:S02]  /*49360*/  IMAD.MOV.U32 R0, RZ, RZ, R141 ;  /* 0x000000ffff007224 */ /* 0x002fe400078e008d */
[----:B------:R1:W-:Y:S04]  /*49370*/  STL [R1+0x1c08], R140 ;  /* 0x001c088c01007387 */ /* 0x0003e80000100800 */
[----:B------:R-:W-:Y:S04]  /*49380*/  STL [R1+0x1c10], R136 ;  /* 0x001c108801007387 */ /* 0x000fe80000100800 */
[----:B------:R1:W-:Y:S04]  /*49390*/  STL [R1+0x1c04], R0 ;  /* 0x001c040001007387 */ /* 0x0003e80000100800 */
[----:B-1----:R-:W4:Y:S04]  /*493a0*/  LDL.LU.64 R140, [R1+0x1c60] ;  /* 0x001c6000018c7983 */ /* 0x002f280000300a00 */
[----:B------:R-:W4:Y:S01]  /*493b0*/  LDL.LU.64 R128, [R1+0x1c68] ;  /* 0x001c680001807983 */ /* 0x000f220000300a00 */
[----:B------:R-:W-:-:S05]  /*493c0*/  IMAD.MOV.U32 R0, RZ, RZ, R137 ;  /* 0x000000ffff007224 */ /* 0x000fca00078e0089 */
[----:B------:R1:W-:Y:S04]  /*493d0*/  STL [R1+0x1c0c], R0 ;  /* 0x001c0c0001007387 */ /* 0x0003e80000100800 */
[----:B------:R1:W-:Y:S02]  /*493e0*/  STL [R1+0x1c18], R146 ;  /* 0x001c189201007387 */ /* 0x0003e40000100800 */
[----:B-1----:R-:W-:Y:S02]  /*493f0*/  MOV R0, R147 ;  /* 0x0000009300007202 */ /* 0x002fe40000000f00 */
        /* <DEDUP_REMOVED lines=8> */
[----:B-1----:R-:W-:-:S03]  /*49480*/  IMAD.MOV.U32 R0, RZ, RZ, R151 ;  /* 0x000000ffff007224 */ /* 0x002fc600078e0097 */
[----:B------:R-:W-:Y:S04]  /*49490*/  STL [R1+0x1c30], R138 ;  /* 0x001c308a01007387 */ /* 0x000fe80000100800 */
[----:B------:R1:W-:Y:S04]  /*494a0*/  STL [R1+0x1c24], R0 ;  /* 0x001c240001007387 */ /* 0x0003e80000100800 */
[----:B------:R-:W4:Y:S01]  /*494b0*/  LDL.LU.64 R150, [R1+0x1c88] ;  /* 0x001c880001967983 */ /* 0x000f220000300a00 */
[----:B-1----:R-:W-:-:S03]  /*494c0*/  MOV R0, R139 ;  /* 0x0000008b00007202 */ /* 0x002fc60000000f00 */
[----:B--2---:R-:W-:Y:S04]  /*494d0*/  STL [R1+0x1c38], R142 ;  /* 0x001c388e01007387 */ /* 0x004fe80000100800 */
[----:B------:R1:W-:Y:S04]  /*494e0*/  STL [R1+0x1c2c], R0 ;  /* 0x001c2c0001007387 */ /* 0x0003e80000100800 */
[----:B------:R-:W2:Y:S01]  /*494f0*/  LDL.LU.64 R138, [R1+0x1c90] ;  /* 0x001c9000018a7983 */ /* 0x000ea20000300a00 */
[----:B-1----:R-:W-:-:S03]  /*49500*/  IMAD.MOV.U32 R0, RZ, RZ, R143 ;  /* 0x000000ffff007224 */ /* 0x002fc600078e008f */
[----:B------:R-:W-:Y:S04]  /*49510*/  STL [R1+0x1c40], R130 ;  /* 0x001c408201007387 */ /* 0x000fe80000100800 */
[----:B------:R1:W-:Y:S04]  /*49520*/  STL [R1+0x1c34], R0 ;  /* 0x001c340001007387 */ /* 0x0003e80000100800 */
[----:B------:R-:W2:Y:S01]  /*49530*/  LDL.LU.64 R142, [R1+0x1198] ;  /* 0x00119800018e7983 */ /* 0x000ea20000300a00 */
[----:B-1----:R-:W-:-:S03]  /*49540*/  IMAD.MOV.U32 R0, RZ, RZ, R131 ;  /* 0x000000ffff007224 */ /* 0x002fc600078e0083 */
[----:B------:R-:W-:Y:S04]  /*49550*/  STL [R1+0x1c48], R144 ;  /* 0x001c489001007387 */ /* 0x000fe80000100800 */
[----:B------:R1:W-:Y:S04]  /*49560*/  STL [R1+0x1c3c], R0 ;  /* 0x001c3c0001007387 */ /* 0x0003e80000100800 */
[----:B------:R-:W2:Y:S01]  /*49570*/  LDL.LU.64 R130, [R1+0x11a0] ;  /* 0x0011a00001827983 */ /* 0x000ea20000300a00 */
[----:B-1----:R-:W-:-:S03]  /*49580*/  MOV R0, R145 ;  /* 0x0000009100007202 */ /* 0x002fc60000000f00 */
[----:B---3--:R-:W-:Y:S04]  /*49590*/  STL [R1+0x1c50], R132 ;  /* 0x001c508401007387 */ /* 0x008fe80000100800 */
[----:B------:R1:W-:Y:S04]  /*495a0*/  STL [R1+0x1c44], R0 ;  /* 0x001c440001007387 */ /* 0x0003e80000100800 */
[----:B------:R-:W3:Y:S01]  /*495b0*/  LDL.LU.64 R144, [R1+0x11b0] ;  /* 0x0011b00001907983 */ /* 0x000ee20000300a00 */
[----:B-1----:R-:W-:-:S03]  /*495c0*/  IMAD.MOV.U32 R0, RZ, RZ, R133 ;  /* 0x000000ffff007224 */ /* 0x002fc600078e0085 */
[----:B----4-:R-:W-:Y:S04]  /*495d0*/  STL [R1+0x1c58], R134 ;  /* 0x001c588601007387 */ /* 0x010fe80000100800 */
[----:B------:R1:W-:Y:S04]  /*495e0*/  STL [R1+0x1c4c], R0 ;  /* 0x001c4c0001007387 */ /* 0x0003e80000100800 */
[----:B------:R-:W4:Y:S01]  /*495f0*/  LDL.LU.64 R132, [R1+0x11a8] ;  /* 0x0011a80001847983 */ /* 0x000f220000300a00 */
[----:B-1----:R-:W-:-:S03]  /*49600*/  IMAD.MOV.U32 R0, RZ, RZ, R135 ;  /* 0x000000ffff007224 */ /* 0x002fc600078e0087 */
[----:B------:R-:W4:Y:S04]  /*49610*/  LDL.LU.64 R134, [R1+0x11c0] ;  /* 0x0011c00001867983 */ /* 0x000f280000300a00 */
[----:B------:R1:W-:Y:S02]  /*49620*/  STL [R1+0x1c54], R0 ;  /* 0x001c540001007387 */ /* 0x0003e40000100800 */
[----:B-1----:R-:W-:Y:S02]  /*49630*/  MOV R0, R141 ;  /* 0x0000008d00007202 */ /* 0x002fe40000000f00 */
[----:B------:R1:W-:Y:S04]  /*49640*/  STL [R1+0x1c60], R140 ;  /* 0x001c608c01007387 */ /* 0x0003e80000100800 */
[----:B------:R-:W-:Y:S04]  /*49650*/  STL [R1+0x1c68], R128 ;  /* 0x001c688001007387 */ /* 0x000fe80000100800 */
[----:B------:R1:W-:Y:S04]  /*49660*/  STL [R1+0x1c5c], R0 ;  /* 0x001c5c0001007387 */ /* 0x0003e80000100800 */
[----:B-1----:R-:W4:Y:S01]  /*49670*/  LDL.LU.64 R140, [R1+0x11b8] ;  /* 0x0011b800018c7983 */ /* 0x002f220000300a00 */
[----:B------:R-:W-:-:S03]  /*49680*/  IMAD.MOV.U32 R0, RZ, RZ, R129 ;  /* 0x000000ffff007224 */ /* 0x000fc600078e0081 */
[----:B------:R-:W-:Y:S04]  /*49690*/  STL [R1+0x1c70], R146 ;  /* 0x001c709201007387 */ /* 0x000fe80000100800 */
[----:B------:R1:W-:Y:S02]  /*496a0*/  STL [R1+0x1c64], R0 ;  /* 0x001c640001007387 */ /* 0x0003e40000100800 */
[----:B-1----:R-:W-:Y:S02]  /*496b0*/  IMAD.MOV.U32 R0, RZ, RZ, R147 ;  /* 0x000000ffff007224 */ /* 0x002fe400078e0093 */
[----:B------:R-:W4:Y:S04]  /*496c0*/  LDL.LU.64 R146, [R1+0x11d0] ;  /* 0x0011d00001927983 */ /* 0x000f280000300a00 */
[----:B------:R1:W-:Y:S04]  /*496d0*/  STL [R1+0x1c6c], R0 ;  /* 0x001c6c0001007387 */ /* 0x0003e80000100800 */
[----:B------:R1:W-:Y:S02]  /*496e0*/  STL [R1+0x1c78], R148 ;  /* 0x001c789401007387 */ /* 0x0003e40000100800 */
[----:B-1----:R-:W-:-:S02]  /*496f0*/  MOV R0, R149 ;  /* 0x0000009500007202 */ /* 0x002fc40000000f00 */
[----:B------:R-:W-:Y:S04]  /*49700*/  STL [R1+0x1c80], R136 ;  /* 0x001c808801007387 */ /* 0x000fe80000100800 */
[----:B------:R1:W-:Y:S04]  /*49710*/  STL [R1+0x1c74], R0 ;  /* 0x001c740001007387 */ /* 0x0003e80000100800 */
[----:B------:R-:W4:Y:S01]  /*49720*/  LDL.LU.64 R148, [R1+0x11c8] ;  /* 0x0011c80001947983 */ /* 0x000f220000300a00 */
[----:B-1----:R-:W-:-:S03]  /*49730*/  IMAD.MOV.U32 R0, RZ, RZ, R137 ;  /* 0x000000ffff007224 */ /* 0x002fc600078e0089 */
[----:B------:R-:W-:Y:S04]  /*49740*/  STL [R1+0x1c88], R150 ;  /* 0x001c889601007387 */ /* 0x000fe80000100800 */
[----:B------:R1:W-:Y:S02]  /*49750*/  STL [R1+0x1c7c], R0 ;  /* 0x001c7c0001007387 */ /* 0x0003e40000100800 */
[----:B-1----:R-:W-:Y:S02]  /*49760*/  IMAD.MOV.U32 R0, RZ, RZ, R151 ;  /* 0x000000ffff007224 */ /* 0x002fe400078e0097 */
[----:B------:R-:W4:Y:S04]  /*49770*/  LDL.LU.64 R150, [R1+0x1158] ;  /* 0x0011580001967983 */ /* 0x000f280000300a00 */
[----:B------:R1:W-:Y:S04]  /*49780*/  STL [R1+0x1c84], R0 ;  /* 0x001c840001007387 */ /* 0x0003e80000100800 */
[----:B--2---:R2:W-:Y:S04]  /*49790*/  STL [R1+0x1c90], R138 ;  /* 0x001c908a01007387 */ /* 0x0045e80000100800 */
[----:B------:R-:W4:Y:S01]  /*497a0*/  LDL.LU.64 R136, [R1+0x1160] ;  /* 0x0011600001887983 */ /* 0x000f220000300a00 */
[----:B-1----:R-:W-:-:S03]  /*497b0*/  MOV R0, R139 ;  /* 0x0000008b00007202 */ /* 0x002fc60000000f00 */
[----:B------:R-:W-:Y:S04]  /*497c0*/  STL [R1+0x1c98], R142 ;  /* 0x001c988e01007387 */ /* 0x000fe80000100800 */
[----:B------:R1:W-:Y:S04]  /*497d0*/  STL [R1+0x1c8c], R0 ;  /* 0x001c8c0001007387 */ /* 0x0003e80000100800 */
[----:B--2---:R-:W2:Y:S01]  /*497e0*/  LDL.LU.64 R138, [R1+0x1170] ;  /* 0x00117000018a7983 */ /* 0x004ea20000300a00 */
[----:B-1----:R-:W-:-:S03]  /*497f0*/  IMAD.MOV.U32 R0, RZ, RZ, R143 ;  /* 0x000000ffff007224 */ /* 0x002fc600078e008f */
[----:B------:R-:W-:Y:S04]  /*49800*/  STL [R1+0x1ca0], R130 ;  /* 0x001ca08201007387 */ /* 0x000fe80000100800 */
[----:B------:R1:W-:Y:S04]  /*49810*/  STL [R1+0x1c94], R0 ;  /* 0x001c940001007387 */ /* 0x0003e80000100800 */
[----:B------:R-:W2:Y:S01]  /*49820*/  LDL.LU.64 R142, [R1+0x1168] ;  /* 0x00116800018e7983 */ /* 0x000ea20000300a00 */
[----:B-1----:R-:W-:-:S03]  /*49830*/  IMAD.MOV.U32 R0, RZ, RZ, R131 ;  /* 0x000000ffff007224 */ /* 0x002fc600078e0083 */
[----:B---3--:R-:W-:Y:S04]  /*49840*/  STL [R1+0x1ca8], R144 ;  /* 0x001ca89001007387 */ /* 0x008fe80000100800 */
[----:B------:R1:W-:Y:S02]  /*49850*/  STL [R1+0x1c9c], R0 ;  /* 0x001c9c0001007387 */ /* 0x0003e40000100800 */
[----:B-1----:R-:W-:Y:S02]  /*49860*/  MOV R0, R145 ;  /* 0x0000009100007202 */ /* 0x002fe40000000f00 */
[----:B------:R-:W3:Y:S04]  /*49870*/  LDL.LU.64 R144, [R1+0x1180] ;  /* 0x0011800001907983 */ /* 0x000ee80000300a00 */
[----:B------:R1:W-:Y:S04]  /*49880*/  STL [R1+0x1ca4], R0 ;  /* 0x001ca40001007387 */ /* 0x0003e80000100800 */
[----:B----4-:R-:W-:Y:S01]  /*49890*/  STL [R1+0x1cb0], R132 ;  /* 0x001cb08401007387 */ /* 0x010fe20000100800 */
[----:B-1----:R-:W-:-:S03]  /*498a0*/  IMAD.MOV.U32 R0, RZ, RZ, R133 ;  /* 0x000000ffff007224 */ /* 0x002fc600078e0085 */
[----:B------:R-:W-:Y:S04]  /*498b0*/  STL [R1+0x1cb8], R134 ;  /* 0x001cb88601007387 */ /* 0x000fe80000100800 */
[----:B------:R1:W-:Y:S04]  /*498c0*/  STL [R1+0x1cac], R0 ;  /* 0x001cac0001007387 */ /* 0x0003e80000100800 */
[----:B------:R-:W4:Y:S04]  /*498d0*/  LDL.LU.64 R124, [R1+0x1178] ;  /* 0x00117800017c7983 */ /* 0x000f280000300a00 */
[----:B------:R-:W4:Y:S01]  /*498e0*/  LDL.LU.64 R126, [R1+0x1190] ;  /* 0x00119000017e7983 */ /* 0x000f220000300a00 */
[----:B-1----:R-:W-:-:S05]  /*498f0*/  IMAD.MOV.U32 R0, RZ, RZ, R135 ;  /* 0x000000ffff007224 */ /* 0x002fca00078e0087 */
[----:B------:R1:W-:Y:S04]  /*49900*/  STL [R1+0x1cb4], R0 ;  /* 0x001cb40001007387 */ /* 0x0003e80000100800 */
[----:B------:R-:W-:Y:S04]  /*49910*/  STL [R1+0x1cc0], R140 ;  /* 0x001cc08c01007387 */ /* 0x000fe80000100800 */
[----:B------:R-:W4:Y:S01]  /*49920*/  LDL.LU.64 R128, [R1+0x1188] ;  /* 0x0011880001807983 */ /* 0x000f220000300a00 */
[----:B-1----:R-:W-:-:S03]  /*49930*/  MOV R0, R141 ;  /* 0x0000008d00007202 */ /* 0x002fc60000000f00 */
[----:B------:R-:W4:Y:S04]  /*49940*/  LDL.LU.64 R130, [R1+0x1120] ;  /* 0x0011200001827983 */ /* 0x000f280000300a00 */
[----:B------:R1:W-:Y:S04]  /*49950*/  STL [R1+0x1cbc], R0 ;  /* 0x001cbc0001007387 */ /* 0x0003e80000100800 */
[----:B------:R1:W-:Y:S04]  /*49960*/  STL [R1+0x1cc8], R146 ;  /* 0x001cc89201007387 */ /* 0x0003e80000100800 */
[----:B------:R-:W4:Y:S01]  /*49970*/  LDL.LU.64 R132, [R1+0x1118] ;  /* 0x0011180001847983 */ /* 0x000f220000300a00 */
[----:B-1----:R-:W-:-:S03]  /*49980*/  IMAD.MOV.U32 R0, RZ, RZ, R147 ;  /* 0x000000ffff007224 */ /* 0x002fc600078e0093 */
[----:B------:R-:W4:Y:S04]  /*49990*/  LDL.LU.64 R140, [R1+0x1130] ;  /* 0x00113000018c7983 */ /* 0x000f280000300a00 */
[----:B------:R1:W-:Y:S04]  /*499a0*/  STL [R1+0x1cc4], R0 ;  /* 0x001cc40001007387 */ /* 0x0003e80000100800 */
        /* <DEDUP_REMOVED lines=11> */
[----:B--2---:R-:W-:Y:S04]  /*49a60*/  STL [R1+0x1ce8], R138 ;  /* 0x001ce88a01007387 */ /* 0x004fe80000100800 */
[----:B------:R1:W-:Y:S04]  /*49a70*/  STL [R1+0x1cdc], R0 ;  /* 0x001cdc0001007387 */ /* 0x0003e80000100800 */
[----:B------:R-:W2:Y:S01]  /*49a80*/  LDL.LU.64 R134, [R1+0x1150] ;  /* 0x0011500001867983 */ /* 0x000ea20000300a00 */
[----:B-1----:R-:W-:-:S05]  /*49a90*/  IMAD.MOV.U32 R0, RZ, RZ, R139 ;  /* 0x000000ffff007224 */ /* 0x002fca00078e008b */
[----:B------:R1:W-:Y:S04]  /*49aa0*/  STL [R1+0x1ce4], R0 ;  /* 0x001ce40001007387 */ /* 0x0003e80000100800 */
[----:B------:R3:W-:Y:S04]  /*49ab0*/  STL [R1+0x1cf0], R142 ;  /* 0x001cf08e01007387 */ /* 0x0007e80000100800 */
[----:B------:R-:W2:Y:S01]  /*49ac0*/  LDL.LU.64 R136, [R1+0x1148] ;  /* 0x0011480001887983 */ /* 0x000ea20000300a00 */
[----:B-1----:R-:W-:-:S03]  /*49ad0*/  MOV R0, R143 ;  /* 0x0000008f00007202 */ /* 0x002fc60000000f00 */
[----:B------:R-:W2:Y:S04]  /*49ae0*/  LDL.LU.64 R138, [R1+0x1400] ;  /* 0x00140000018a7983 */ /* 0x000ea80000300a00 */
[----:B------:R1:W-:Y:S04]  /*49af0*/  STL [R1+0x1cec], R0 ;  /* 0x001cec0001007387 */ /* 0x0003e80000100800 */
[----:B---3--:R3:W-:Y:S04]  /*49b00*/  STL [R1+0x1cf8], R144 ;  /* 0x001cf89001007387 */ /* 0x0087e80000100800 */
[----:B------:R-:W2:Y:S01]  /*49b10*/  LDL.LU.64 R142, [R1+0x1318] ;  /* 0x00131800018e7983 */ /* 0x000ea20000300a00 */
[----:B-1----:R-:W-:-:S03]  /*49b20*/  IMAD.MOV.U32 R0, RZ, RZ, R145 ;  /* 0x000000ffff007224 */ /* 0x002fc600078e0091 */
[----:B---3--:R-:W3:Y:S04]  /*49b30*/  LDL.LU.64 R144, [R1+0x1250] ;  /* 0x0012500001907983 */ /* 0x008ee80000300a00 */
[----:B------:R1:W-:Y:S04]  /*49b40*/  STL [R1+0x1cf4], R0 ;  /* 0x001cf40001007387 */ /* 0x0003e80000100800 */
[----:B----4-:R-:W-:Y:S01]  /*49b50*/  STL [R1+0x1d00], R124 ;  /* 0x001d007c01007387 */ /* 0x010fe20000100800 */
[----:B-1----:R-:W-:-:S03]  /*49b60*/  IMAD.MOV.U32 R0, RZ, RZ, R125 ;  /* 0x000000ffff007224 */ /* 0x002fc600078e007d */
[----:B------:R-:W-:Y:S04]  /*49b70*/  STL [R1+0x1d08], R126 ;  /* 0x001d087e01007387 */ /* 0x000fe80000100800 */
[----:B------:R1:W-:Y:S02]  /*49b80*/  STL [R1+0x1cfc], R0 ;  /* 0x001cfc0001007387 */ /* 0x0003e40000100800 */
[----:B-1----:R-:W-:Y:S02]  /*49b90*/  MOV R0, R127 ;  /* 0x0000007f00007202 */ /* 0x002fe40000000f00 */
[----:B------:R-:W-:Y:S04]  /*49ba0*/  STL [R1+0x1d10], R128 ;  /* 0x001d108001007387 */ /* 0x000fe80000100800 */
[----:B------:R1:W-:Y:S04]  /*49bb0*/  STL [R1+0x1d04], R0 ;  /* 0x001d040001007387 */ /* 0x0003e80000100800 */
[----:B------:R-:W-:Y:S01]  /*49bc0*/  STL [R1+0x1d18], R130 ;  /* 0x001d188201007387 */ /* 0x000fe20000100800 */
[----:B-1----:R-:W-:-:S05]  /*49bd0*/  IMAD.MOV.U32 R0, RZ, RZ, R129 ;  /* 0x000000ffff007224 */ /* 0x002fca00078e0081 */
[----:B------:R1:W-:Y:S02]  /*49be0*/  STL [R1+0x1d0c], R0 ;  /* 0x001d0c0001007387 */ /* 0x0003e40000100800 */
[----:B-1----:R-:W-:Y:S02]  /*49bf0*/  IMAD.MOV.U32 R0, RZ, RZ, R131 ;  /* 0x000000ffff007224 */ /* 0x002fe400078e0083 */
[----:B------:R-:W-:Y:S04]  /*49c00*/  STL [R1+0x1d20], R132 ;  /* 0x001d208401007387 */ /* 0x000fe80000100800 */
[----:B------:R1:W-:Y:S04]  /*49c10*/  STL [R1+0x1d14], R0 ;  /* 0x001d140001007387 */ /* 0x0003e80000100800 */
[----:B------:R-:W-:Y:S01]  /*49c20*/  STL [R1+0x1d28], R140 ;  /* 0x001d288c01007387 */ /* 0x000fe20000100800 */
[----:B-1----:R-:W-:-:S05]  /*49c30*/  MOV R0, R133 ;  /* 0x0000008500007202 */ /* 0x002fca0000000f00 */
[----:B------:R1:W-:Y:S04]  /*49c40*/  STL [R1+0x1d1c], R0 ;  /* 0x001d1c0001007387 */ /* 0x0003e80000100800 */
[----:B------:R-:W-:Y:S01]  /*49c50*/  STL [R1+0x1d30], R146 ;  /* 0x001d309201007387 */ /* 0x000fe20000100800 */
[----:B-1----:R-:W-:-:S05]  /*49c60*/  IMAD.MOV.U32 R0, RZ, RZ, R141 ;  /* 0x000000ffff007224 */ /* 0x002fca00078e008d */
[----:B------:R1:W-:Y:S04]  /*49c70*/  STL [R1+0x1d24], R0 ;  /* 0x001d240001007387 */ /* 0x0003e80000100800 */
[----:B------:R-:W-:Y:S01]  /*49c80*/  STL [R1+0x1d38], R148 ;  /* 0x001d389401007387 */ /* 0x000fe20000100800 */
[----:B-1----:R-:W-:-:S05]  /*49c90*/  IMAD.MOV.U32 R0, RZ, RZ, R147 ;  /* 0x000000ffff007224 */ /* 0x002fca00078e0093 */
[----:B------:R1:W-:Y:S04]  /*49ca0*/  STL [R1+0x1d2c], R0 ;  /* 0x001d2c0001007387 */ /* 0x0003e80000100800 */
[----:B------:R-:W4:Y:S04]  /*49cb0*/  LDL.LU.64 R140, [R1+0x1458] ;  /* 0x00145800018c7983 */ /* 0x000f280000300a00 */
[----:B------:R-:W4:Y:S01]  /*49cc0*/  LDL.LU.64 R146, [R1+0x1350] ;  /* 0x0013500001927983 */ /* 0x000f220000300a00 */
[----:B-1----:R-:W-:-:S05]  /*49cd0*/  MOV R0, R149 ;  /* 0x0000009500007202 */ /* 0x002fca0000000f00 */
[----:B------:R1:W-:Y:S04]  /*49ce0*/  STL [R1+0x1d34], R0 ;  /* 0x001d340001007387 */ /* 0x0003e80000100800 */
[----:B------:R1:W-:Y:S04]  /*49cf0*/  STL [R1+0x1d40], R150 ;  /* 0x001d409601007387 */ /* 0x0003e80000100800 */
[----:B------:R-:W4:Y:S01]  /*49d00*/  LDL.LU.64 R148, [R1+0x1280] ;  /* 0x0012800001947983 */ /* 0x000f220000300a00 */
[----:B-1----:R-:W-:-:S03]  /*49d10*/  IMAD.MOV.U32 R0, RZ, RZ, R151 ;  /* 0x000000ffff007224 */ /* 0x002fc600078e0097 */
[----:B------:R-:W4:Y:S04]  /*49d20*/  LDL.LU.64 R150, [R1+0x11d8] ;  /* 0x0011d80001967983 */ /* 0x000f280000300a00 */
[----:B------:R2:W-:Y:S02]  /*49d30*/  STL [R1+0x1d3c], R0 ;  /* 0x001d3c0001007387 */ /* 0x0005e40000100800 */
[----:B--2---:R-:W-:Y:S02]  /*49d40*/  IMAD.MOV.U32 R0, RZ, RZ, R135 ;  /* 0x000000ffff007224 */ /* 0x004fe400078e0087 */
[----:B------:R-:W-:Y:S04]  /*49d50*/  STL [R1+0x1d48], R134 ;  /* 0x001d488601007387 */ /* 0x000fe80000100800 */
[----:B------:R-:W-:Y:S04]  /*49d60*/  STL [R1+0x1d50], R136 ;  /* 0x001d508801007387 */ /* 0x000fe80000100800 */
[----:B------:R1:W-:Y:S04]  /*49d70*/  STL [R1+0x1d44], R0 ;  /* 0x001d440001007387 */ /* 0x0003e80000100800 */
[----:B------:R-:W-:Y:S01]  /*49d80*/  STL [R1+0x1d58], R138 ;  /* 0x001d588a01007387 */ /* 0x000fe20000100800 */
[----:B-1----:R-:W-:-:S05]  /*49d90*/  MOV R0, R137 ;  /* 0x0000008900007202 */ /* 0x002fca0000000f00 */
[----:B------:R1:W-:Y:S02]  /*49da0*/  STL [R1+0x1d4c], R0 ;  /* 0x001d4c0001007387 */ /* 0x0003e40000100800 */
[----:B-1----:R-:W-:Y:S02]  /*49db0*/  IMAD.MOV.U32 R0, RZ, RZ, R139 ;  /* 0x000000ffff007224 */ /* 0x002fe400078e008b */
[----:B------:R-:W-:Y:S04]  /*49dc0*/  STL [R1+0x1d60], R142 ;  /* 0x001d608e01007387 */ /* 0x000fe80000100800 */
[----:B------:R1:W-:Y:S04]  /*49dd0*/  STL [R1+0x1d54], R0 ;  /* 0x001d540001007387 */ /* 0x0003e80000100800 */
[----:B---3--:R-:W-:Y:S01]  /*49de0*/  STL [R1+0x1d68], R144 ;  /* 0x001d689001007387 */ /* 0x008fe20000100800 */
[----:B-1----:R-:W-:-:S05]  /*49df0*/  IMAD.MOV.U32 R0, RZ, RZ, R143 ;  /* 0x000000ffff007224 */ /* 0x002fca00078e008f */
[----:B------:R1:W-:Y:S04]  /*49e00*/  STL [R1+0x1d5c], R0 ;  /* 0x001d5c0001007387 */ /* 0x0003e80000100800 */
[----:B------:R-:W-:Y:S01]  /*49e10*/  STL [R1+0x1d70], R234 ;  /* 0x001d70ea01007387 */ /* 0x000fe20000100800 */
[----:B-1----:R-:W-:-:S05]  /*49e20*/  MOV R0, R145 ;  /* 0x0000009100007202 */ /* 0x002fca0000000f00 */
[----:B------:R4:W-:Y:S04]  /*49e30*/  STL [R1+0x1d64], R0 ;  /* 0x001d640001007387 */ /* 0x0009e80000100800 */
[----:B------:R-:W-:Y:S04]  /*49e40*/  STL [R1+0x1d6c], R235 ;  /* 0x001d6ceb01007387 */ /* 0x000fe80000100800 */
[----:B------:R-:W-:Y:S04]  /*49e50*/  STL [R1+0x1d78], R200 ;  /* 0x001d78c801007387 */ /* 0x000fe80000100800 */
[----:B------:R-:W2:Y:S04]  /*49e60*/  LDL.LU.64 R136, [R1+0x1dd8] ;  /* 0x001dd80001887983 */ /* 0x000ea80000300a00 */
[----:B------:R-:W-:Y:S04]  /*49e70*/  STL [R1+0x1d74], R201 ;  /* 0x001d74c901007387 */ /* 0x000fe80000100800 */
[----:B------:R-:W3:Y:S04]  /*49e80*/  LDL.LU.64 R138, [R1+0x1388] ;  /* 0x00138800018a7983 */ /* 0x000ee80000300a00 */
[----:B------:R-:W-:Y:S04]  /*49e90*/  STL [R1+0x1d80], R174 ;  /* 0x001d80ae01007387 */ /* 0x000fe80000100800 */
[----:B------:R-:W3:Y:S04]  /*49ea0*/  LDL.LU.64 R142, [R1+0x12b0] ;  /* 0x0012b000018e7983 */ /* 0x000ee80000300a00 */
[----:B------:R-:W-:Y:S04]  /*49eb0*/  STL [R1+0x1d7c], R175 ;  /* 0x001d7caf01007387 */ /* 0x000fe80000100800 */
[----:B------:R-:W3:Y:S04]  /*49ec0*/  LDL.LU.64 R144, [R1+0x11f8] ;  /* 0x0011f80001907983 */ /* 0x000ee80000300a00 */
[----:B------:R-:W-:Y:S04]  /*49ed0*/  STL [R1+0x1d88], R22 ;  /* 0x001d881601007387 */ /* 0x000fe80000100800 */
[----:B------:R-:W-:Y:S04]  /*49ee0*/  STL [R1+0x1d84], R23 ;  /* 0x001d841701007387 */ /* 0x000fe80000100800 */
[----:B------:R-:W-:Y:S04]  /*49ef0*/  STL [R1+0x1d90], R4 ;  /* 0x001d900401007387 */ /* 0x000fe80000100800 */
[----:B------:R-:W-:Y:S01]  /*49f00*/  STL [R1+0x1d8c], R5 ;  /* 0x001d8c0501007387 */ /* 0x000fe20000100800 */
[----:B----4-:R-:W-:-:S03]  /*49f10*/  IMAD.MOV.U32 R0, RZ, RZ, R141 ;  /* 0x000000ffff007224 */ /* 0x010fc600078e008d */
[----:B------:R-:W-:Y:S04]  /*49f20*/  STL [R1+0x1d98], R140 ;  /* 0x001d988c01007387 */ /* 0x000fe80000100800 */
[----:B------:R-:W-:Y:S04]  /*49f30*/  STL [R1+0x1da0], R146 ;  /* 0x001da09201007387 */ /* 0x000fe80000100800 */
[----:B------:R1:W-:Y:S02]  /*49f40*/  STL [R1+0x1d94], R0 ;  /* 0x001d940001007387 */ /* 0x0003e40000100800 */
[----:B-1----:R-:W-:-:S02]  /*49f50*/  IMAD.MOV.U32 R0, RZ, RZ, R147 ;  /* 0x000000ffff007224 */ /* 0x002fc400078e0093 */
        /* <DEDUP_REMOVED lines=8> */
[----:B------:R-:W4:Y:S04]  /*49fe0*/  LDL.LU.64 R140, [R1+0x1e18] ;  /* 0x001e1800018c7983 */ /* 0x000f280000300a00 */
[----:B------:R-:W-:Y:S04]  /*49ff0*/  STL [R1+0x1db4], R209 ;  /* 0x001db4d101007387 */ /* 0x000fe80000100800 */
[----:B------:R-:W4:Y:S04]  /*4a000*/  LDL.LU.64 R146, [R1+0x13c0] ;  /* 0x0013c00001927983 */ /* 0x000f280000300a00 */
[----:B------:R-:W-:Y:S04]  /*4a010*/  STL [R1+0x1dc0], R180 ;  /* 0x001dc0b401007387 */ /* 0x000fe80000100800 */
[----:B------:R-:W4:Y:S04]  /*4a020*/  LDL.LU.64 R148, [R1+0x12e0] ;  /* 0x0012e00001947983 */ /* 0x000f280000300a00 */
[----:B------:R-:W-:Y:S04]  /*4a030*/  STL [R1+0x1dbc], R181 ;  /* 0x001dbcb501007387 */ /* 0x000fe80000100800 */
[----:B------:R-:W4:Y:S04]  /*4a040*/  LDL.LU.64 R150, [R1+0x1218] ;  /* 0x0012180001967983 */ /* 0x000f280000300a00 */
[----:B------:R-:W-:Y:S04]  /*4a050*/  STL [R1+0x1dc8], R158 ;  /* 0x001dc89e01007387 */ /* 0x000fe80000100800 */
[----:B------:R-:W-:Y:S04]  /*4a060*/  STL [R1+0x1dc4], R159 ;  /* 0x001dc49f01007387 */ /* 0x000fe80000100800 */
[----:B------:R-:W-:Y:S04]  /*4a070*/  STL [R1+0x1dd0], R14 ;  /* 0x001dd00e01007387 */ /* 0x000fe80000100800 */
[----:B------:R-:W-:Y:S01]  /*4a080*/  STL [R1+0x1dcc], R15 ;  /* 0x001dcc0f01007387 */ /* 0x000fe20000100800 */
[----:B--2---:R-:W-:-:S03]  /*4a090*/  IMAD.MOV.U32 R0, RZ, RZ, R137 ;  /* 0x000000ffff007224 */ /* 0x004fc600078e0089 */
[----:B------:R-:W-:Y:S04]  /*4a0a0*/  STL [R1+0x1dd8], R136 ;  /* 0x001dd88801007387 */ /* 0x000fe80000100800 */
[----:B---3--:R-:W-:Y:S04]  /*4a0b0*/  STL [R1+0x1de0], R138 ;  /* 0x001de08a01007387 */ /* 0x008fe80000100800 */
        /* <DEDUP_REMOVED lines=21> */
[----:B----4-:R-:W-:-:S03]  /*4a210*/  MOV R0, R141 ;  /* 0x0000008d00007202 */ /* 0x010fc60000000f00 */
[----:B------:R-:W-:Y:S04]  /*4a220*/  STL [R1+0x1e18], R140 ;  /* 0x001e188c01007387 */ /* 0x000fe80000100800 */
[----:B------:R-:W-:Y:S04]  /*4a230*/  STL [R1+0x1e20], R146 ;  /* 0x001e209201007387 */ /* 0x000fe80000100800 */
[----:B------:R1:W-:Y:S04]  /*4a240*/  STL [R1+0x1e14], R0 ;  /* 0x001e140001007387 */ /* 0x0003e80000100800 */
[----:B------:R-:W-:Y:S01]  /*4a250*/  STL [R1+0x1e28], R148 ;  /* 0x001e289401007387 */ /* 0x000fe20000100800 */
[----:B-1----:R-:W-:-:S05]  /*4a260*/  IMAD.MOV.U32 R0, RZ, RZ, R147 ;  /* 0x000000ffff007224 */ /* 0x002fca00078e0093 */
[----:B------:R1:W-:Y:S04]  /*4a270*/  STL [R1+0x1e1c], R0 ;  /* 0x001e1c0001007387 */ /* 0x0003e80000100800 */
[----:B------:R-:W-:Y:S01]  /*4a280*/  STL [R1+0x1e30], R150 ;  /* 0x001e309601007387 */ /* 0x000fe20000100800 */
[----:B-1----:R-:W-:-:S05]  /*4a290*/  IMAD.MOV.U32 R0, RZ, RZ, R149 ;  /* 0x000000ffff007224 */ /* 0x002fca00078e0095 */
[----:B------:R1:W-:Y:S04]  /*4a2a0*/  STL [R1+0x1e24], R0 ;  /* 0x001e240001007387 */ /* 0x0003e80000100800 */
[----:B------:R-:W-:Y:S01]  /*4a2b0*/  STL [R1+0x1e38], R224 ;  /* 0x001e38e001007387 */ /* 0x000fe20000100800 */
[----:B-1----:R-:W-:-:S05]  /*4a2c0*/  MOV R0, R151 ;  /* 0x0000009700007202 */ /* 0x002fca0000000f00 */
[----:B------:R2:W-:Y:S04]  /*4a2d0*/  STL [R1+0x1e2c], R0 ;  /* 0x001e2c0001007387 */ /* 0x0005e80000100800 */
[----:B------:R-:W-:Y:S04]  /*4a2e0*/  STL [R1+0x1e34], R225 ;  /* 0x001e34e101007387 */ /* 0x000fe80000100800 */
        /* <DEDUP_REMOVED lines=15> */
[----:B-1----:R-:W-:-:S05]  /*4a3e0*/  IMAD.MOV.U32 R0, RZ, RZ, R139 ;  /* 0x000000ffff007224 */ /* 0x002fca00078e008b */
[----:B------:R1:W-:Y:S04]  /*4a3f0*/  STL [R1+0x1e5c], R0 ;  /* 0x001e5c0001007387 */ /* 0x0003e80000100800 */
[----:B------:R-:W-:Y:S01]  /*4a400*/  STL [R1+0x1e70], R144 ;  /* 0x001e709001007387 */ /* 0x000fe20000100800 */
[----:B-1----:R-:W-:-:S05]  /*4a410*/  MOV R0, R143 ;  /* 0x0000008f00007202 */ /* 0x002fca0000000f00 */
[----:B------:R1:W-:Y:S04]  /*4a420*/  STL [R1+0x1e64], R0 ;  /* 0x001e640001007387 */ /* 0x0003e80000100800 */
[----:B------:R-:W-:Y:S01]  /*4a430*/  STL [R1+0x1e78], R232 ;  /* 0x001e78e801007387 */ /* 0x000fe20000100800 */
[----:B-1----:R-:W-:-:S05]  /*4a440*/  IMAD.MOV.U32 R0, RZ, RZ, R145 ;  /* 0x000000ffff007224 */ /* 0x002fca00078e0091 */
        /* <DEDUP_REMOVED lines=11> */
[----:B------:R-:W3:Y:S04]  /*4a500*/  LDL.LU.64 R144, [R1+0x11f0] ;  /* 0x0011f00001907983 */ /* 0x000ee80000300a00 */
[----:B------:R-:W-:Y:S01]  /*4a510*/  STL [R1+0x1e8c], R21 ;  /* 0x001e8c1501007387 */ /* 0x000fe20000100800 */
[----:B----4-:R-:W-:-:S03]  /*4a520*/  IMAD.MOV.U32 R0, RZ, RZ, R141 ;  /* 0x000000ffff007224 */ /* 0x010fc600078e008d */
[----:B------:R-:W-:Y:S04]  /*4a530*/  STL [R1+0x1e98], R140 ;  /* 0x001e988c01007387 */ /* 0x000fe80000100800 */
        /* <DEDUP_REMOVED lines=11> */
[----:B------:R-:W-:Y:S04]  /*4a5f0*/  STL [R1+0x1eb4], R247 ;  /* 0x001eb4f701007387 */ /* 0x000fe80000100800 */
        /* <DEDUP_REMOVED lines=10> */
[----:B------:R-:W-:Y:S01]  /*4a6a0*/  STL [R1+0x1ecc], R153 ;  /* 0x001ecc9901007387 */ /* 0x000fe20000100800 */
[----:B--2---:R-:W-:-:S03]  /*4a6b0*/  MOV R0, R133 ;  /* 0x0000008500007202 */ /* 0x004fc60000000f00 */
[----:B------:R-:W-:Y:S04]  /*4a6c0*/  STL [R1+0x1ed8], R132 ;  /* 0x001ed88401007387 */ /* 0x000fe80000100800 */
[----:B---3--:R-:W-:Y:S04]  /*4a6d0*/  STL [R1+0x1ee0], R134 ;  /* 0x001ee08601007387 */ /* 0x008fe80000100800 */
        /* <DEDUP_REMOVED lines=44> */
[----:B------:R-:W4:Y:S04]  /*4a9a0*/  LDL.LU.64 R140, [R1+0x1430] ;  /* 0x00143000018c7983 */ /* 0x000f280000300a00 */
[----:B------:R-:W-:Y:S04]  /*4a9b0*/  STL [R1+0x1f50], R162 ;  /* 0x001f50a201007387 */ /* 0x000fe80000100800 */
[----:B------:R-:W4:Y:S04]  /*4a9c0*/  LDL.LU.64 R148, [R1+0x1338] ;  /* 0x0013380001947983 */ /* 0x000f280000300a00 */
[----:B------:R-:W-:Y:S04]  /*4a9d0*/  STL [R1+0x1f4c], R163 ;  /* 0x001f4ca301007387 */ /* 0x000fe80000100800 */
[----:B------:R-:W4:Y:S01]  /*4a9e0*/  LDL.LU.64 R150, [R1+0x1268] ;  /* 0x0012680001967983 */ /* 0x000f220000300a00 */
        /* <DEDUP_REMOVED lines=18> */
[----:B------:R-:W-:Y:S04]  /*4ab10*/  STL [R1+0x1f88], R196 ;  /* 0x001f88c401007387 */ /* 0x000fe80000100800 */
[----:B------:R-:W3:Y:S04]  /*4ab20*/  LDL.LU.64 R130, [R1+0x1fe0] ;  /* 0x001fe00001827983 */ /* 0x000ee80000300a00 */
[----:B------:R-:W-:Y:S04]  /*4ab30*/  STL [R1+0x1f84], R197 ;  /* 0x001f84c501007387 */ /* 0x000fe80000100800 */
[----:B------:R-:W-:Y:S04]  /*4ab40*/  STL [R1+0x1f90], R166 ;  /* 0x001f90a601007387 */ /* 0x000fe80000100800 */
[----:B------:R-:W3:Y:S04]  /*4ab50*/  LDL.LU.64 R132, [R1+0x1fe8] ;  /* 0x001fe80001847983 */ /* 0x000ee80000300a00 */
[----:B------:R-:W-:Y:S04]  /*4ab60*/  STL [R1+0x1f8c], R167 ;  /* 0x001f8ca701007387 */ /* 0x000fe80000100800 */
[----:B------:R-:W3:Y:S04]  /*4ab70*/  LDL.LU.64 R136, [R1+0x1370] ;  /* 0x0013700001887983 */ /* 0x000ee80000300a00 */
[----:B----4-:R4:W-:Y:S01]  /*4ab80*/  STL [R1+0x1f98], R146 ;  /* 0x001f989201007387 */ /* 0x0109e20000100800 */
[----:B-1----:R-:W-:-:S03]  /*4ab90*/  MOV R0, R147 ;  /* 0x0000009300007202 */ /* 0x002fc60000000f00 */
[----:B------:R-:W3:Y:S04]  /*4aba0*/  LDL.LU.64 R144, [R1+0x1298] ;  /* 0x0012980001907983 */ /* 0x000ee80000300a00 */
[----:B------:R-:W-:Y:S04]  /*4abb0*/  STL [R1+0x1fa0], R138 ;  /* 0x001fa08a01007387 */ /* 0x000fe80000100800 */
[----:B------:R1:W-:Y:S04]  /*4abc0*/  STL [R1+0x1f94], R0 ;  /* 0x001f940001007387 */ /* 0x0003e80000100800 */
[----:B----4-:R-:W4:Y:S01]  /*4abd0*/  LDL.LU.64 R146, [R1+0x11e8] ;  /* 0x0011e80001927983 */ /* 0x010f220000300a00 */
[----:B-1----:R-:W-:-:S03]  /*4abe0*/  IMAD.MOV.U32 R0, RZ, RZ, R139 ;  /* 0x000000ffff007224 */ /* 0x002fc600078e008b */
[----:B------:R-:W-:Y:S04]  /*4abf0*/  STL [R1+0x1fa8], R140 ;  /* 0x001fa88c01007387 */ /* 0x000fe80000100800 */
        /* <DEDUP_REMOVED lines=12> */
[----:B------:R-:W-:Y:S04]  /*4acc0*/  STL [R1+0x1fc8], R204 ;  /* 0x001fc8cc01007387 */ /* 0x000fe80000100800 */
[----:B------:R-:W-:Y:S04]  /*4acd0*/  STL [R1+0x1fc4], R205 ;  /* 0x001fc4cd01007387 */ /* 0x000fe80000100800 */
[----:B------:R-:W4:Y:S04]  /*4ace0*/  LDL.LU.64 R134, [R1+0x2020] ;  /* 0x0020200001867983 */ /* 0x000f280000300a00 */
[----:B------:R-:W-:Y:S04]  /*4acf0*/  STL [R1+0x1fd0], R176 ;  /* 0x001fd0b001007387 */ /* 0x000fe80000100800 */
[----:B------:R-:W4:Y:S04]  /*4ad00*/  LDL.LU.64 R138, [R1+0x2028] ;  /* 0x00202800018a7983 */ /* 0x000f280000300a00 */
[----:B------:R-:W-:Y:S04]  /*4ad10*/  STL [R1+0x1fcc], R177 ;  /* 0x001fccb101007387 */ /* 0x000fe80000100800 */
[----:B------:R-:W4:Y:S04]  /*4ad20*/  LDL.LU.64 R140, [R1+0x13a8] ;  /* 0x0013a800018c7983 */ /* 0x000f280000300a00 */
[----:B--2---:R2:W-:Y:S01]  /*4ad30*/  STL [R1+0x1fd8], R142 ;  /* 0x001fd88e01007387 */ /* 0x0045e20000100800 */
[----:B-1----:R-:W-:-:S03]  /*4ad40*/  IMAD.MOV.U32 R0, RZ, RZ, R143 ;  /* 0x000000ffff007224 */ /* 0x002fc600078e008f */
[----:B------:R-:W4:Y:S04]  /*4ad50*/  LDL.LU.64 R150, [R1+0x12c8] ;  /* 0x0012c80001967983 */ /* 0x000f280000300a00 */
[----:B---3--:R-:W-:Y:S04]  /*4ad60*/  STL [R1+0x1fe0], R130 ;  /* 0x001fe08201007387 */ /* 0x008fe80000100800 */
[----:B------:R1:W-:Y:S04]  /*4ad70*/  STL [R1+0x1fd4], R0 ;  /* 0x001fd40001007387 */ /* 0x0003e80000100800 */
[----:B--2---:R-:W2:Y:S01]  /*4ad80*/  LDL.LU.64 R142, [R1+0x1208] ;  /* 0x00120800018e7983 */ /* 0x004ea20000300a00 */
[----:B-1----:R-:W-:-:S03]  /*4ad90*/  MOV R0, R131 ;  /* 0x0000008300007202 */ /* 0x002fc60000000f00 */
[----:B------:R-:W-:Y:S04]  /*4ada0*/  STL [R1+0x1fe8], R132 ;  /* 0x001fe88401007387 */ /* 0x000fe80000100800 */
[----:B------:R1:W-:Y:S04]  /*4adb0*/  STL [R1+0x1fdc], R0 ;  /* 0x001fdc0001007387 */ /* 0x0003e80000100800 */
[----:B------:R-:W-:Y:S01]  /*4adc0*/  STL [R1+0x1ff0], R136 ;  /* 0x001ff08801007387 */ /* 0x000fe20000100800 */
[----:B-1----:R-:W-:-:S05]  /*4add0*/  IMAD.MOV.U32 R0, RZ, RZ, R133 ;  /* 0x000000ffff007224 */ /* 0x002fca00078e0085 */
[----:B------:R1:W-:Y:S02]  /*4ade0*/  STL [R1+0x1fe4], R0 ;  /* 0x001fe40001007387 */ /* 0x0003e40000100800 */
[----:B-1----:R-:W-:Y:S02]  /*4adf0*/  IMAD.MOV.U32 R0, RZ, RZ, R137 ;  /* 0x000000ffff007224 */ /* 0x002fe400078e0089 */
[----:B------:R-:W-:Y:S04]  /*4ae00*/  STL [R1+0x1ff8], R144 ;  /* 0x001ff89001007387 */ /* 0x000fe80000100800 */
[----:B------:R1:W-:Y:S02]  /*4ae10*/  STL [R1+0x1fec], R0 ;  /* 0x001fec0001007387 */ /* 0x0003e40000100800 */
[----:B-1----:R-:W-:-:S02]  /*4ae20*/  MOV R0, R145 ;  /* 0x0000009100007202 */ /* 0x002fc40000000f00 */
[----:B------:R-:W3:Y:S04]  /*4ae30*/  LDL.LU.64 R144, [R1+0x2058] ;  /* 0x0020580001907983 */ /* 0x000ee80000300a00 */
[----:B------:R1:W-:Y:S04]  /*4ae40*/  STL [R1+0x1ff4], R0 ;  /* 0x001ff40001007387 */ /* 0x0003e80000100800 */
[----:B----4-:R4:W-:Y:S01]  /*4ae50*/  STL [R1+0x2000], R146 ;  /* 0x0020009201007387 */ /* 0x0109e20000100800 */
[----:B-1----:R-:W-:-:S03]  /*4ae60*/  IMAD.MOV.U32 R0, RZ, RZ, R147 ;  /* 0x000000ffff007224 */ /* 0x002fc600078e0093 */
[----:B------:R-:W-:Y:S04]  /*4ae70*/  STL [R1+0x2008], R212 ;  /* 0x002008d401007387 */ /* 0x000fe80000100800 */
[----:B------:R1:W-:Y:S04]  /*4ae80*/  STL [R1+0x1ffc], R0 ;  /* 0x001ffc0001007387 */ /* 0x0003e80000100800 */
[----:B------:R-:W3:Y:S04]  /*4ae90*/  LDL.LU.64 R130, [R1+0x2060] ;  /* 0x0020600001827983 */ /* 0x000ee80000300a00 */
[----:B------:R-:W-:Y:S04]  /*4aea0*/  STL [R1+0x2004], R213 ;  /* 0x002004d501007387 */ /* 0x000fe80000100800 */
[----:B------:R-:W-:Y:S04]  /*4aeb0*/  STL [R1+0x2010], R182 ;  /* 0x002010b601007387 */ /* 0x000fe80000100800 */
[----:B------:R-:W3:Y:S04]  /*4aec0*/  LDL.LU.64 R132, [R1+0x2068] ;  /* 0x0020680001847983 */ /* 0x000ee80000300a00 */
[----:B------:R-:W-:Y:S04]  /*4aed0*/  STL [R1+0x200c], R183 ;  /* 0x00200cb701007387 */ /* 0x000fe80000100800 */
[----:B------:R-:W3:Y:S04]  /*4aee0*/  LDL.LU.64 R136, [R1+0x13e0] ;  /* 0x0013e00001887983 */ /* 0x000ee80000300a00 */
[----:B------:R1:W-:Y:S04]  /*4aef0*/  STL [R1+0x2018], R148 ;  /* 0x0020189401007387 */ /* 0x0003e80000100800 */
[----:B----4-:R-:W4:Y:S01]  /*4af00*/  LDL.LU.64 R146, [R1+0x12f8] ;  /* 0x0012f80001927983 */ /* 0x010f220000300a00 */
[----:B-1----:R-:W-:-:S03]  /*4af10*/  IMAD.MOV.U32 R0, RZ, RZ, R149 ;  /* 0x000000ffff007224 */ /* 0x002fc600078e0095 */
[----:B------:R-:W4:Y:S04]  /*4af20*/  LDL.LU.64 R148, [R1+0x1230] ;  /* 0x0012300001947983 */ /* 0x000f280000300a00 */
[----:B------:R1:W-:Y:S04]  /*4af30*/  STL [R1+0x2014], R0 ;  /* 0x0020140001007387 */ /* 0x0003e80000100800 */
[----:B------:R-:W-:Y:S01]  /*4af40*/  STL [R1+0x2020], R134 ;  /* 0x0020208601007387 */ /* 0x000fe20000100800 */
        /* <DEDUP_REMOVED lines=10> */
[----:B------:R-:W4:Y:S04]  /*4aff0*/  LDL.LU.64 R150, [R1+0x2098] ;  /* 0x0020980001967983 */ /* 0x000f280000300a00 */
[----:B------:R1:W-:Y:S04]  /*4b000*/  STL [R1+0x2034], R0 ;  /* 0x0020340001007387 */ /* 0x0003e80000100800 */
[----:B--2---:R-:W-:Y:S04]  /*4b010*/  STL [R1+0x2040], R142 ;  /* 0x0020408e01007387 */ /* 0x004fe80000100800 */
[----:B------:R-:W2:Y:S01]  /*4b020*/  LDL.LU.64 R138, [R1+0x20a0] ;  /* 0x0020a000018a7983 */ /* 0x000ea20000300a00 */
[----:B-1----:R-:W-:-:S05]  /*4b030*/  IMAD.MOV.U32 R0, RZ, RZ, R143 ;  /* 0x000000ffff007224 */ /* 0x002fca00078e008f */
[----:B------:R1:W-:Y:S04]  /*4b040*/  STL [R1+0x203c], R0 ;  /* 0x00203c0001007387 */ /* 0x0003e80000100800 */
[----:B------:R-:W-:Y:S04]  /*4b050*/  STL [R1+0x2048], R220 ;  /* 0x002048dc01007387 */ /* 0x000fe80000100800 */
[----:B------:R-:W-:Y:S04]  /*4b060*/  STL [R1+0x2044], R221 ;  /* 0x002044dd01007387 */ /* 0x000fe80000100800 */
[----:B------:R-:W-:Y:S04]  /*4b070*/  STL [R1+0x2050], R188 ;  /* 0x002050bc01007387 */ /* 0x000fe80000100800 */
[----:B------:R-:W2:Y:S04]  /*4b080*/  LDL.LU.64 R140, [R1+0x20a8] ;  /* 0x0020a800018c7983 */ /* 0x000ea80000300a00 */
[----:B------:R-:W-:Y:S04]  /*4b090*/  STL [R1+0x204c], R189 ;  /* 0x00204cbd01007387 */ /* 0x000fe80000100800 */
[----:B---3--:R3:W-:Y:S01]  /*4b0a0*/  STL [R1+0x2058], R144 ;  /* 0x0020589001007387 */ /* 0x0087e20000100800 */
[----:B-1----:R-:W-:-:S03]  /*4b0b0*/  IMAD.MOV.U32 R0, RZ, RZ, R145 ;  /* 0x000000ffff007224 */ /* 0x002fc600078e0091 */
[----:B------:R-:W2:Y:S04]  /*4b0c0*/  LDL.LU.64 R134, [R1+0x1420] ;  /* 0x0014200001867983 */ /* 0x000ea80000300a00 */
[----:B------:R-:W2:Y:S04]  /*4b0d0*/  LDL.LU.64 R142, [R1+0x1328] ;  /* 0x00132800018e7983 */ /* 0x000ea80000300a00 */
[----:B------:R1:W-:Y:S04]  /*4b0e0*/  STL [R1+0x2054], R0 ;  /* 0x0020540001007387 */ /* 0x0003e80000100800 */
[----:B------:R-:W-:Y:S04]  /*4b0f0*/  STL [R1+0x2060], R130 ;  /* 0x0020608201007387 */ /* 0x000fe80000100800 */
[----:B---3--:R-:W3:Y:S01]  /*4b100*/  LDL.LU.64 R144, [R1+0x1260] ;  /* 0x0012600001907983 */ /* 0x008ee20000300a00 */
[----:B-1----:R-:W-:-:S03]  /*4b110*/  MOV R0, R131 ;  /* 0x0000008300007202 */ /* 0x002fc60000000f00 */
[----:B------:R-:W-:Y:S04]  /*4b120*/  STL [R1+0x2068], R132 ;  /* 0x0020688401007387 */ /* 0x000fe80000100800 */
[----:B------:R1:W-:Y:S04]  /*4b130*/  STL [R1+0x205c], R0 ;  /* 0x00205c0001007387 */ /* 0x0003e80000100800 */
[----:B------:R-:W-:Y:S01]  /*4b140*/  STL [R1+0x2070], R136 ;  /* 0x0020708801007387 */ /* 0x000fe20000100800 */
[----:B-1----:R-:W-:-:S05]  /*4b150*/  IMAD.MOV.U32 R0, RZ, RZ, R133 ;  /* 0x000000ffff007224 */ /* 0x002fca00078e0085 */
[----:B------:R1:W-:Y:S02]  /*4b160*/  STL [R1+0x2064], R0 ;  /* 0x0020640001007387 */ /* 0x0003e40000100800 */
[----:B-1----:R-:W-:Y:S02]  /*4b170*/  IMAD.MOV.U32 R0, RZ, RZ, R137 ;  /* 0x000000ffff007224 */ /* 0x002fe400078e0089 */
[----:B----4-:R-:W-:Y:S04]  /*4b180*/  STL [R1+0x2078], R146 ;  /* 0x0020789201007387 */ /* 0x010fe80000100800 */
[----:B------:R1:W-:Y:S04]  /*4b190*/  STL [R1+0x206c], R0 ;  /* 0x00206c0001007387 */ /* 0x0003e80000100800 */
[----:B------:R-:W-:Y:S01]  /*4b1a0*/  STL [R1+0x2080], R148 ;  /* 0x0020809401007387 */ /* 0x000fe20000100800 */
[----:B-1----:R-:W-:-:S05]  /*4b1b0*/  MOV R0, R147 ;  /* 0x0000009300007202 */ /* 0x002fca0000000f00 */
[----:B------:R1:W-:Y:S04]  /*4b1c0*/  STL [R1+0x2074], R0 ;  /* 0x0020740001007387 */ /* 0x0003e80000100800 */
[----:B------:R-:W4:Y:S01]  /*4b1d0*/  LDL.LU.64 R136, [R1+0x20d8] ;  /* 0x0020d80001887983 */ /* 0x000f220000300a00 */
[----:B-1----:R-:W-:-:S03]  /*4b1e0*/  IMAD.MOV.U32 R0, RZ, RZ, R149 ;  /* 0x000000ffff007224 */ /* 0x002fc600078e0095 */
[----:B------:R-:W-:Y:S04]  /*4b1f0*/  STL [R1+0x2088], R228 ;  /* 0x002088e401007387 */ /* 0x000fe80000100800 */
[----:B------:R1:W-:Y:S04]  /*4b200*/  STL [R1+0x207c], R0 ;  /* 0x00207c0001007387 */ /* 0x0003e80000100800 */
[----:B------:R-:W4:Y:S04]  /*4b210*/  LDL.LU.64 R146, [R1+0x20e0] ;  /* 0x0020e00001927983 */ /* 0x000f280000300a00 */
[----:B------:R-:W-:Y:S04]  /*4b220*/  STL [R1+0x2084], R229 ;  /* 0x002084e501007387 */ /* 0x000fe80000100800 */
[----:B------:R-:W-:Y:S04]  /*4b230*/  STL [R1+0x2090], R194 ;  /* 0x002090c201007387 */ /* 0x000fe80000100800 */
[----:B------:R-:W-:Y:S04]  /*4b240*/  STL [R1+0x208c], R195 ;  /* 0x00208cc301007387 */ /* 0x000fe80000100800 */
[----:B------:R-:W4:Y:S01]  /*4b250*/  LDL.LU.64 R148, [R1+0x20e8] ;  /* 0x0020e80001947983 */ /* 0x000f220000300a00 */
[----:B-1----:R-:W-:-:S03]  /*4b260*/  IMAD.MOV.U32 R0, RZ, RZ, R151 ;  /* 0x000000ffff007224 */ /* 0x002fc600078e0097 */
[----:B------:R1:W-:Y:S04]  /*4b270*/  STL [R1+0x2098], R150 ;  /* 0x0020989601007387 */ /* 0x0003e80000100800 */
[----:B------:R-:W4:Y:S04]  /*4b280*/  LDL.LU.64 R130, [R1+0x20f0] ;  /* 0x0020f00001827983 */ /* 0x000f280000300a00 */
[----:B------:R1:W-:Y:S04]  /*4b290*/  STL [R1+0x2094], R0 ;  /* 0x0020940001007387 */ /* 0x0003e80000100800 */
[----:B--2---:R2:W-:Y:S04]  /*4b2a0*/  STL [R1+0x20a0], R138 ;  /* 0x0020a08a01007387 */ /* 0x0045e80000100800 */
[----:B-1----:R-:W4:Y:S01]  /*4b2b0*/  LDL.LU.64 R150, [R1+0x1360] ;  /* 0x0013600001967983 */ /* 0x002f220000300a00 */
[----:B------:R-:W-:-:S03]  /*4b2c0*/  MOV R0, R139 ;  /* 0x0000008b00007202 */ /* 0x000fc60000000f00 */
[----:B--2---:R-:W2:Y:S04]  /*4b2d0*/  LDL.LU.64 R138, [R1+0x1290] ;  /* 0x00129000018a7983 */ /* 0x004ea80000300a00 */
[----:B------:R1:W-:Y:S04]  /*4b2e0*/  STL [R1+0x209c], R0 ;  /* 0x00209c0001007387 */ /* 0x0003e80000100800 */
[----:B------:R1:W-:Y:S02]  /*4b2f0*/  STL [R1+0x20a8], R140 ;  /* 0x0020a88c01007387 */ /* 0x0003e40000100800 */
[----:B-1----:R-:W-:-:S02]  /*4b300*/  IMAD.MOV.U32 R0, RZ, RZ, R141 ;  /* 0x000000ffff007224 */ /* 0x002fc400078e008d */
[----:B------:R-:W2:Y:S04]  /*4b310*/  LDL.LU.64 R140, [R1+0x11e0] ;  /* 0x0011e000018c7983 */ /* 0x000ea80000300a00 */
[----:B------:R1:W-:Y:S02]  /*4b320*/  STL [R1+0x20a4], R0 ;  /* 0x0020a40001007387 */ /* 0x0003e40000100800 */
[----:B-1----:R-:W-:Y:S02]  /*4b330*/  IMAD.MOV.U32 R0, RZ, RZ, R135 ;  /* 0x000000ffff007224 */ /* 0x002fe400078e0087 */
[----:B------:R-:W-:Y:S04]  /*4b340*/  STL [R1+0x20b0], R134 ;  /* 0x0020b08601007387 */ /* 0x000fe80000100800 */
[----:B------:R-:W-:Y:S04]  /*4b350*/  STL [R1+0x20b8], R142 ;  /* 0x0020b88e01007387 */ /* 0x000fe80000100800 */
[----:B------:R1:W-:Y:S02]  /*4b360*/  STL [R1+0x20ac], R0 ;  /* 0x0020ac0001007387 */ /* 0x0003e40000100800 */
[----:B-1----:R-:W-:-:S02]  /*4b370*/  MOV R0, R143 ;  /* 0x0000008f00007202 */ /* 0x002fc40000000f00 */
[----:B---3--:R-:W-:Y:S04]  /*4b380*/  STL [R1+0x20c0], R144 ;  /* 0x0020c09001007387 */ /* 0x008fe80000100800 */
[----:B------:R1:W-:Y:S04]  /*4b390*/  STL [R1+0x20b4], R0 ;  /* 0x0020b40001007387 */ /* 0x0003e80000100800 */
[----:B------:R-:W3:Y:S01]  /*4b3a0*/  LDL.LU.64 R132, [R1+0x2118] ;  /* 0x0021180001847983 */ /* 0x000ee20000300a00 */
[----:B-1----:R-:W-:-:S03]  /*4b3b0*/  IMAD.MOV.U32 R0, RZ, RZ, R145 ;  /* 0x000000ffff007224 */ /* 0x002fc600078e0091 */
[----:B------:R-:W-:Y:S04]  /*4b3c0*/  STL [R1+0x20c8], R238 ;  /* 0x0020c8ee01007387 */ /* 0x000fe80000100800 */
[----:B------:R4:W-:Y:S04]  /*4b3d0*/  STL [R1+0x20bc], R0 ;  /* 0x0020bc0001007387 */ /* 0x0009e80000100800 */
[----:B------:R-:W3:Y:S04]  /*4b3e0*/  LDL.LU.64 R142, [R1+0x2120] ;  /* 0x00212000018e7983 */ /* 0x000ee80000300a00 */
[----:B------:R-:W-:Y:S04]  /*4b3f0*/  STL [R1+0x20c4], R239 ;  /* 0x0020c4ef01007387 */ /* 0x000fe80000100800 */
[----:B------:R-:W-:Y:S04]  /*4b400*/  STL [R1+0x20d0], R202 ;  /* 0x0020d0ca01007387 */ /* 0x000fe80000100800 */
[----:B------:R-:W-:Y:S04]  /*4b410*/  STL [R1+0x20cc], R203 ;  /* 0x0020cccb01007387 */ /* 0x000fe80000100800 */
[----:B------:R-:W3:Y:S01]  /*4b420*/  LDL.LU.64 R144, [R1+0x2128] ;  /* 0x0021280001907983 */ /* 0x000ee20000300a00 */
[----:B----4-:R-:W-:-:S03]  /*4b430*/  IMAD.MOV.U32 R0, RZ, RZ, R137 ;  /* 0x000000ffff007224 */ /* 0x010fc600078e0089 */
[----:B------:R1:W-:Y:S04]  /*4b440*/  STL [R1+0x20d8], R136 ;  /* 0x0020d88801007387 */ /* 0x0003e80000100800 */
[----:B------:R-:W4:Y:S04]  /*4b450*/  LDL.LU.64 R134, [R1+0x2130] ;  /* 0x0021300001867983 */ /* 0x000f280000300a00 */
[----:B------:R1:W-:Y:S04]  /*4b460*/  STL [R1+0x20d4], R0 ;  /* 0x0020d40001007387 */ /* 0x0003e80000100800 */
[----:B------:R1:W-:Y:S04]  /*4b470*/  STL [R1+0x20e0], R146 ;  /* 0x0020e09201007387 */ /* 0x0003e80000100800 */
[----:B-1----:R-:W4:Y:S01]  /*4b480*/  LDL.LU.64 R136, [R1+0x13a0] ;  /* 0x0013a00001887983 */ /* 0x002f220000300a00 */
[----:B------:R-:W-:-:S03]  /*4b490*/  MOV R0, R147 ;  /* 0x0000009300007202 */ /* 0x000fc60000000f00 */
[----:B------:R-:W4:Y:S04]  /*4b4a0*/  LDL.LU.64 R146, [R1+0x12c0] ;  /* 0x0012c00001927983 */ /* 0x000f280000300a00 */
[----:B------:R1:W-:Y:S04]  /*4b4b0*/  STL [R1+0x20dc], R0 ;  /* 0x0020dc0001007387 */ /* 0x0003e80000100800 */
[----:B------:R1:W-:Y:S02]  /*4b4c0*/  STL [R1+0x20e8], R148 ;  /* 0x0020e89401007387 */ /* 0x0003e40000100800 */
[----:B-1----:R-:W-:-:S02]  /*4b4d0*/  IMAD.MOV.U32 R0, RZ, RZ, R149 ;  /* 0x000000ffff007224 */ /* 0x002fc400078e0095 */
[----:B------:R-:W4:Y:S04]  /*4b4e0*/  LDL.LU.64 R148, [R1+0x1200] ;  /* 0x0012000001947983 */ /* 0x000f280000300a00 */
[----:B------:R1:W-:Y:S02]  /*4b4f0*/  STL [R1+0x20e4], R0 ;  /* 0x0020e40001007387 */ /* 0x0003e40000100800 */
[----:B-1----:R-:W-:Y:S02]  /*4b500*/  IMAD.MOV.U32 R0, RZ, RZ, R131 ;  /* 0x000000ffff007224 */ /* 0x002fe400078e0083 */
[----:B------:R-:W-:Y:S04]  /*4b510*/  STL [R1+0x20f0], R130 ;  /* 0x0020f08201007387 */ /* 0x000fe80000100800 */
[----:B------:R-:W-:Y:S04]  /*4b520*/  STL [R1+0x20f8], R150 ;  /* 0x0020f89601007387 */ /* 0x000fe80000100800 */
[----:B------:R1:W-:Y:S04]  /*4b530*/  STL [R1+0x20ec], R0 ;  /* 0x0020ec0001007387 */ /* 0x0003e80000100800 */
[----:B--2---:R-:W-:Y:S01]  /*4b540*/  STL [R1+0x2100], R138 ;  /* 0x0021008a01007387 */ /* 0x004fe20000100800 */
[----:B-1----:R-:W-:-:S05]  /*4b550*/  MOV R0, R151 ;  /* 0x0000009700007202 */ /* 0x002fca0000000f00 */
        /* <DEDUP_REMOVED lines=9> */
[----:B------:R-:W-:Y:S04]  /*4b5f0*/  STL [R1+0x210c], R211 ;  /* 0x00210cd301007387 */ /* 0x000fe80000100800 */
[----:B------:R-:W2:Y:S01]  /*4b600*/  LDL.LU.64 R140, [R1+0x2168] ;  /* 0x00216800018c7983 */ /* 0x000ea20000300a00 */
[----:B---3--:R-:W-:-:S03]  /*4b610*/  MOV R0, R133 ;  /* 0x0000008500007202 */ /* 0x008fc60000000f00 */
[----:B------:R1:W-:Y:S04]  /*4b620*/  STL [R1+0x2118], R132 ;  /* 0x0021188401007387 */ /* 0x0003e80000100800 */
[----:B------:R-:W3:Y:S04]  /*4b630*/  LDL.LU.64 R130, [R1+0x2170] ;  /* 0x0021700001827983 */ /* 0x000ee80000300a00 */
[----:B------:R1:W-:Y:S04]  /*4b640*/  STL [R1+0x2114], R0 ;  /* 0x0021140001007387 */ /* 0x0003e80000100800 */
[----:B------:R1:W-:Y:S04]  /*4b650*/  STL [R1+0x2120], R142 ;  /* 0x0021208e01007387 */ /* 0x0003e80000100800 */
[----:B-1----:R-:W3:Y:S01]  /*4b660*/  LDL.LU.64 R132, [R1+0x13d0] ;  /* 0x0013d00001847983 */ /* 0x002ee20000300a00 */
[----:B------:R-:W-:-:S03]  /*4b670*/  IMAD.MOV.U32 R0, RZ, RZ, R143 ;  /* 0x000000ffff007224 */ /* 0x000fc600078e008f */
[----:B------:R-:W3:Y:S04]  /*4b680*/  LDL.LU.64 R142, [R1+0x12f0] ;  /* 0x0012f000018e7983 */ /* 0x000ee80000300a00 */
[----:B------:R1:W-:Y:S04]  /*4b690*/  STL [R1+0x211c], R0 ;  /* 0x00211c0001007387 */ /* 0x0003e80000100800 */
[----:B------:R1:W-:Y:S02]  /*4b6a0*/  STL [R1+0x2128], R144 ;  /* 0x0021289001007387 */ /* 0x0003e40000100800 */
[----:B-1----:R-:W-:-:S02]  /*4b6b0*/  IMAD.MOV.U32 R0, RZ, RZ, R145 ;  /* 0x000000ffff007224 */ /* 0x002fc400078e0091 */
[----:B------:R-:W3:Y:S04]  /*4b6c0*/  LDL.LU.64 R144, [R1+0x1228] ;  /* 0x0012280001907983 */ /* 0x000ee80000300a00 */
[----:B------:R4:W-:Y:S02]  /*4b6d0*/  STL [R1+0x2124], R0 ;  /* 0x0021240001007387 */ /* 0x0009e40000100800 */
[----:B----4-:R-:W-:Y:S02]  /*4b6e0*/  MOV R0, R135 ;  /* 0x0000008700007202 */ /* 0x010fe40000000f00 */
[----:B------:R-:W-:Y:S04]  /*4b6f0*/  STL [R1+0x2130], R134 ;  /* 0x0021308601007387 */ /* 0x000fe80000100800 */
[----:B------:R-:W-:Y:S04]  /*4b700*/  STL [R1+0x2138], R136 ;  /* 0x0021388801007387 */ /* 0x000fe80000100800 */
[----:B------:R1:W-:Y:S04]  /*4b710*/  STL [R1+0x212c], R0 ;  /* 0x00212c0001007387 */ /* 0x0003e80000100800 */
[----:B------:R-:W-:Y:S01]  /*4b720*/  STL [R1+0x2140], R146 ;  /* 0x0021409201007387 */ /* 0x000fe20000100800 */
[----:B-1----:R-:W-:-:S05]  /*4b730*/  IMAD.MOV.U32 R0, RZ, RZ, R137 ;  /* 0x000000ffff007224 */ /* 0x002fca00078e0089 */
        /* <DEDUP_REMOVED lines=9> */
[----:B------:R-:W-:Y:S04]  /*4b7d0*/  STL [R1+0x214c], R219 ;  /* 0x00214cdb01007387 */ /* 0x000fe80000100800 */
[----:B------:R-:W4:Y:S01]  /*4b7e0*/  LDL.LU.64 R148, [R1+0x21a8] ;  /* 0x0021a80001947983 */ /* 0x000f220000300a00 */
[----:B--2---:R-:W-:-:S03]  /*4b7f0*/  IMAD.MOV.U32 R0, RZ, RZ, R151 ;  /* 0x000000ffff007224 */ /* 0x004fc600078e0097 */
[----:B------:R1:W-:Y:S04]  /*4b800*/  STL [R1+0x2158], R150 ;  /* 0x0021589601007387 */ /* 0x0003e80000100800 */
[----:B------:R-:W2:Y:S04]  /*4b810*/  LDL.LU.64 R136, [R1+0x21b0] ;  /* 0x0021b00001887983 */ /* 0x000ea80000300a00 */
[----:B------:R1:W-:Y:S04]  /*4b820*/  STL [R1+0x2154], R0 ;  /* 0x0021540001007387 */ /* 0x0003e80000100800 */
[----:B------:R1:W-:Y:S04]  /*4b830*/  STL [R1+0x2160], R138 ;  /* 0x0021608a01007387 */ /* 0x0003e80000100800 */
[----:B-1----:R-:W2:Y:S01]  /*4b840*/  LDL.LU.64 R150, [R1+0x1410] ;  /* 0x0014100001967983 */ /* 0x002ea20000300a00 */
[----:B------:R-:W-:-:S03]  /*4b850*/  IMAD.MOV.U32 R0, RZ, RZ, R139 ;  /* 0x000000ffff007224 */ /* 0x000fc600078e008b */
[----:B------:R-:W2:Y:S04]  /*4b860*/  LDL.LU.64 R138, [R1+0x1320] ;  /* 0x00132000018a7983 */ /* 0x000ea80000300a00 */
[----:B------:R1:W-:Y:S04]  /*4b870*/  STL [R1+0x215c], R0 ;  /* 0x00215c0001007387 */ /* 0x0003e80000100800 */
[----:B------:R1:W-:Y:S02]  /*4b880*/  STL [R1+0x2168], R140 ;  /* 0x0021688c01007387 */ /* 0x0003e40000100800 */
[----:B-1----:R-:W-:-:S02]  /*4b890*/  MOV R0, R141 ;  /* 0x0000008d00007202 */ /* 0x002fc40000000f00 */
[----:B------:R-:W2:Y:S04]  /*4b8a0*/  LDL.LU.64 R140, [R1+0x1258] ;  /* 0x00125800018c7983 */ /* 0x000ea80000300a00 */
[----:B------:R3:W-:Y:S02]  /*4b8b0*/  STL [R1+0x2164], R0 ;  /* 0x0021640001007387 */ /* 0x0007e40000100800 */
[----:B---3--:R-:W-:Y:S02]  /*4b8c0*/  IMAD.MOV.U32 R0, RZ, RZ, R131 ;  /* 0x000000ffff007224 */ /* 0x008fe400078e0083 */
[----:B------:R-:W-:Y:S04]  /*4b8d0*/  STL [R1+0x2170], R130 ;  /* 0x0021708201007387 */ /* 0x000fe80000100800 */
[----:B------:R-:W-:Y:S04]  /*4b8e0*/  STL [R1+0x2178], R132 ;  /* 0x0021788401007387 */ /* 0x000fe80000100800 */
[----:B------:R1:W-:Y:S04]  /*4b8f0*/  STL [R1+0x216c], R0 ;  /* 0x00216c0001007387 */ /* 0x0003e80000100800 */
[----:B------:R-:W-:Y:S01]  /*4b900*/  STL [R1+0x2180], R142 ;  /* 0x0021808e01007387 */ /* 0x000fe20000100800 */
[----:B-1----:R-:W-:-:S05]  /*4b910*/  IMAD.MOV.U32 R0, RZ, RZ, R133 ;  /* 0x000000ffff007224 */ /* 0x002fca00078e0085 */
[----:B------:R1:W-:Y:S04]  /*4b920*/  STL [R1+0x2174], R0 ;  /* 0x0021740001007387 */ /* 0x0003e80000100800 */
[----:B------:R-:W3:Y:S01]  /*4b930*/  LDL.LU.64 R132, [R1+0x21d8] ;  /* 0x0021d80001847983 */ /* 0x000ee20000300a00 */
[----:B-1----:R-:W-:-:S03]  /*4b940*/  MOV R0, R143 ;  /* 0x0000008f00007202 */ /* 0x002fc60000000f00 */
[----:B------:R-:W-:Y:S04]  /*4b950*/  STL [R1+0x2188], R144 ;  /* 0x0021889001007387 */ /* 0x000fe80000100800 */
[----:B------:R1:W-:Y:S04]  /*4b960*/  STL [R1+0x217c], R0 ;  /* 0x00217c0001007387 */ /* 0x0003e80000100800 */
[----:B------:R-:W3:Y:S01]  /*4b970*/  LDL.LU.64 R142, [R1+0x21e0] ;  /* 0x0021e000018e7983 */ /* 0x000ee20000300a00 */
[----:B-1----:R-:W-:-:S03]  /*4b980*/  IMAD.MOV.U32 R0, RZ, RZ, R145 ;  /* 0x000000ffff007224 */ /* 0x002fc600078e0091 */
[----:B------:R-:W-:Y:S04]  /*4b990*/  STL [R1+0x2190], R226 ;  /* 0x002190e201007387 */ /* 0x000fe80000100800 */
[----:B------:R1:W-:Y:S04]  /*4b9a0*/  STL [R1+0x2184], R0 ;  /* 0x0021840001007387 */ /* 0x0003e80000100800 */
[----:B------:R-:W3:Y:S04]  /*4b9b0*/  LDL.LU.64 R144, [R1+0x21e8] ;  /* 0x0021e80001907983 */ /* 0x000ee80000300a00 */
[----:B------:R-:W-:Y:S04]  /*4b9c0*/  STL [R1+0x218c], R227 ;  /* 0x00218ce301007387 */ /* 0x000fe80000100800 */
[----:B----4-:R4:W-:Y:S01]  /*4b9d0*/  STL [R1+0x2198], R134 ;  /* 0x0021988601007387 */ /* 0x0109e20000100800 */
[----:B-1----:R-:W-:-:S03]  /*4b9e0*/  IMAD.MOV.U32 R0, RZ, RZ, R135 ;  /* 0x000000ffff007224 */ /* 0x002fc600078e0087 */
[----:B------:R-:W3:Y:S04]  /*4b9f0*/  LDL.LU.64 R130, [R1+0x21f0] ;  /* 0x0021f00001827983 */ /* 0x000ee80000300a00 */
[----:B------:R-:W-:Y:S04]  /*4ba00*/  STL [R1+0x21a0], R146 ;  /* 0x0021a09201007387 */ /* 0x000fe80000100800 */
[----:B------:R1:W-:Y:S04]  /*4ba10*/  STL [R1+0x2194], R0 ;  /* 0x0021940001007387 */ /* 0x0003e80000100800 */
[----:B----4-:R-:W4:Y:S01]  /*4ba20*/  LDL.LU.64 R134, [R1+0x1460] ;  /* 0x0014600001867983 */ /* 0x010f220000300a00 */
[----:B-1----:R-:W-:-:S03]  /*4ba30*/  MOV R0, R147 ;  /* 0x0000009300007202 */ /* 0x002fc60000000f00 */
[----:B------:R-:W4:Y:S04]  /*4ba40*/  LDL.LU.64 R146, [R1+0x1358] ;  /* 0x0013580001927983 */ /* 0x000f280000300a00 */
[----:B------:R1:W-:Y:S04]  /*4ba50*/  STL [R1+0x219c], R0 ;  /* 0x00219c0001007387 */ /* 0x0003e80000100800 */
[----:B------:R1:W-:Y:S02]  /*4ba60*/  STL [R1+0x21a8], R148 ;  /* 0x0021a89401007387 */ /* 0x0003e40000100800 */
[----:B-1----:R-:W-:-:S02]  /*4ba70*/  IMAD.MOV.U32 R0, RZ, RZ, R149 ;  /* 0x000000ffff007224 */ /* 0x002fc400078e0095 */
        /* <DEDUP_REMOVED lines=17> */
[----:B------:R-:W2:Y:S04]  /*4bb90*/  LDL.LU.64 R138, [R1+0x2228] ;  /* 0x00222800018a7983 */ /* 0x000ea80000300a00 */
[----:B------:R-:W-:Y:S04]  /*4bba0*/  STL [R1+0x21cc], R237 ;  /* 0x0021cced01007387 */ /* 0x000fe80000100800 */
[----:B---3--:R3:W-:Y:S01]  /*4bbb0*/  STL [R1+0x21d8], R132 ;  /* 0x0021d88401007387 */ /* 0x0087e20000100800 */
[----:B-1----:R-:W-:-:S03]  /*4bbc0*/  MOV R0, R133 ;  /* 0x0000008500007202 */ /* 0x002fc60000000f00 */
[----:B------:R-:W2:Y:S04]  /*4bbd0*/  LDL.LU.64 R140, [R1+0x2230] ;  /* 0x00223000018c7983 */ /* 0x000ea80000300a00 */
[----:B------:R-:W-:Y:S04]  /*4bbe0*/  STL [R1+0x21e0], R142 ;  /* 0x0021e08e01007387 */ /* 0x000fe80000100800 */
[----:B------:R1:W-:Y:S04]  /*4bbf0*/  STL [R1+0x21d4], R0 ;  /* 0x0021d40001007387 */ /* 0x0003e80000100800 */
[----:B---3--:R-:W3:Y:S01]  /*4bc00*/  LDL.LU.64 R132, [R1+0x2238] ;  /* 0x0022380001847983 */ /* 0x008ee20000300a00 */
[----:B-1----:R-:W-:-:S03]  /*4bc10*/  IMAD.MOV.U32 R0, RZ, RZ, R143 ;  /* 0x000000ffff007224 */ /* 0x002fc600078e008f */
[----:B------:R-:W-:Y:S04]  /*4bc20*/  STL [R1+0x21e8], R144 ;  /* 0x0021e89001007387 */ /* 0x000fe80000100800 */
[----:B------:R1:W-:Y:S04]  /*4bc30*/  STL [R1+0x21dc], R0 ;  /* 0x0021dc0001007387 */ /* 0x0003e80000100800 */
[----:B------:R-:W3:Y:S01]  /*4bc40*/  LDL.LU.64 R142, [R1+0x1390] ;  /* 0x00139000018e7983 */ /* 0x000ee20000300a00 */
[----:B-1----:R-:W-:-:S03]  /*4bc50*/  IMAD.MOV.U32 R0, RZ, RZ, R145 ;  /* 0x000000ffff007224 */ /* 0x002fc600078e0091 */
[----:B------:R-:W-:Y:S04]  /*4bc60*/  STL [R1+0x21f0], R130 ;  /* 0x0021f08201007387 */ /* 0x000fe80000100800 */
[----:B------:R1:W-:Y:S04]  /*4bc70*/  STL [R1+0x21e4], R0 ;  /* 0x0021e40001007387 */ /* 0x0003e80000100800 */
[----:B------:R-:W3:Y:S01]  /*4bc80*/  LDL.LU.64 R144, [R1+0x12b8] ;  /* 0x0012b80001907983 */ /* 0x000ee20000300a00 */
[----:B-1----:R-:W-:-:S03]  /*4bc90*/  MOV R0, R131 ;  /* 0x0000008300007202 */ /* 0x002fc60000000f00 */
[----:B----4-:R-:W-:Y:S04]  /*4bca0*/  STL [R1+0x21f8], R134 ;  /* 0x0021f88601007387 */ /* 0x010fe80000100800 */
[----:B------:R1:W-:Y:S04]  /*4bcb0*/  STL [R1+0x21ec], R0 ;  /* 0x0021ec0001007387 */ /* 0x0003e80000100800 */
[----:B------:R-:W-:Y:S01]  /*4bcc0*/  STL [R1+0x2200], R146 ;  /* 0x0022009201007387 */ /* 0x000fe20000100800 */
[----:B-1----:R-:W-:-:S05]  /*4bcd0*/  IMAD.MOV.U32 R0, RZ, RZ, R135 ;  /* 0x000000ffff007224 */ /* 0x002fca00078e0087 */
        /* <DEDUP_REMOVED lines=8> */
[----:B------:R-:W-:Y:S04]  /*4bd60*/  STL [R1+0x2210], R248 ;  /* 0x002210f801007387 */ /* 0x000fe80000100800 */
[----:B------:R-:W-:Y:S04]  /*4bd70*/  STL [R1+0x220c], R249 ;  /* 0x00220cf901007387 */ /* 0x000fe80000100800 */
[----:B------:R-:W4:Y:S04]  /*4bd80*/  LDL.LU.64 R134, [R1+0x2268] ;  /* 0x0022680001867983 */ /* 0x000f280000300a00 */
        /* <DEDUP_REMOVED lines=16> */
[----:B---3--:R3:W-:Y:S04]  /*4be90*/  STL [R1+0x2238], R132 ;  /* 0x0022388401007387 */ /* 0x0087e80000100800 */
[----:B------:R-:W2:Y:S01]  /*4bea0*/  LDL.LU.64 R130, [R1+0x1220] ;  /* 0x0012200001827983 */ /* 0x000ea20000300a00 */
[----:B-1----:R-:W-:-:S05]  /*4beb0*/  IMAD.MOV.U32 R0, RZ, RZ, R133 ;  /* 0x000000ffff007224 */ /* 0x002fca00078e0085 */
[----:B------:R1:W-:Y:S04]  /*4bec0*/  STL [R1+0x2234], R0 ;  /* 0x0022340001007387 */ /* 0x0003e80000100800 */
[----:B------:R-:W-:Y:S04]  /*4bed0*/  STL [R1+0x2240], R142 ;  /* 0x0022408e01007387 */ /* 0x000fe80000100800 */
[----:B---3--:R-:W3:Y:S01]  /*4bee0*/  LDL.LU.64 R132, [R1+0x2298] ;  /* 0x0022980001847983 */ /* 0x008ee20000300a00 */
[----:B-1----:R-:W-:-:S05]  /*4bef0*/  MOV R0, R143 ;  /* 0x0000008f00007202 */ /* 0x002fca0000000f00 */
[----:B------:R1:W-:Y:S04]  /*4bf00*/  STL [R1+0x223c], R0 ;  /* 0x00223c0001007387 */ /* 0x0003e80000100800 */
[----:B------:R1:W-:Y:S02]  /*4bf10*/  STL [R1+0x2248], R144 ;  /* 0x0022489001007387 */ /* 0x0003e40000100800 */
[----:B-1----:R-:W-:Y:S02]  /*4bf20*/  IMAD.MOV.U32 R0, RZ, RZ, R145 ;  /* 0x000000ffff007224 */ /* 0x002fe400078e0091 */
[----:B------:R-:W3:Y:S04]  /*4bf30*/  LDL.LU.64 R142, [R1+0x22a0] ;  /* 0x0022a000018e7983 */ /* 0x000ee80000300a00 */
[----:B------:R1:W-:Y:S04]  /*4bf40*/  STL [R1+0x2244], R0 ;  /* 0x0022440001007387 */ /* 0x0003e80000100800 */
[----:B------:R-:W-:Y:S04]  /*4bf50*/  STL [R1+0x2250], R250 ;  /* 0x002250fa01007387 */ /* 0x000fe80000100800 */
[----:B------:R-:W-:Y:S04]  /*4bf60*/  STL [R1+0x224c], R251 ;  /* 0x00224cfb01007387 */ /* 0x000fe80000100800 */
[----:B------:R-:W3:Y:S04]  /*4bf70*/  LDL.LU.64 R144, [R1+0x22a8] ;  /* 0x0022a80001907983 */ /* 0x000ee80000300a00 */
        /* <DEDUP_REMOVED lines=36> */
[----:B------:R1:W-:Y:S02]  /*4c1c0*/  STL [R1+0x22a0], R142 ;  /* 0x0022a08e01007387 */ /* 0x0003e40000100800 */
[----:B-1----:R-:W-:-:S02]  /*4c1d0*/  IMAD.MOV.U32 R0, RZ, RZ, R143 ;  /* 0x000000ffff007224 */ /* 0x002fc400078e008f */
[----:B------:R-:W3:Y:S04]  /*4c1e0*/  LDL.LU.64 R142, [R1+0x22f8] ;  /* 0x0022f800018e7983 */ /* 0x000ee80000300a00 */
[----:B------:R1:W-:Y:S04]  /*4c1f0*/  STL [R1+0x229c], R0 ;  /* 0x00229c0001007387 */ /* 0x0003e80000100800 */
[----:B------:R1:W-:Y:S02]  /*4c200*/  STL [R1+0x22a8], R144 ;  /* 0x0022a89001007387 */ /* 0x0003e40000100800 */
[----:B-1----:R-:W-:-:S02]  /*4c210*/  MOV R0, R145 ;  /* 0x0000009100007202 */ /* 0x002fc40000000f00 */
[----:B------:R-:W3:Y:S04]  /*4c220*/  LDL.LU.64 R144, [R1+0x1450] ;  /* 0x0014500001907983 */ /* 0x000ee80000300a00 */
        /* <DEDUP_REMOVED lines=37> */
[----:B------:R1:W-:Y:S02]  /*4c480*/  STL [R1+0x22f8], R142 ;  /* 0x0022f88e01007387 */ /* 0x0003e40000100800 */
[----:B-1----:R-:W-:-:S02]  /*4c490*/  IMAD.MOV.U32 R0, RZ, RZ, R143 ;  /* 0x000000ffff007224 */ /* 0x002fc400078e008f */
[----:B------:R-:W3:Y:S04]  /*4c4a0*/  LDL.LU.64 R142, [R1+0x12a8] ;  /* 0x0012a800018e7983 */ /* 0x000ee80000300a00 */
[----:B------:R1:W-:Y:S04]  /*4c4b0*/  STL [R1+0x22f4], R0 ;  /* 0x0022f40001007387 */ /* 0x0003e80000100800 */
[----:B------:R1:W-:Y:S02]  /*4c4c0*/  STL [R1+0x2300], R144 ;  /* 0x0023009001007387 */ /* 0x0003e40000100800 */
[----:B-1----:R-:W-:-:S02]  /*4c4d0*/  IMAD.MOV.U32 R0, RZ, RZ, R145 ;  /* 0x000000ffff007224 */ /* 0x002fc400078e0091 */
[----:B------:R-:W3:Y:S04]  /*4c4e0*/  LDL.LU.64 R144, [R1+0x2358] ;  /* 0x0023580001907983 */ /* 0x000ee80000300a00 */
        /* <DEDUP_REMOVED lines=33> */
[----:B---3--:R-:W-:Y:S04]  /*4c700*/  STL [R1+0x2348], R132 ;  /* 0x0023488401007387 */ /* 0x008fe80000100800 */
[----:B------:R-:W3:Y:S01]  /*4c710*/  LDL.LU.64 R128, [R1+0x23a0] ;  /* 0x0023a00001807983 */ /* 0x000ee20000300a00 */
[----:B-1----:R-:W-:-:S05]  /*4c720*/  IMAD.MOV.U32 R0, RZ, RZ, R133 ;  /* 0x000000ffff007224 */ /* 0x002fca00078e0085 */
[----:B------:R1:W-:Y:S04]  /*4c730*/  STL [R1+0x2344], R0 ;  /* 0x0023440001007387 */ /* 0x0003e80000100800 */
[----:B------:R1:W-:Y:S02]  /*4c740*/  STL [R1+0x2350], R142 ;  /* 0x0023508e01007387 */ /* 0x0003e40000100800 */
[----:B-1----:R-:W-:Y:S02]  /*4c750*/  MOV R0, R143 ;  /* 0x0000008f00007202 */ /* 0x002fe40000000f00 */
[----:B------:R-:W3:Y:S04]  /*4c760*/  LDL.LU.64 R142, [R1+0x23a8] ;  /* 0x0023a800018e7983 */ /* 0x000ee80000300a00 */
[----:B------:R1:W-:Y:S04]  /*4c770*/  STL [R1+0x234c], R0 ;  /* 0x00234c0001007387 */ /* 0x0003e80000100800 */
[----:B------:R1:W-:Y:S02]  /*4c780*/  STL [R1+0x2358], R144 ;  /* 0x0023589001007387 */ /* 0x0003e40000100800 */
[----:B-1----:R-:W-:-:S02]  /*4c790*/  IMAD.MOV.U32 R0, RZ, RZ, R145 ;  /* 0x000000ffff007224 */ /* 0x002fc400078e0091 */
        /* <DEDUP_REMOVED lines=13> */
[----:B------:R2:W-:Y:S02]  /*4c870*/  STL [R1+0x236c], R0 ;  /* 0x00236c0001007387 */ /* 0x0005e40000100800 */
[----:B--2---:R-:W-:Y:S02]  /*4c880*/  IMAD.MOV.U32 R0, RZ, RZ, R151 ;  /* 0x000000ffff007224 */ /* 0x004fe400078e0097 */
[----:B------:R1:W-:Y:S04]  /*4c890*/  STL [R1+0x2378], R150 ;  /* 0x0023789601007387 */ /* 0x0003e80000100800 */
[----:B-1----:R-:W2:Y:S04]  /*4c8a0*/  LDL.LU.64 R150, [R1+0x23d0] ;  /* 0x0023d00001967983 */ /* 0x002ea80000300a00 */
[----:B------:R1:W-:Y:S04]  /*4c8b0*/  STL [R1+0x2374], R0 ;  /* 0x0023740001007387 */ /* 0x0003e80000100800 */
[----:B------:R1:W-:Y:S04]  /*4c8c0*/  STL [R1+0x2380], R136 ;  /* 0x0023808801007387 */ /* 0x0003e80000100800 */
[----:B------:R-:W2:Y:S01]  /*4c8d0*/  LDL.LU.64 R134, [R1+0x23d8] ;  /* 0x0023d80001867983 */ /* 0x000ea20000300a00 */
[----:B-1----:R-:W-:-:S03]  /*4c8e0*/  MOV R0, R137 ;  /* 0x0000008900007202 */ /* 0x002fc60000000f00 */
[----:B------:R-:W-:Y:S04]  /*4c8f0*/  STL [R1+0x2388], R138 ;  /* 0x0023888a01007387 */ /* 0x000fe80000100800 */
        /* <DEDUP_REMOVED lines=15> */
[----:B------:R-:W-:Y:S04]  /*4c9f0*/  STL [R1+0x23a8], R142 ;  /* 0x0023a88e01007387 */ /* 0x000fe80000100800 */
[----:B------:R1:W-:Y:S02]  /*4ca00*/  STL [R1+0x239c], R0 ;  /* 0x00239c0001007387 */ /* 0x0003e40000100800 */
[----:B-1----:R-:W-:Y:S02]  /*4ca10*/  IMAD.MOV.U32 R0, RZ, RZ, R143 ;  /* 0x000000ffff007224 */ /* 0x002fe400078e008f */
        /* <DEDUP_REMOVED lines=17> */
[----:B------:R2:W-:Y:S02]  /*4cb30*/  STL [R1+0x23c4], R0 ;  /* 0x0023c40001007387 */ /* 0x0005e40000100800 */
[----:B--2---:R-:W-:Y:S02]  /*4cb40*/  IMAD.MOV.U32 R0, RZ, RZ, R151 ;  /* 0x000000ffff007224 */ /* 0x004fe400078e0097 */
[----:B------:R1:W-:Y:S04]  /*4cb50*/  STL [R1+0x23d0], R150 ;  /* 0x0023d09601007387 */ /* 0x0003e80000100800 */
[----:B------:R-:W-:Y:S04]  /*4cb60*/  STL [R1+0x23d8], R134 ;  /* 0x0023d88601007387 */ /* 0x000fe80000100800 */
[----:B------:R2:W-:Y:S04]  /*4cb70*/  STL [R1+0x23cc], R0 ;  /* 0x0023cc0001007387 */ /* 0x0005e80000100800 */
[----:B-1----:R-:W4:Y:S01]  /*4cb80*/  LDL.LU.64 R150, [R1+0x2428] ;  /* 0x0024280001967983 */ /* 0x002f220000300a00 */
[----:B--2---:R-:W-:-:S03]  /*4cb90*/  IMAD.MOV.U32 R0, RZ, RZ, R135 ;  /* 0x000000ffff007224 */ /* 0x004fc600078e0087 */
[----:B------:R-:W-:Y:S04]  /*4cba0*/  STL [R1+0x23e0], R136 ;  /* 0x0023e08801007387 */ /* 0x000fe80000100800 */
        /* <DEDUP_REMOVED lines=11> */
[----:B---3--:R-:W-:Y:S04]  /*4cc60*/  STL [R1+0x23f8], R130 ;  /* 0x0023f88201007387 */ /* 0x008fe80000100800 */
[----:B------:R1:W-:Y:S04]  /*4cc70*/  STL [R1+0x23ec], R0 ;  /* 0x0023ec0001007387 */ /* 0x0003e80000100800 */
[----:B------:R-:W3:Y:S04]  /*4cc80*/  LDL.LU.64 R140, [R1+0x2448] ;  /* 0x00244800018c7983 */ /* 0x000ee80000300a00 */
[----:B------:R-:W3:Y:S01]  /*4cc90*/  LDL.LU.64 R128, [R1+0x2450] ;  /* 0x0024500001807983 */ /* 0x000ee20000300a00 */
[----:B-1----:R-:W-:-:S05]  /*4cca0*/  MOV R0, R131 ;  /* 0x0000008300007202 */ /* 0x002fca0000000f00 */
[----:B------:R1:W-:Y:S04]  /*4ccb0*/  STL [R1+0x23f4], R0 ;  /* 0x0023f40001007387 */ /* 0x0003e80000100800 */
[----:B------:R1:W-:Y:S02]  /*4ccc0*/  STL [R1+0x2400], R142 ;  /* 0x0024008e01007387 */ /* 0x0003e40000100800 */
[----:B-1----:R-:W-:Y:S02]  /*4ccd0*/  IMAD.MOV.U32 R0, RZ, RZ, R143 ;  /* 0x000000ffff007224 */ /* 0x002fe400078e008f */
[----:B------:R-:W3:Y:S04]  /*4cce0*/  LDL.LU.64 R142, [R1+0x2458] ;  /* 0x00245800018e7983 */ /* 0x000ee80000300a00 */
[----:B------:R1:W-:Y:S04]  /*4ccf0*/  STL [R1+0x23fc], R0 ;  /* 0x0023fc0001007387 */ /* 0x0003e80000100800 */
[----:B------:R1:W-:Y:S02]  /*4cd00*/  STL [R1+0x2408], R144 ;  /* 0x0024089001007387 */ /* 0x0003e40000100800 */
[----:B-1----:R-:W-:-:S02]  /*4cd10*/  IMAD.MOV.U32 R0, RZ, RZ, R145 ;  /* 0x000000ffff007224 */ /* 0x002fc400078e0091 */
[----:B------:R-:W3:Y:S04]  /*4cd20*/  LDL.LU.64 R144, [R1+0x2460] ;  /* 0x0024600001907983 */ /* 0x000ee80000300a00 */
[----:B------:R1:W-:Y:S04]  /*4cd30*/  STL [R1+0x2404], R0 ;  /* 0x0024040001007387 */ /* 0x0003e80000100800 */
[----:B----4-:R4:W-:Y:S04]  /*4cd40*/  STL [R1+0x2410], R146 ;  /* 0x0024109201007387 */ /* 0x0109e80000100800 */
[----:B------:R-:W3:Y:S01]  /*4cd50*/  LDL.LU.64 R130, [R1+0x2468] ;  /* 0x0024680001827983 */ /* 0x000ee20000300a00 */
        /* <DEDUP_REMOVED lines=29> */
[----:B------:R-:W-:Y:S04]  /*4cf30*/  STL [R1+0x2450], R128 ;  /* 0x0024508001007387 */ /* 0x000fe80000100800 */
[----:B------:R1:W-:Y:S04]  /*4cf40*/  STL [R1+0x2444], R0 ;  /* 0x0024440001007387 */ /* 0x0003e80000100800 */
[----:B---3--:R-:W3:Y:S01]  /*4cf50*/  LDL.LU.64 R140, [R1+0x24a8] ;  /* 0x0024a800018c7983 */ /* 0x008ee20000300a00 */
[----:B-1----:R-:W-:-:S03]  /*4cf60*/  IMAD.MOV.U32 R0, RZ, RZ, R129 ;  /* 0x000000ffff007224 */ /* 0x002fc600078e0081 */
[----:B------:R-:W-:Y:S04]  /*4cf70*/  STL [R1+0x2458], R142 ;  /* 0x0024588e01007387 */ /* 0x000fe80000100800 */
[----:B------:R1:W-:Y:S02]  /*4cf80*/  STL [R1+0x244c], R0 ;  /* 0x00244c0001007387 */ /* 0x0003e40000100800 */
[----:B-1----:R-:W-:Y:S02]  /*4cf90*/  MOV R0, R143 ;  /* 0x0000008f00007202 */ /* 0x002fe40000000f00 */
[----:B------:R-:W3:Y:S04]  /*4cfa0*/  LDL.LU.64 R142, [R1+0x24b0] ;  /* 0x0024b000018e7983 */ /* 0x000ee80000300a00 */
[----:B------:R1:W-:Y:S04]  /*4cfb0*/  STL [R1+0x2454], R0 ;  /* 0x0024540001007387 */ /* 0x0003e80000100800 */
[----:B------:R1:W-:Y:S02]  /*4cfc0*/  STL [R1+0x2460], R144 ;  /* 0x0024609001007387 */ /* 0x0003e40000100800 */
[----:B-1----:R-:W-:-:S02]  /*4cfd0*/  IMAD.MOV.U32 R0, RZ, RZ, R145 ;  /* 0x000000ffff007224 */ /* 0x002fc400078e0091 */
[----:B------:R-:W-:Y:S04]  /*4cfe0*/  STL [R1+0x2468], R130 ;  /* 0x0024688201007387 */ /* 0x000fe80000100800 */
[----:B------:R1:W-:Y:S04]  /*4cff0*/  STL [R1+0x245c], R0 ;  /* 0x00245c0001007387 */ /* 0x0003e80000100800 */
[----:B------:R-:W3:Y:S01]  /*4d000*/  LDL.LU.64 R144, [R1+0x24b8] ;  /* 0x0024b80001907983 */ /* 0x000ee20000300a00 */
[----:B-1----:R-:W-:-:S03]  /*4d010*/  IMAD.MOV.U32 R0, RZ, RZ, R131 ;  /* 0x000000ffff007224 */ /* 0x002fc600078e0083 */
[----:B----4-:R-:W-:Y:S04]  /*4d020*/  STL [R1+0x2470], R146 ;  /* 0x0024709201007387 */ /* 0x010fe80000100800 */
[----:B------:R1:W-:Y:S02]  /*4d030*/  STL [R1+0x2464], R0 ;  /* 0x0024640001007387 */ /* 0x0003e40000100800 */
[----:B-1----:R-:W-:Y:S02]  /*4d040*/  MOV R0, R147 ;  /* 0x0000009300007202 */ /* 0x002fe40000000f00 */
[----:B------:R-:W4:Y:S04]  /*4d050*/  LDL.LU.64 R146, [R1+0x13d8] ;  /* 0x0013d80001927983 */ /* 0x000f280000300a00 */
[----:B------:R1:W-:Y:S04]  /*4d060*/  STL [R1+0x246c], R0 ;  /* 0x00246c0001007387 */ /* 0x0003e80000100800 */
[----:B------:R1:W-:Y:S02]  /*4d070*/  STL [R1+0x2478], R148 ;  /* 0x0024789401007387 */ /* 0x0003e40000100800 */
[----:B-1----:R-:W-:-:S02]  /*4d080*/  IMAD.MOV.U32 R0, RZ, RZ, R149 ;  /* 0x000000ffff007224 */ /* 0x002fc400078e0095 */
[----:B------:R-:W-:Y:S04]  /*4d090*/  STL [R1+0x2480], R132 ;  /* 0x0024808401007387 */ /* 0x000fe80000100800 */
[----:B------:R1:W-:Y:S04]  /*4d0a0*/  STL [R1+0x2474], R0 ;  /* 0x0024740001007387 */ /* 0x0003e80000100800 */
[----:B------:R-:W4:Y:S01]  /*4d0b0*/  LDL.LU.64 R148, [R1+0x24c8] ;  /* 0x0024c80001947983 */ /* 0x000f220000300a00 */
[----:B-1----:R-:W-:-:S03]  /*4d0c0*/  IMAD.MOV.U32 R0, RZ, RZ, R133 ;  /* 0x000000ffff007224 */ /* 0x002fc600078e0085 */
[----:B------:R-:W-:Y:S04]  /*4d0d0*/  STL [R1+0x2488], R150 ;  /* 0x0024889601007387 */ /* 0x000fe80000100800 */
[----:B------:R1:W-:Y:S02]  /*4d0e0*/  STL [R1+0x247c], R0 ;  /* 0x00247c0001007387 */ /* 0x0003e40000100800 */
[----:B-1----:R-:W-:Y:S02]  /*4d0f0*/  MOV R0, R151 ;  /* 0x0000009700007202 */ /* 0x002fe40000000f00 */
[----:B------:R-:W4:Y:S04]  /*4d100*/  LDL.LU.64 R150, [R1+0x24d0] ;  /* 0x0024d00001967983 */ /* 0x000f280000300a00 */
[----:B------:R1:W-:Y:S04]  /*4d110*/  STL [R1+0x2484], R0 ;  /* 0x0024840001007387 */ /* 0x0003e80000100800 */
[----:B--2---:R-:W-:Y:S04]  /*4d120*/  STL [R1+0x2490], R134 ;  /* 0x0024908601007387 */ /* 0x004fe80000100800 */
[----:B------:R-:W2:Y:S01]  /*4d130*/  LDL.LU.64 R120, [R1+0x24d8] ;  /* 0x0024d80001787983 */ /* 0x000ea20000300a00 */
[----:B-1----:R-:W-:-:S05]  /*4d140*/  IMAD.MOV.U32 R0, RZ, RZ, R135 ;  /* 0x000000ffff007224 */ /* 0x002fca00078e0087 */
[----:B------:R1:W-:Y:S04]  /*4d150*/  STL [R1+0x248c], R0 ;  /* 0x00248c0001007387 */ /* 0x0003e80000100800 */
[----:B------:R-:W-:Y:S01]  /*4d160*/  STL [R1+0x2498], R136 ;  /* 0x0024988801007387 */ /* 0x000fe20000100800 */
[----:B-1----:R-:W-:-:S03]  /*4d170*/  IMAD.MOV.U32 R0, RZ, RZ, R137 ;  /* 0x000000ffff007224 */ /* 0x002fc600078e0089 */
[----:B------:R-:W2:Y:S04]  /*4d180*/  LDL.LU.64 R122, [R1+0x24e0] ;  /* 0x0024e000017a7983 */ /* 0x000ea80000300a00 */
[----:B------:R1:W-:Y:S04]  /*4d190*/  STL [R1+0x2494], R0 ;  /* 0x0024940001007387 */ /* 0x0003e80000100800 */
[----:B------:R-:W-:Y:S04]  /*4d1a0*/  STL [R1+0x24a0], R138 ;  /* 0x0024a08a01007387 */ /* 0x000fe80000100800 */
[----:B------:R-:W2:Y:S01]  /*4d1b0*/  LDL.LU.64 R124, [R1+0x24e8] ;  /* 0x0024e800017c7983 */ /* 0x000ea20000300a00 */
[----:B-1----:R-:W-:-:S03]  /*4d1c0*/  MOV R0, R139 ;  /* 0x0000008b00007202 */ /* 0x002fc60000000f00 */
[----:B------:R-:W2:Y:S04]  /*4d1d0*/  LDL.LU.64 R126, [R1+0x1408] ;  /* 0x00140800017e7983 */ /* 0x000ea80000300a00 */
[----:B------:R1:W-:Y:S04]  /*4d1e0*/  STL [R1+0x249c], R0 ;  /* 0x00249c0001007387 */ /* 0x0003e80000100800 */
[----:B---3--:R-:W-:Y:S04]  /*4d1f0*/  STL [R1+0x24a8], R140 ;  /* 0x0024a88c01007387 */ /* 0x008fe80000100800 */
[----:B------:R-:W3:Y:S01]  /*4d200*/  LDL.LU.64 R128, [R1+0x24f8] ;  /* 0x0024f80001807983 */ /* 0x000ee20000300a00 */
[----:B-1----:R-:W-:-:S03]  /*4d210*/  IMAD.MOV.U32 R0, RZ, RZ, R141 ;  /* 0x000000ffff007224 */ /* 0x002fc600078e008d */
[----:B------:R-:W3:Y:S04]  /*4d220*/  LDL.LU.64 R130, [R1+0x2500] ;  /* 0x0025000001827983 */ /* 0x000ee80000300a00 */
[----:B------:R1:W-:Y:S04]  /*4d230*/  STL [R1+0x24a4], R0 ;  /* 0x0024a40001007387 */ /* 0x0003e80000100800 */
[----:B------:R-:W-:Y:S04]  /*4d240*/  STL [R1+0x24b0], R142 ;  /* 0x0024b08e01007387 */ /* 0x000fe80000100800 */
[----:B------:R-:W3:Y:S01]  /*4d250*/  LDL.LU.64 R132, [R1+0x2508] ;  /* 0x0025080001847983 */ /* 0x000ee20000300a00 */
[----:B-1----:R-:W-:-:S03]  /*4d260*/  IMAD.MOV.U32 R0, RZ, RZ, R143 ;  /* 0x000000ffff007224 */ /* 0x002fc600078e008f */
[----:B------:R-:W3:Y:S04]  /*4d270*/  LDL.LU.64 R134, [R1+0x2510] ;  /* 0x0025100001867983 */ /* 0x000ee80000300a00 */
[----:B------:R1:W-:Y:S04]  /*4d280*/  STL [R1+0x24ac], R0 ;  /* 0x0024ac0001007387 */ /* 0x0003e80000100800 */
[----:B------:R-:W-:Y:S04]  /*4d290*/  STL [R1+0x24b8], R144 ;  /* 0x0024b89001007387 */ /* 0x000fe80000100800 */
[----:B------:R-:W3:Y:S01]  /*4d2a0*/  LDL.LU.64 R136, [R1+0x2518] ;  /* 0x0025180001887983 */ /* 0x000ee20000300a00 */
[----:B-1----:R-:W-:-:S03]  /*4d2b0*/  MOV R0, R145 ;  /* 0x0000009100007202 */ /* 0x002fc60000000f00 */
[----:B------:R-:W3:Y:S04]  /*4d2c0*/  LDL.LU.64 R138, [R1+0x1440] ;  /* 0x00144000018a7983 */ /* 0x000ee80000300a00 */
[----:B------:R1:W-:Y:S04]  /*4d2d0*/  STL [R1+0x24b4], R0 ;  /* 0x0024b40001007387 */ /* 0x0003e80000100800 */
[----:B----4-:R-:W-:Y:S04]  /*4d2e0*/  STL [R1+0x24c0], R146 ;  /* 0x0024c09201007387 */ /* 0x010fe80000100800 */
[----:B------:R-:W4:Y:S01]  /*4d2f0*/  LDL.LU.64 R140, [R1+0x2528] ;  /* 0x00252800018c7983 */ /* 0x000f220000300a00 */
[----:B-1----:R-:W-:-:S03]  /*4d300*/  IMAD.MOV.U32 R0, RZ, RZ, R147 ;  /* 0x000000ffff007224 */ /* 0x002fc600078e0093 */
[----:B------:R-:W4:Y:S04]  /*4d310*/  LDL.LU.64 R142, [R1+0x2530] ;  /* 0x00253000018e7983 */ /* 0x000f280000300a00 */
[----:B------:R1:W-:Y:S04]  /*4d320*/  STL [R1+0x24bc], R0 ;  /* 0x0024bc0001007387 */ /* 0x0003e80000100800 */
[----:B------:R-:W-:Y:S04]  /*4d330*/  STL [R1+0x24c8], R148 ;  /* 0x0024c89401007387 */ /* 0x000fe80000100800 */
[----:B------:R-:W4:Y:S01]  /*4d340*/  LDL.LU.64 R144, [R1+0x2538] ;  /* 0x0025380001907983 */ /* 0x000f220000300a00 */
[----:B-1----:R-:W-:-:S03]  /*4d350*/  IMAD.MOV.U32 R0, RZ, RZ, R149 ;  /* 0x000000ffff007224 */ /* 0x002fc600078e0095 */
[----:B------:R-:W4:Y:S04]  /*4d360*/  LDL.LU.64 R146, [R1+0x2540] ;  /* 0x0025400001927983 */ /* 0x000f280000300a00 */
[----:B------:R1:W-:Y:S04]  /*4d370*/  STL [R1+0x24c4], R0 ;  /* 0x0024c40001007387 */ /* 0x0003e80000100800 */
[----:B------:R2:W-:Y:S01]  /*4d380*/  STL [R1+0x24d0], R150 ;  /* 0x0024d09601007387 */ /* 0x0005e20000100800 */
[----:B-1----:R-:W-:-:S03]  /*4d390*/  MOV R0, R151 ;  /* 0x0000009700007202 */ /* 0x002fc60000000f00 */
[----:B------:R-:W4:Y:S04]  /*4d3a0*/  LDL.LU.64 R148, [R1+0x2548] ;  /* 0x0025480001947983 */ /* 0x000f280000300a00 */
[----:B--2---:R-:W-:Y:S04]  /*4d3b0*/  STL [R1+0x24d8], R120 ;  /* 0x0024d87801007387 */ /* 0x004fe80000100800 */
[----:B------:R1:W-:Y:S04]  /*4d3c0*/  STL [R1+0x24cc], R0 ;  /* 0x0024cc0001007387 */ /* 0x0003e80000100800 */
[----:B------:R-:W2:Y:S01]  /*4d3d0*/  LDL.64 R150, [R1+0x2550] ;  /* 0x0025500001967983 */ /* 0x000ea20000100a00 */
[----:B-1----:R-:W-:-:S03]  /*4d3e0*/  IMAD.MOV.U32 R0, RZ, RZ, R121 ;  /* 0x000000ffff007224 */ /* 0x002fc600078e0079 */
[----:B------:R-:W-:Y:S04]  /*4d3f0*/  STL [R1+0x24e0], R122 ;  /* 0x0024e07a01007387 */ /* 0x000fe80000100800 */
[----:B------:R1:W-:Y:S02]  /*4d400*/  STL [R1+0x24d4], R0 ;  /* 0x0024d40001007387 */ /* 0x0003e40000100800 */
[----:B-1----:R-:W-:Y:S02]  /*4d410*/  IMAD.MOV.U32 R0, RZ, RZ, R123 ;  /* 0x000000ffff007224 */ /* 0x002fe400078e007b */
[----:B------:R-:W-:Y:S04]  /*4d420*/  STL [R1+0x24e8], R124 ;  /* 0x0024e87c01007387 */ /* 0x000fe80000100800 */
[----:B------:R1:W-:Y:S04]  /*4d430*/  STL [R1+0x24dc], R0 ;  /* 0x0024dc0001007387 */ /* 0x0003e80000100800 */
[----:B------:R-:W-:Y:S01]  /*4d440*/  STL [R1+0x24f0], R126 ;  /* 0x0024f07e01007387 */ /* 0x000fe20000100800 */
[----:B-1----:R-:W-:-:S05]  /*4d450*/  MOV R0, R125 ;  /* 0x0000007d00007202 */ /* 0x002fca0000000f00 */
[----:B------:R1:W-:Y:S04]  /*4d460*/  STL [R1+0x24e4], R0 ;  /* 0x0024e40001007387 */ /* 0x0003e80000100800 */
[----:B---3--:R-:W-:Y:S01]  /*4d470*/  STL [R1+0x24f8], R128 ;  /* 0x0024f88001007387 */ /* 0x008fe20000100800 */
[----:B-1----:R-:W-:-:S05]  /*4d480*/  IMAD.MOV.U32 R0, RZ, RZ, R127 ;  /* 0x000000ffff007224 */ /* 0x002fca00078e007f */
[----:B------:R1:W-:Y:S04]  /*4d490*/  STL [R1+0x24ec], R0 ;  /* 0x0024ec0001007387 */ /* 0x0003e80000100800 */
[----:B------:R-:W-:Y:S01]  /*4d4a0*/  STL [R1+0x2500], R130 ;  /* 0x0025008201007387 */ /* 0x000fe20000100800 */
[----:B-1----:R-:W-:-:S05]  /*4d4b0*/  IMAD.MOV.U32 R0, RZ, RZ, R129 ;  /* 0x000000ffff007224 */ /* 0x002fca00078e0081 */
        /* <DEDUP_REMOVED lines=12> */
[----:B------:R1:W-:Y:S02]  /*4d580*/  STL [R1+0x2514], R0 ;  /* 0x0025140001007387 */ /* 0x0003e40000100800 */
[----:B-1----:R-:W-:Y:S02]  /*4d590*/  IMAD.MOV.U32 R0, RZ, RZ, R139 ;  /* 0x000000ffff007224 */ /* 0x002fe400078e008b */
[----:B----4-:R-:W-:Y:S04]  /*4d5a0*/  STL [R1+0x2528], R140 ;  /* 0x0025288c01007387 */ /* 0x010fe80000100800 */
        /* <DEDUP_REMOVED lines=14> */
[----:B--2---:R-:W-:Y:S04]  /*4d690*/  STL [R1+0x2550], R150 ;  /* 0x0025509601007387 */ /* 0x004fe80000100800 */
[----:B------:R1:W-:Y:S04]  /*4d6a0*/  STL [R1+0x2544], R0 ;  /* 0x0025440001007387 */ /* 0x0003e80000100800 */
[----:B------:R-:W2:Y:S01]  /*4d6b0*/  LDL.LU.64 R14, [R1+0x2d38] ;  /* 0x002d3800010e7983 */ /* 0x000ea20000300a00 */
[----:B-1----:R-:W-:-:S05]  /*4d6c0*/  IMAD.MOV.U32 R0, RZ, RZ, R151 ;  /* 0x000000ffff007224 */ /* 0x002fca00078e0097 */
[----:B------:R-:W-:Y:S04]  /*4d6d0*/  STL [R1+0x254c], R0 ;  /* 0x00254c0001007387 */ /* 0x000fe80000100800 */
[----:B------:R-:W3:Y:S04]  /*4d6e0*/  LDL.LU.64 R16, [R1+0x2d30] ;  /* 0x002d300001107983 */ /* 0x000ee80000300a00 */
[----:B--2---:R1:W-:Y:S04]  /*4d6f0*/  STL.64 [R1+0x1440], R14 ;  /* 0x0014400e01007387 */ /* 0x0043e80000100a00 */
[----:B-1----:R-:W2:Y:S04]  /*4d700*/  LDL.LU.64 R14, [R1+0x2d28] ;  /* 0x002d2800010e7983 */ /* 0x002ea80000300a00 */
[----:B---3--:R1:W-:Y:S04]  /*4d710*/  STL.64 [R1+0x1438], R16 ;  /* 0x0014381001007387 */ /* 0x0083e80000100a00 */
[----:B-1----:R-:W3:Y:S04]  /*4d720*/  LDL.LU.64 R16, [R1+0x2d20] ;  /* 0x002d200001107983 */ /* 0x002ee80000300a00 */
        /* <DEDUP_REMOVED lines=193> */
[----:B-1----:R-:W2:Y:S04]  /*4e340*/  LDL.64 R14, [R1+0x2558] ;  /* 0x00255800010e7983 */ /* 0x002ea80000100a00 */
        /* <DEDUP_REMOVED lines=108> */
[----:B---3--:R-:W-:Y:S04]  /*4ea10*/  STL.64 [R1+0xf78], R16 ;  /* 0x000f781001007387 */ /* 0x008fe80000100a00 */
[----:B------:R-:W-:Y:S04]  /*4ea20*/  STL.64 [R1+0xf68], R172 ;  /* 0x000f68ac01007387 */ /* 0x000fe80000100a00 */
[----:B--2---:R1:W-:Y:S04]  /*4ea30*/  STL.64 [R1+0xf70], R14 ;  /* 0x000f700e01007387 */ /* 0x0043e80000100a00 */
[----:B-1----:R-:W2:Y:S04]  /*4ea40*/  LDL.LU.64 R14, [R1+0x2880] ;  /* 0x00288000010e7983 */ /* 0x002ea80000300a00 */
        /* <DEDUP_REMOVED lines=88> */
[----:B------:R3:W5:Y:S01]  /*4efd0*/  LDL.LU.64 R250, [R1+0x25e0] ;  /* 0x0025e00001fa7983 */ /* 0x0007620000300a00 */
[----:B------:R-:W-:Y:S01]  /*4efe0*/  IMAD.MOV.U32 R182, RZ, RZ, R170 ;  /* 0x000000ffffb67224 */ /* 0x000fe200078e00aa */
[----:B------:R-:W-:Y:S01]  /*4eff0*/  MOV R183, R171 ;  /* 0x000000ab00b77202 */ /* 0x000fe20000000f00 */
[----:B------:R-:W-:Y:S01]  /*4f000*/  IMAD.MOV.U32 R178, RZ, RZ, R154 ;  /* 0x000000ffffb27224 */ /* 0x000fe200078e009a */
[----:B------:R-:W-:Y:S01]  /*4f010*/  SHF.R.S32.HI R0, RZ, 0x1f, R3 ;  /* 0x0000001fff007819 */ /* 0x000fe20000011403 */
[----:B------:R-:W-:-:S02]  /*4f020*/  IMAD.MOV.U32 R179, RZ, RZ, R155 ;  /* 0x000000ffffb37224 */ /* 0x000fc400078e009b */
[----:B------:R-:W-:Y:S01]  /*4f030*/  IMAD.MOV.U32 R24, RZ, RZ, 0x1 ;  /* 0x00000001ff187424 */ /* 0x000fe200078e00ff */
[C---:B------:R-:W-:Y:S01]  /*4f040*/  SHF.L.U64.HI R0, R3.reuse, 0x2, R0 ;  /* 0x0000000203007819 */ /* 0x040fe20000010200 */
[----:B------:R-:W-:Y:S01]  /*4f050*/  IMAD.SHL.U32 R4, R3, 0x4, RZ ;  /* 0x0000000403047824 */ /* 0x000fe200078e00ff */
[----:B------:R-:W-:Y:S01]  /*4f060*/  MOV R3, 0xffffffff ;  /* 0xffffffff00037802 */ /* 0x000fe20000000f00 */
[----:B--2---:R2:W-:Y:S04]  /*4f070*/  STL.64 [R1+0xe00], R14 ;  /* 0x000e000e01007387 */ /* 0x0045e80000100a00 */
[----:B------:R3:W5:Y:S04]  /*4f080*/  LDL.LU.64 R248, [R1+0x27e0] ;  /* 0x0027e00001f87983 */ /* 0x0007680000300a00 */
        /* <DEDUP_REMOVED lines=49> */
[----:B-1----:R3:W5:Y:S04]  /*4f3a0*/  LDL.LU.64 R16, [R1+0x2658] ;  /* 0x0026580001107983 */ /* 0x0027680000300a00 */
[----:B--2---:R3:W5:Y:S04]  /*4f3b0*/  LDL.LU.64 R14, [R1+0x26c0] ;  /* 0x0026c000010e7983 */ /* 0x0047680000300a00 */
[----:B------:R-:W-:Y:S04]  /*4f3c0*/  STL [R1+0x153c], R24 ;  /* 0x00153c1801007387 */ /* 0x000fe80000100800 */
[----:B------:R-:W-:Y:S04]  /*4f3d0*/  STL [R1+0x1538], RZ ;  /* 0x001538ff01007387 */ /* 0x000fe80000100800 */
[----:B------:R1:W-:Y:S04]  /*4f3e0*/  STL [R1+0x1540], R3 ;  /* 0x0015400301007387 */ /* 0x0003e80000100800 */
        /* <DEDUP_REMOVED lines=895> */
[----:B------:R3:W-:Y:S01]  /*52be0*/  STL [R1+0x1fc], RZ ;  /* 0x0001fcff01007387 */ /* 0x0007e20000100800 */
[----:B------:R-:W-:-:S04]  /*52bf0*/  SHF.R.S32.HI R5, RZ, 0x1f, R2 ;  /* 0x0000001fff057819 */ /* 0x000fc80000011402 */
[----:B------:R-:W-:Y:S02]  /*52c00*/  LEA.HI R5, R5, R2, RZ, 0x7 ;  /* 0x0000000205057211 */ /* 0x000fe400078f38ff */
[----:B------:R-:W-:Y:S02]  /*52c10*/  SHF.R.S32.HI R2, RZ, 0x1f, R8 ;  /* 0x0000001fff027819 */ /* 0x000fe40000011408 */
[----:B-1----:R-:W-:Y:S02]  /*52c20*/  SHF.R.S32.HI R3, RZ, 0x7, R5 ;  /* 0x00000007ff037819 */ /* 0x002fe40000011405 */
[----:B------:R-:W-:Y:S02]  /*52c30*/  CS2R R24, SRZ ;  /* 0x0000000000187805 */ /* 0x000fe4000001ff00 */
[----:B------:R-:W-:Y:S02]  /*52c40*/  SHF.L.U64.HI R2, R8, 0x2, R2 ;  /* 0x0000000208027819 */ /* 0x000fe40000010202 */
[----:B------:R-:W-:-:S02]  /*52c50*/  CS2R R26, SRZ ;  /* 0x00000000001a7805 */ /* 0x000fc4000001ff00 */
[----:B------:R-:W-:Y:S02]  /*52c60*/  SHF.L.U32 R8, R8, 0x2, RZ ;  /* 0x0000000208087819 */ /* 0x000fe400000006ff */
        /* <DEDUP_REMOVED lines=62> */
[----:B---3--:R-:W-:-:S07]  /*53050*/  VIADD R3, R3, 0xfffffffe ;  /* 0xfffffffe03037836 */ /* 0x008fce0000000000 */
.L_x_1:
[----:B------:R-:W2:Y:S01]  /*53060*/  LDL.LU R3, [R1+0x1540] ;  /* 0x0015400001037983 */ /* 0x000ea20000300800 */
[----:B------:R-:W-:-:S04]  /*53070*/  DEPBAR.LE SB0, 0x2 ;  /* 0x000080800000791a */ /* 0x000fc80000000000 */
[----:B------:R-:W-:Y:S04]  /*53080*/  STL [R1+0x39a0], R2 ;  /* 0x0039a00201007387 */ /* 0x000fe80000100800 */
[----:B-----5:R-:W-:Y:S04]  /*53090*/  STL [R1+0x399c], R12 ;  /* 0x00399c0c01007387 */ /* 0x020fe80000100800 */
[----:B------:R-:W-:Y:S04]  /*530a0*/  STL [R1+0x3998], R250 ;  /* 0x003998fa01007387 */ /* 0x000fe80000100800 */
        /* <DEDUP_REMOVED lines=206> */
[----:B------:R1:W-:Y:S01]  /*53d90*/  STL [R1+0x3120], R225 ;  /* 0x003120e101007387 */ /* 0x0003e20000100800 */
[----:B--2---:R-:W-:Y:S01]  /*53da0*/  VIADD R3, R3, 0x1 ;  /* 0x0000000103037836 */ /* 0x004fe20000000000 */
[----:B------:R-:W-:Y:S06]  /*53db0*/  BAR.SYNC.DEFER_BLOCKING 0x0 ;  /* 0x0000000000007b1d */ /* 0x000fec0000010000 */
[----:B-1----:R-:W2:Y:S01]  /*53dc0*/  LDL R225, [R1+0x1548] ;  /* 0x0015480001e17983 */ /* 0x002ea20000100800 */
[C---:B------:R-:W-:Y:S01]  /*53dd0*/  ISETP.GT.AND P1, PT, R3.reuse, 0x2, PT ;  /* 0x000000020300780c */ /* 0x040fe20003f24270 */
[----:B------:R-:W-:Y:S01]  /*53de0*/  UMOV UR11, 0x40000040 ;  /* 0x40000040000b7882 */ /* 0x000fe20000000000 */
[----:B------:R-:W-:Y:S01]  /*53df0*/  UMOV UR9, 0x40000040 ;  /* 0x4000004000097882 */ /* 0x000fe20000000000 */
[----:B------:R-:W-:Y:S01]  /*53e00*/  IMAD.U32 R229, RZ, RZ, UR11 ;  /* 0x0000000bffe57e24 */ /* 0x000fe2000f8e00ff */
[----:B------:R-:W-:Y:S01]  /*53e10*/  SEL R0, R3, RZ, !P1 ;  /* 0x000000ff03007207 */ /* 0x000fe20004800000 */
[----:B------:R-:W-:Y:S01]  /*53e20*/  UMOV UR21, UR9 ;  /* 0x0000000900157c82 */ /* 0x000fe20008000000 */
[----:B------:R-:W-:Y:S01]  /*53e30*/  UMOV UR17, UR11 ;  /* 0x0000000b00117c82 */ /* 0x000fe20008000000 */
[----:B------:R1:W-:Y:S01]  /*53e40*/  STL [R1+0x2f98], R14 ;  /* 0x002f980e01007387 */ /* 0x0003e20000100800 */
[----:B------:R-:W-:-:S03]  /*53e50*/  MOV R8, UR61 ;  /* 0x0000003d00087c02 */ /* 0x000fc60008000f00 */
[----:B------:R-:W-:Y:S04]  /*53e60*/  STL [R1+0x2e98], R15 ;  /* 0x002e980f01007387 */ /* 0x000fe80000100800 */
[----:B------:R-:W-:Y:S01]  /*53e70*/  STL [R1+0x2d80], R6 ;  /* 0x002d800601007387 */ /* 0x000fe20000100800 */
[----:B-1----:R-:W-:-:S03]  /*53e80*/  MOV R14, UR60 ;  /* 0x0000003c000e7c02 */ /* 0x002fc60008000f00 */
[----:B------:R-:W-:Y:S04]  /*53e90*/  STL [R1+0x39a4], R8 ;  /* 0x0039a40801007387 */ /* 0x000fe80000100800 */
[----:B------:R-:W-:Y:S04]  /*53ea0*/  STL [R1+0x39a8], R14 ;  /* 0x0039a80e01007387 */ /* 0x000fe80000100800 */
[----:B------:R-:W-:Y:S01]  /*53eb0*/  STL [R1+0x1540], R0 ;  /* 0x0015400001007387 */ /* 0x000fe20000100800 */
[----:B---3--:R-:W-:Y:S01]  /*53ec0*/  WARPGROUP.ARRIVE ;  /* 0x00000000000079c5 */ /* 0x008fe20000000000 */
[----:B--2---:R-:W-:-:S02]  /*53ed0*/  LEA R3, R0, R225, 0x11 ;  /* 0x000000e100037211 */ /* 0x004fc400078e88ff */
[----:B------:R-:W-:Y:S03]  /*53ee0*/  STL [R1+0x39ac], R225 ;  /* 0x0039ace101007387 */ /* 0x000fe60000100800 */
[----:B------:R-:W-:Y:S02]  /*53ef0*/  VIADD R5, R3, 0xc0000 ;  /* 0x000c000003057836 */ /* 0x000fe40000000000 */
[----:B------:R-:W-:-:S03]  /*53f00*/  IMAD R3, R0, 0x40000, R225 ;  /* 0x0004000000037824 */ /* 0x000fc600078e02e1 */
[----:B------:R-:W-:Y:S02]  /*53f10*/  SHF.R.U32.HI R5, RZ, 0x4, R5 ;  /* 0x00000004ff057819 */ /* 0x000fe40000011605 */
[----:B------:R-:W-:Y:S02]  /*53f20*/  SHF.R.U32.HI R3, RZ, 0x4, R3 ;  /* 0x00000004ff037819 */ /* 0x000fe40000011603 */
[----:B------:R-:W-:Y:S02]  /*53f30*/  SGXT.U32 R5, R5, 0xe ;  /* 0x0000000e0505781a */ /* 0x000fe40000000000 */
[----:B------:R-:W-:Y:S02]  /*53f40*/  SGXT.U32 R3, R3, 0xe ;  /* 0x0000000e0303781a */ /* 0x000fe40000000000 */
[----:B------:R-:W-:Y:S02]  /*53f50*/  R2UR UR4, R5 ;  /* 0x00000000050472ca */ /* 0x000fe400000e0000 */
[----:B------:R-:W-:-:S02]  /*53f60*/  R2UR UR5, R3 ;  /* 0x00000000030572ca */ /* 0x000fc400000e0000 */
[----:B------:R-:W-:Y:S02]  /*53f70*/  IADD3 R3, P2, R3, 0x2, RZ ;  /* 0x0000000203037810 */ /* 0x000fe40007f5e0ff */
[----:B------:R-:W-:Y:S02]  /*53f80*/  IADD3 R5, P1, R5, 0x2, RZ ;  /* 0x0000000205057810 */ /* 0x000fe40007f3e0ff */
[----:B------:R-:W-:Y:S01]  /*53f90*/  R2UR UR6, R3 ;  /* 0x00000000030672ca */ /* 0x000fe200000e0000 */
[----:B------:R-:W-:-:S04]  /*53fa0*/  IMAD.MOV.U32 R3, RZ, RZ, RZ ;  /* 0x000000ffff037224 */ /* 0x000fc800078e00ff */
[----:B------:R-:W-:Y:S01]  /*53fb0*/  UMOV UR8, UR4 ;  /* 0x0000000400087c82 */ /* 0x000fe20008000000 */
[----:B------:R-:W-:Y:S01]  /*53fc0*/  R2UR UR4, R5 ;  /* 0x00000000050472ca */ /* 0x000fe200000e0000 */
[----:B------:R-:W-:Y:S01]  /*53fd0*/  UMOV UR10, UR5 ;  /* 0x00000005000a7c82 */ /* 0x000fe20008000000 */
[----:B------:R-:W-:Y:S01]  /*53fe0*/  MOV R5, RZ ;  /* 0x000000ff00057202 */ /* 0x000fe20000000f00 */
[----:B------:R-:W-:Y:S01]  /*53ff0*/  HGMMA.64x256x8.F32.TF32 R24, gdesc[UR8], R24, gsb0 ;  /* 0x07e00000081879f0 */ /* 0x000fe20008002818 */
[----:B------:R-:W-:Y:S01]  /*54000*/  IADD3.X R3, R3, 0x40000040, RZ, P2, !PT ;  /* 0x4000004003037810 */ /* 0x000fe200017fe4ff */
[----:B------:R-:W-:Y:S01]  /*54010*/  UMOV UR20, UR8 ;  /* 0x0000000800147c82 */ /* 0x000fe20008000000 */
[----:B------:R-:W-:Y:S01]  /*54020*/  IADD3.X R5, R5, 0x40000040, RZ, P1, !PT ;  /* 0x4000004005057810 */ /* 0x000fe20000ffe4ff */
[----:B------:R-:W-:Y:S01]  /*54030*/  UMOV UR16, UR10 ;  /* 0x0000000a00107c82 */ /* 0x000fe20008000000 */
[----:B------:R-:W-:Y:S02]  /*54040*/  R2UR UR7, R3 ;  /* 0x00000000030772ca */ /* 0x000fe400000e0000 */
[----:B------:R-:W-:-:S02]  /*54050*/  R2UR UR5, R5 ;  /* 0x00000000050572ca */ /* 0x000fc400000e0000 */
[----:B------:R-:W-:-:S05]  /*54060*/  MOV R228, UR10 ;  /* 0x0000000a00e47c02 */ /* 0x000fca0008000f00 */
[----:B------:R-:W-:Y:S04]  /*54070*/  STL [R1+0x3efc], R228 ;  /* 0x003efce401007387 */ /* 0x000fe80000100800 */
[----:B------:R-:W-:Y:S01]  /*54080*/  UIADD3.64 UR10, UR6, 0x2, URZ ;  /* 0x00000002060a7897 */ /* 0x000fe2000fffe03f */
[----:B------:R-:W-:Y:S01]  /*54090*/  STL [R1+0x3ef8], R229 ;  /* 0x003ef8e501007387 */ /* 0x000fe20000100800 */
[----:B------:R-:W-:Y:S02]  /*540a0*/  UIADD3.64 UR8, UR4, 0x2, URZ ;  /* 0x0000000204087897 */ /* 0x000fe4000fffe03f */
[----:B------:R-:W-:Y:S02]  /*540b0*/  UIADD3.64 UR14, UR6, 0x4, URZ ;  /* 0x00000004060e7897 */ /* 0x000fe4000fffe03f */
[----:B------:R-:W-:Y:S01]  /*540c0*/  UIADD3.64 UR12, UR4, 0x4, URZ ;  /* 0x00000004040c7897 */ /* 0x000fe2000fffe03f */
[----:B------:R-:W-:-:S02]  /*540d0*/  IMAD.U32 R226, RZ, RZ, UR10 ;  /* 0x0000000affe27e24 */ /* 0x000fc4000f8e00ff */
[----:B------:R-:W-:Y:S01]  /*540e0*/  IMAD.U32 R227, RZ, RZ, UR11 ;  /* 0x0000000bffe37e24 */ /* 0x000fe2000f8e00ff */
[----:B------:R-:W-:Y:S01]  /*540f0*/  MOV R222, UR14 ;  /* 0x0000000e00de7c02 */ /* 0x000fe20008000f00 */
[----:B------:R-:W-:Y:S01]  /*54100*/  IMAD.U32 R223, RZ, RZ, UR15 ;  /* 0x0000000fffdf7e24 */ /* 0x000fe2000f8e00ff */
[----:B------:R-:W-:Y:S01]  /*54110*/  STL [R1+0x39b4], R226 ;  /* 0x0039b4e201007387 */ /* 0x000fe20000100800 */
[----:B------:R-:W-:Y:S01]  /*54120*/  UMOV UR60, UR8 ;  /* 0x00000008003c7c82 */ /* 0x000fe20008000000 */
[----:B------:R-:W-:Y:S01]  /*54130*/  UMOV UR61, UR9 ;  /* 0x00000009003d7c82 */ /* 0x000fe20008000000 */
[----:B------:R-:W-:Y:S01]  /*54140*/  UMOV UR58, UR12 ;  /* 0x0000000c003a7c82 */ /* 0x000fe20008000000 */
[----:B------:R-:W-:Y:S01]  /*54150*/  STL [R1+0x39b0], R227 ;  /* 0x0039b0e301007387 */ /* 0x000fe20000100800 */
[----:B------:R-:W-:-:S03]  /*54160*/  UMOV UR59, UR13 ;  /* 0x0000000d003b7c82 */ /* 0x000fc60008000000 */
[----:B------:R-:W-:Y:S04]  /*54170*/  STL [R1+0x39bc], R222 ;  /* 0x0039bcde01007387 */ /* 0x000fe80000100800 */
[----:B------:R-:W-:Y:S01]  /*54180*/  STL [R1+0x39b8], R223 ;  /* 0x0039b8df01007387 */ /* 0x000fe20000100800 */
[----:B------:R-:W-:Y:S02]  /*54190*/  WARPGROUP.DEPBAR.LE gsb0, 0x0 ;  /* 0x00008000000079c5 */ /* 0x000fe40000010000 */
[----:B------:R-:W-:-:S06]  /*541a0*/  WARPGROUP.ARRIVE ;  /* 0x00000000000079c5 */ /* 0x000fcc0000000000 */
[----:B------:R-:W-:Y:S03]  /*541b0*/  HGMMA.64x256x8.F32.TF32 R24, gdesc[UR4], R24, gsb0 ;  /* 0x07e00000041879f0 */ /* 0x000fe60008002818 */
[----:B------:R-:W-:Y:S02]  /*541c0*/  WARPGROUP.DEPBAR.LE gsb0, 0x0 ;  /* 0x00008000000079c5 */ /* 0x000fe40000010000 */
[----:B------:R-:W-:-:S15]  /*541d0*/  WARPGROUP.ARRIVE ;  /* 0x00000000000079c5 */ /* 0x000fde0000000000 */
[----:B------:R-:W-:-:S08]  /*541e0*/  NOP ;  /* 0x0000000000007918 */ /* 0x000fd00000000000 */
[----:B------:R-:W-:Y:S01]  /*541f0*/  HGMMA.64x256x8.F32.TF32 R24, gdesc[UR8], R24, gsb0 ;  /* 0x07e00000081879f0 */ /* 0x000fe20008002818 */
[----:B------:R-:W-:Y:S01]  /*54200*/  UMOV UR8, UR10 ;  /* 0x0000000a00087c82 */ /* 0x000fe20008000000 */
[----:B------:R-:W-:Y:S01]  /*54210*/  UMOV UR9, UR11 ;  /* 0x0000000b00097c82 */ /* 0x000fe20008000000 */
[----:B------:R-:W-:Y:S01]  /*54220*/  UMOV UR10, UR14 ;  /* 0x0000000e000a7c82 */ /* 0x000fe20008000000 */
[----:B------:R-:W-:Y:S01]  /*54230*/  UMOV UR11, UR15 ;  /* 0x0000000f000b7c82 */ /* 0x000fe20008000000 */
[----:B------:R-:W-:Y:S02]  /*54240*/  WARPGROUP.DEPBAR.LE gsb0, 0x0 ;  /* 0x00008000000079c5 */ /* 0x000fe40000010000 */
[----:B------:R-:W-:-:S15]  /*54250*/  WARPGROUP.ARRIVE ;  /* 0x00000000000079c5 */ /* 0x000fde0000000000 */
[----:B------:R-:W-:-:S06]  /*54260*/  NOP ;  /* 0x0000000000007918 */ /* 0x000fcc0000000000 */
[----:B------:R-:W-:Y:S03]  /*54270*/  HGMMA.64x256x8.F32.TF32 R24, gdesc[UR12], R24, gsb0 ;  /* 0x07e000000c1879f0 */ /* 0x000fe60008002818 */
[----:B------:R-:W-:Y:S02]  /*54280*/  WARPGROUP.DEPBAR.LE gsb0, 0x0 ;  /* 0x00008000000079c5 */ /* 0x000fe40000010000 */
[----:B------:R1:W-:Y:S01]  /*54290*/  STL.64 [R1+0xc00], R24 ;  /* 0x000c001801007387 */ /* 0x0003e20000100a00 */
[----:B------:R-:W-:Y:S01]  /*542a0*/  IMAD.MOV.U32 R252, RZ, RZ, R28 ;  /* 0x000000fffffc7224 */ /* 0x000fe200078e001c */
[----:B------:R-:W-:Y:S01]  /*542b0*/  MOV R251, R29 ;  /* 0x0000001d00fb7202 */ /* 0x000fe20000000f00 */
[----:B------:R-:W-:Y:S01]  /*542c0*/  IMAD.MOV.U32 R250, RZ, RZ, R30 ;  /* 0x000000fffffa7224 */ /* 0x000fe200078e001e */
[----:B------:R2:W-:Y:S01]  /*542d0*/  STL.64 [R1+0xc08], R26 ;  /* 0x000c081a01007387 */ /* 0x0005e20000100a00 */
[----:B------:R-:W-:Y:S01]  /*542e0*/  IMAD.MOV.U32 R249, RZ, RZ, R31 ;  /* 0x000000fffff97224 */ /* 0x000fe200078e001f */
[----:B------:R-:W-:Y:S01]  /*542f0*/  MOV R248, R32 ;  /* 0x0000002000f87202 */ /* 0x000fe20000000f00 */
[----:B------:R-:W-:Y:S01]  /*54300*/  IMAD.MOV.U32 R247, RZ, RZ, R33 ;  /* 0x000000fffff77224 */ /* 0x000fe200078e0021 */
[----:B------:R-:W-:Y:S01]  /*54310*/  MOV R245, R35 ;  /* 0x0000002300f57202 */ /* 0x000fe20000000f00 */
[----:B------:R-:W-:Y:S01]  /*54320*/  IMAD.MOV.U32 R246, RZ, RZ, R34 ;  /* 0x000000fffff67224 */ /* 0x000fe200078e0022 */
[----:B------:R-:W-:Y:S01]  /*54330*/  MOV R242, R38 ;  /* 0x0000002600f27202 */ /* 0x000fe20000000f00 */
[----:B------:R-:W-:Y:S01]  /*54340*/  IMAD.MOV.U32 R244, RZ, RZ, R36 ;  /* 0x000000fffff47224 */ /* 0x000fe200078e0024 */
[----:B-1----:R-:W-:Y:S01]  /*54350*/  MOV R25, UR9 ;  /* 0x0000000900197c02 */ /* 0x002fe20008000f00 */
[----:B------:R-:W-:Y:S01]  /*54360*/  IMAD.MOV.U32 R243, RZ, RZ, R37 ;  /* 0x000000fffff37224 */ /* 0x000fe200078e0025 */
[----:B------:R-:W-:Y:S01]  /*54370*/  MOV R24, UR8 ;  /* 0x0000000800187c02 */ /* 0x000fe20008000f00 */
[----:B------:R-:W-:Y:S01]  /*54380*/  IMAD.MOV.U32 R241, RZ, RZ, R39 ;  /* 0x000000fffff17224 */ /* 0x000fe200078e0027 */
[----:B--2---:R-:W-:Y:S01]  /*54390*/  MOV R27, UR11 ;  /* 0x0000000b001b7c02 */ /* 0x004fe20008000f00 */
[----:B------:R-:W-:Y:S01]  /*543a0*/  IMAD.MOV.U32 R240, RZ, RZ, R40 ;  /* 0x000000fffff07224 */ /* 0x000fe200078e0028 */
[----:B------:R-:W-:Y:S01]  /*543b0*/  MOV R26, UR10 ;  /* 0x0000000a001a7c02 */ /* 0x000fe20008000f00 */
[----:B------:R-:W-:Y:S01]  /*543c0*/  IMAD.MOV.U32 R238, RZ, RZ, R42 ;  /* 0x000000ffffee7224 */ /* 0x000fe200078e002a */
[----:B------:R-:W-:Y:S01]  /*543d0*/  MOV R239, R41 ;  /* 0x0000002900ef7202 */ /* 0x000fe20000000f00 */
[----:B------:R-:W-:Y:S01]  /*543e0*/  IMAD.MOV.U32 R237, RZ, RZ, R43 ;  /* 0x000000ffffed7224 */ /* 0x000fe200078e002b */
[----:B------:R-:W-:Y:S01]  /*543f0*/  MOV R236, R44 ;  /* 0x0000002c00ec7202 */ /* 0x000fe20000000f00 */
[----:B------:R-:W-:Y:S01]  /*54400*/  STL.64 [R1+0x4318], R26 ;  /* 0x0043181a01007387 */ /* 0x000fe20000100a00 */
        /* <DEDUP_REMOVED lines=15> */
[----:B-1----:R-:W2:Y:S01]  /*54500*/  LDL.LU.64 R24, [R1+0xa00] ;  /* 0x000a000001187983 */ /* 0x002ea20000300a00 */
[----:B------:R-:W-:Y:S01]  /*54510*/  IMAD.MOV.U32 R223, RZ, RZ, R57 ;  /* 0x000000ffffdf7224 */ /* 0x000fe200078e0039 */
[----:B------:R-:W-:Y:S01]  /*54520*/  MOV R215, R65 ;  /* 0x0000004100d77202 */ /* 0x000fe20000000f00 */
[----:B------:R-:W-:Y:S01]  /*54530*/  IMAD.MOV.U32 R222, RZ, RZ, R58 ;  /* 0x000000ffffde7224 */ /* 0x000fe200078e003a */
[----:B------:R-:W3:Y:S01]  /*54540*/  LDL.LU.64 R26, [R1+0xa08] ;  /* 0x000a0800011a7983 */ /* 0x000ee20000300a00 */
[----:B------:R-:W-:Y:S01]  /*54550*/  IMAD.MOV.U32 R220, RZ, RZ, R60 ;  /* 0x000000ffffdc7224 */ /* 0x000fe200078e003c */
[----:B------:R-:W-:Y:S01]  /*54560*/  MOV R212, R68 ;  /* 0x0000004400d47202 */ /* 0x000fe20000000f00 */
[----:B------:R-:W-:Y:S01]  /*54570*/  IMAD.MOV.U32 R219, RZ, RZ, R61 ;  /* 0x000000ffffdb7224 */ /* 0x000fe200078e003d */
[----:B------:R-:W4:Y:S01]  /*54580*/  LDL.LU.64 R28, [R1+0xa10] ;  /* 0x000a1000011c7983 */ /* 0x000f220000300a00 */
[----:B------:R-:W-:Y:S01]  /*54590*/  IMAD.MOV.U32 R217, RZ, RZ, R63 ;  /* 0x000000ffffd97224 */ /* 0x000fe200078e003f */
[----:B------:R-:W-:Y:S01]  /*545a0*/  MOV R209, R71 ;  /* 0x0000004700d17202 */ /* 0x000fe20000000f00 */
[----:B------:R-:W-:Y:S01]  /*545b0*/  IMAD.MOV.U32 R216, RZ, RZ, R64 ;  /* 0x000000ffffd87224 */ /* 0x000fe200078e0040 */
[----:B------:R-:W2:Y:S01]  /*545c0*/  LDL.LU.64 R30, [R1+0xa18] ;  /* 0x000a1800011e7983 */ /* 0x000ea20000300a00 */
        /* <DEDUP_REMOVED lines=104> */
[----:B------:R-:W-:-:S02]  /*54c50*/  IMAD.MOV.U32 R8, RZ, RZ, R144 ;  /* 0x000000ffff087224 */ /* 0x000fc400078e0090 */
[----:B------:R-:W-:Y:S01]  /*54c60*/  IMAD.MOV.U32 R7, RZ, RZ, R145 ;  /* 0x000000ffff077224 */ /* 0x000fe200078e0091 */
[----:B------:R-:W2:Y:S01]  /*54c70*/  LDL.LU.64 R84, [R1+0xaf0] ;  /* 0x000af00001547983 */ /* 0x000ea20000300a00 */
[----:B------:R-:W-:Y:S02]  /*54c80*/  IMAD.MOV.U32 R5, RZ, RZ, R147 ;  /* 0x000000ffff057224 */ /* 0x000fe400078e0093 */
[----:B------:R-:W-:Y:S01]  /*54c90*/  IMAD.MOV.U32 R4, RZ, RZ, R148 ;  /* 0x000000ffff047224 */ /* 0x000fe200078e0094 */
[----:B------:R-:W3:Y:S01]  /*54ca0*/  LDL.LU.64 R86, [R1+0xaf8] ;  /* 0x000af80001567983 */ /* 0x000ee20000300a00 */
[----:B------:R-:W-:Y:S02]  /*54cb0*/  IMAD.MOV.U32 R2, RZ, RZ, R150 ;  /* 0x000000ffff027224 */ /* 0x000fe400078e0096 */
[----:B------:R-:W-:Y:S01]  /*54cc0*/  IMAD.MOV.U32 R0, RZ, RZ, R151 ;  /* 0x000000ffff007224 */ /* 0x000fe200078e0097 */
[----:B------:R-:W4:Y:S04]  /*54cd0*/  LDL.LU.64 R88, [R1+0xb00] ;  /* 0x000b000001587983 */ /* 0x000f280000300a00 */
[----:B------:R-:W2:Y:S04]  /*54ce0*/  LDL.LU.64 R90, [R1+0xb08] ;  /* 0x000b0800015a7983 */ /* 0x000ea80000300a00 */
[----:B------:R-:W3:Y:S04]  /*54cf0*/  LDL.LU.64 R92, [R1+0xb10] ;  /* 0x000b1000015c7983 */ /* 0x000ee80000300a00 */
        /* <DEDUP_REMOVED lines=29> */
[----:B--2---:R-:W-:Y:S04]  /*54ed0*/  STL.64 [R1+0x4518], R150 ;  /* 0x0045189601007387 */ /* 0x004fe80000100a00 */
[----:B----4-:R-:W-:Y:S04]  /*54ee0*/  STL.64 [R1+0x4510], R148 ;  /* 0x0045109401007387 */ /* 0x010fe80000100a00 */
[----:B---3--:R-:W-:Y:S04]  /*54ef0*/  STL.64 [R1+0x4508], R146 ;  /* 0x0045089201007387 */ /* 0x008fe80000100a00 */
        /* <DEDUP_REMOVED lines=37> */
[----:B-1----:R-:W2:Y:S04]  /*55150*/  LDL.LU R72, [R1+0xc00] ;  /* 0x000c000001487983 */ /* 0x002ea80000300800 */
[----:B------:R-:W2:Y:S04]  /*55160*/  LDL.LU R73, [R1+0xc04] ;  /* 0x000c040001497983 */ /* 0x000ea80000300800 */
[----:B------:R-:W2:Y:S04]  /*55170*/  LDL.LU R74, [R1+0xc08] ;  /* 0x000c0800014a7983 */ /* 0x000ea80000300800 */
        /* <DEDUP_REMOVED lines=70> */
[----:B------:R-:W-:Y:S02]  /*555e0*/  IMAD.MOV.U32 R108, RZ, RZ, R220 ;  /* 0x000000ffff6c7224 */ /* 0x000fe400078e00dc */
[----:B------:R-:W-:Y:S02]  /*555f0*/  IMAD.MOV.U32 R110, RZ, RZ, R218 ;  /* 0x000000ffff6e7224 */ /* 0x000fe400078e00da */
[----:B------:R-:W-:Y:S02]  /*55600*/  IMAD.MOV.U32 R111, RZ, RZ, R217 ;  /* 0x000000ffff6f7224 */ /* 0x000fe400078e00d9 */
        /* <DEDUP_REMOVED lines=26> */
[----:B------:R-:W-:Y:S01]  /*557b0*/  IMAD.MOV.U32 R199, RZ, RZ, R0 ;  /* 0x000000ffffc77224 */ /* 0x000fe200078e0000 */
[----:B------:R-:W-:Y:S02]  /*557c0*/  UIADD3.64 UR14, UR6, 0x7fe, URZ ;  /* 0x000007fe060e7897 */ /* 0x000fe4000fffe03f */
[----:B------:R-:W-:-:S03]  /*557d0*/  UIADD3.64 UR12, UR4, 0x7fe, URZ ;  /* 0x000007fe040c7897 */ /* 0x000fc6000fffe03f */
[----:B--2---:R-:W-:-:S06]  /*557e0*/  WARPGROUP.ARRIVE ;  /* 0x00000000000079c5 */ /* 0x004fcc0000000000 */
[----:B------:R-:W-:Y:S01]  /*557f0*/  HGMMA.64x256x8.F32.TF32 R72, gdesc[UR12], R72, gsb0 ;  /* 0x07e000000c4879f0 */ /* 0x000fe20008002848 */
[----:B------:R-:W-:Y:S02]  /*55800*/  UIADD3.64 UR26, UR6, 0x800, URZ ;  /* 0x00000800061a7897 */ /* 0x000fe4000fffe03f */
[----:B------:R-:W-:Y:S01]  /*55810*/  UIADD3.64 UR24, UR4, 0x800, URZ ;  /* 0x0000080004187897 */ /* 0x000fe2000fffe03f */
[----:B------:R-:W-:Y:S01]  /*55820*/  MOV R220, UR14 ;  /* 0x0000000e00dc7c02 */ /* 0x000fe20008000f00 */
[----:B------:R-:W-:Y:S01]  /*55830*/  UMOV UR10, UR12 ;  /* 0x0000000c000a7c82 */ /* 0x000fe20008000000 */
[----:B------:R-:W-:Y:S01]  /*55840*/  UMOV UR11, UR13 ;  /* 0x0000000d000b7c82 */ /* 0x000fe20008000000 */
[----:B------:R-:W-:Y:S01]  /*55850*/  IMAD.U32 R221, RZ, RZ, UR15 ;  /* 0x0000000fffdd7e24 */ /* 0x000fe2000f8e00ff */
[----:B------:R-:W-:Y:S01]  /*55860*/  UMOV UR12, UR14 ;  /* 0x0000000e000c7c82 */ /* 0x000fe20008000000 */
[----:B------:R-:W-:Y:S01]  /*55870*/  UMOV UR13, UR15 ;  /* 0x0000000f000d7c82 */ /* 0x000fe20008000000 */
[----:B------:R-:W-:Y:S01]  /*55880*/  IMAD.U32 R218, RZ, RZ, UR26 ;  /* 0x0000001affda7e24 */ /* 0x000fe2000f8e00ff */
[----:B------:R-:W-:Y:S01]  /*55890*/  MOV R219, UR27 ;  /* 0x0000001b00db7c02 */ /* 0x000fe20008000f00 */
[----:B------:R-:W-:Y:S01]  /*558a0*/  UMOV UR8, UR24 ;  /* 0x0000001800087c82 */ /* 0x000fe20008000000 */
[----:B------:R-:W-:Y:S01]  /*558b0*/  UMOV UR9, UR25 ;  /* 0x0000001900097c82 */ /* 0x000fe20008000000 */
[----:B------:R-:W-:Y:S01]  /*558c0*/  UMOV UR14, UR26 ;  /* 0x0000001a000e7c82 */ /* 0x000fe20008000000 */
[----:B------:R-:W-:Y:S01]  /*558d0*/  UMOV UR15, UR27 ;  /* 0x0000001b000f7c82 */ /* 0x000fe20008000000 */
[----:B------:R-:W-:-:S02]  /*558e0*/  WARPGROUP.DEPBAR.LE gsb0, 0x0 ;  /* 0x00008000000079c5 */ /* 0x000fc40000010000 */
[----:B------:R-:W-:-:S10]  /*558f0*/  WARPGROUP.ARRIVE ;  /* 0x00000000000079c5 */ /* 0x000fd40000000000 */
[----:B------:R-:W-:Y:S01]  /*55900*/  HGMMA.64x256x8.F32.TF32 R72, gdesc[UR24], R72, gsb0 ;  /* 0x07e00000184879f0 */ /* 0x000fe20008002848 */
[----:B------:R-:W-:Y:S02]  /*55910*/  UIADD3.64 UR26, UR6, 0x802, URZ ;  /* 0x00000802061a7897 */ /* 0x000fe4000fffe03f */
[----:B------:R-:W-:Y:S01]  /*55920*/  UIADD3.64 UR24, UR4, 0x802, URZ ;  /* 0x0000080204187897 */ /* 0x000fe2000fffe03f */
[----:B------:R-:W-:Y:S02]  /*55930*/  MOV R2, UR9 ;  /* 0x0000000900027c02 */ /* 0x000fe40008000f00 */
[----:B------:R-:W-:Y:S01]  /*55940*/  MOV R0, UR8 ;  /* 0x0000000800007c02 */ /* 0x000fe20008000f00 */
[----:B------:R-:W-:Y:S01]  /*55950*/  UIADD3.64 UR8, UR4, 0x804, URZ ;  /* 0x0000080404087897 */ /* 0x000fe2000fffe03f */
[----:B------:R-:W-:Y:S02]  /*55960*/  MOV R5, UR11 ;  /* 0x0000000b00057c02 */ /* 0x000fe40008000f00 */
[----:B------:R-:W-:Y:S01]  /*55970*/  MOV R3, UR10 ;  /* 0x0000000a00037c02 */ /* 0x000fe20008000f00 */
[----:B------:R-:W-:Y:S01]  /*55980*/  UIADD3.64 UR10, UR6, 0x804, URZ ;  /* 0x00000804060a7897 */ /* 0x000fe2000fffe03f */
[----:B------:R-:W-:-:S02]  /*55990*/  WARPGROUP.DEPBAR.LE gsb0, 0x0 ;  /* 0x00008000000079c5 */ /* 0x000fc40000010000 */
[----:B------:R-:W-:-:S14]  /*559a0*/  WARPGROUP.ARRIVE ;  /* 0x00000000000079c5 */ /* 0x000fdc0000000000 */
[----:B------:R-:W-:Y:S01]  /*559b0*/  HGMMA.64x256x8.F32.TF32 R72, gdesc[UR24], R72, gsb0 ;  /* 0x07e00000184879f0 */ /* 0x000fe20008002848 */
[----:B------:R-:W-:Y:S01]  /*559c0*/  MOV R214, UR10 ;  /* 0x0000000a00d67c02 */ /* 0x000fe20008000f00 */
[----:B------:R-:W-:Y:S01]  /*559d0*/  IMAD.U32 R215, RZ, RZ, UR11 ;  /* 0x0000000bffd77e24 */ /* 0x000fe2000f8e00ff */
[----:B------:R-:W-:Y:S01]  /*559e0*/  UMOV UR52, UR8 ;  /* 0x0000000800347c82 */ /* 0x000fe20008000000 */
[----:B------:R-:W-:Y:S01]  /*559f0*/  UMOV UR53, UR9 ;  /* 0x0000000900357c82 */ /* 0x000fe20008000000 */
[----:B------:R-:W-:Y:S01]  /*55a00*/  UMOV UR22, UR10 ;  /* 0x0000000a00167c82 */ /* 0x000fe20008000000 */
[----:B------:R-:W-:Y:S01]  /*55a10*/  UMOV UR23, UR11 ;  /* 0x0000000b00177c82 */ /* 0x000fe20008000000 */
[----:B------:R-:W-:Y:S02]  /*55a20*/  WARPGROUP.DEPBAR.LE gsb0, 0x0 ;  /* 0x00008000000079c5 */ /* 0x000fe40000010000 */
[----:B------:R-:W-:-:S15]  /*55a30*/  WARPGROUP.ARRIVE ;  /* 0x00000000000079c5 */ /* 0x000fde0000000000 */
[----:B------:R-:W-:-:S04]  /*55a40*/  NOP ;  /* 0x0000000000007918 */ /* 0x000fc80000000000 */
[----:B------:R-:W-:Y:S01]  /*55a50*/  HGMMA.64x256x8.F32.TF32 R72, gdesc[UR8], R72, gsb0 ;  /* 0x07e00000084879f0 */ /* 0x000fe20008002848 */
[----:B------:R-:W-:Y:S02]  /*55a60*/  UIADD3.64 UR10, UR6, 0xffe, URZ ;  /* 0x00000ffe060a7897 */ /* 0x000fe4000fffe03f */
[----:B------:R-:W-:Y:S01]  /*55a70*/  UIADD3.64 UR8, UR4, 0xffe, URZ ;  /* 0x00000ffe04087897 */ /* 0x000fe2000fffe03f */
[----:B------:R-:W-:Y:S01]  /*55a80*/  IMAD.U32 R216, RZ, RZ, UR26 ;  /* 0x0000001affd87e24 */ /* 0x000fe2000f8e00ff */
[----:B------:R-:W-:Y:S01]  /*55a90*/  UMOV UR18, UR26 ;  /* 0x0000001a00127c82 */ /* 0x000fe20008000000 */
[----:B------:R-:W-:Y:S01]  /*55aa0*/  IMAD.U32 R217, RZ, RZ, UR27 ;  /* 0x0000001bffd97e24 */ /* 0x000fe2000f8e00ff */
        /* <DEDUP_REMOVED lines=8> */
[----:B------:R-:W-:-:S12]  /*55b30*/  WARPGROUP.ARRIVE ;  /* 0x00000000000079c5 */ /* 0x000fd80000000000 */
[----:B------:R-:W-:Y:S01]  /*55b40*/  HGMMA.64x256x8.F32.TF32 R72, gdesc[UR8], R72, gsb0 ;  /* 0x07e00000084879f0 */ /* 0x000fe20008002848 */
[----:B------:R-:W-:Y:S02]  /*55b50*/  UIADD3.64 UR10, UR6, 0x1000, URZ ;  /* 0x00001000060a7897 */ /* 0x000fe4000fffe03f */
[----:B------:R-:W-:-:S04]  /*55b60*/  UIADD3.64 UR8, UR4, 0x1000, URZ ;  /* 0x0000100004087897 */ /* 0x000fc8000fffe03f */
[----:B------:R-:W-:Y:S01]  /*55b70*/  IMAD.U32 R210, RZ, RZ, UR10 ;  /* 0x0000000affd27e24 */ /* 0x000fe2000f8e00ff */
[----:B------:R-:W-:Y:S01]  /*55b80*/  UMOV UR30, UR10 ;  /* 0x0000000a001e7c82 */ /* 0x000fe20008000000 */
[----:B------:R-:W-:Y:S01]  /*55b90*/  IMAD.U32 R211, RZ, RZ, UR11 ;  /* 0x0000000bffd37e24 */ /* 0x000fe2000f8e00ff */
[----:B------:R-:W-:Y:S01]  /*55ba0*/  UMOV UR44, UR8 ;  /* 0x00000008002c7c82 */ /* 0x000fe20008000000 */
[----:B------:R-:W-:Y:S01]  /*55bb0*/  UMOV UR45, UR9 ;  /* 0x00000009002d7c82 */ /* 0x000fe20008000000 */
[----:B------:R-:W-:Y:S01]  /*55bc0*/  UMOV UR31, UR11 ;  /* 0x0000000b001f7c82 */ /* 0x000fe20008000000 */
[----:B------:R-:W-:Y:S02]  /*55bd0*/  WARPGROUP.DEPBAR.LE gsb0, 0x0 ;  /* 0x00008000000079c5 */ /* 0x000fe40000010000 */
[----:B------:R-:W-:-:S13]  /*55be0*/  WARPGROUP.ARRIVE ;  /* 0x00000000000079c5 */ /* 0x000fda0000000000 */
[----:B------:R-:W-:Y:S01]  /*55bf0*/  HGMMA.64x256x8.F32.TF32 R72, gdesc[UR8], R72, gsb0 ;  /* 0x07e00000084879f0 */ /* 0x000fe20008002848 */
[----:B------:R-:W-:Y:S02]  /*55c00*/  UIADD3.64 UR10, UR6, 0x1002, URZ ;  /* 0x00001002060a7897 */ /* 0x000fe4000fffe03f */
[----:B------:R-:W-:-:S04]  /*55c10*/  UIADD3.64 UR8, UR4, 0x1002, URZ ;  /* 0x0000100204087897 */ /* 0x000fc8000fffe03f */
[----:B------:R-:W-:Y:S01]  /*55c20*/  MOV R208, UR10 ;  /* 0x0000000a00d07c02 */ /* 0x000fe20008000f00 */
[----:B------:R-:W-:Y:S01]  /*55c30*/  IMAD.U32 R209, RZ, RZ, UR11 ;  /* 0x0000000bffd17e24 */ /* 0x000fe2000f8e00ff */
[----:B------:R-:W-:Y:S01]  /*55c40*/  UMOV UR34, UR10 ;  /* 0x0000000a00227c82 */ /* 0x000fe20008000000 */
        /* <DEDUP_REMOVED lines=8> */
[----:B------:R-:W-:Y:S01]  /*55cd0*/  IMAD.U32 R206, RZ, RZ, UR10 ;  /* 0x0000000affce7e24 */ /* 0x000fe2000f8e00ff */
[----:B------:R-:W-:Y:S01]  /*55ce0*/  MOV R207, UR11 ;  /* 0x0000000b00cf7c02 */ /* 0x000fe20008000f00 */
        /* <DEDUP_REMOVED lines=30> */
[----:B------:R-:W-:Y:S01]  /*55ed0*/  UIADD3.64 UR8, UR4, 0x1802, URZ ;  /* 0x0000180204087897 */ /* 0x000fe2000fffe03f */
[----:B------:R-:W-:Y:S01]  /*55ee0*/  UMOV UR56, UR24 ;  /* 0x0000001800387c82 */ /* 0x000fe20008000000 */
[----:B------:R-:W-:Y:S02]  /*55ef0*/  UMOV UR57, UR25 ;  /* 0x0000001900397c82 */ /* 0x000fe40008000000 */
[----:B------:R-:W-:Y:S01]  /*55f00*/  IMAD.U32 R246, RZ, RZ, UR10 ;  /* 0x0000000afff67e24 */ /* 0x000fe2000f8e00ff */
[----:B------:R-:W-:Y:S01]  /*55f10*/  MOV R247, UR11 ;  /* 0x0000000b00f77c02 */ /* 0x000fe20008000f00 */
[----:B------:R-:W-:Y:S01]  /*55f20*/  UMOV UR50, UR10 ;  /* 0x0000000a00327c82 */ /* 0x000fe20008000000 */
[----:B------:R-:W-:Y:S01]  /*55f30*/  UMOV UR24, UR8 ;  /* 0x0000000800187c82 */ /* 0x000fe20008000000 */
[----:B------:R-:W-:Y:S01]  /*55f40*/  UMOV UR25, UR9 ;  /* 0x0000000900197c82 */ /* 0x000fe20008000000 */
[----:B------:R-:W-:Y:S01]  /*55f50*/  UMOV UR51, UR11 ;  /* 0x0000000b00337c82 */ /* 0x000fe20008000000 */
[----:B------:R-:W-:-:S02]  /*55f60*/  WARPGROUP.DEPBAR.LE gsb0, 0x0 ;  /* 0x00008000000079c5 */ /* 0x000fc40000010000 */
[----:B------:R-:W-:-:S13]  /*55f70*/  WARPGROUP.ARRIVE ;  /* 0x00000000000079c5 */ /* 0x000fda0000000000 */
[----:B------:R-:W-:Y:S01]  /*55f80*/  HGMMA.64x256x8.F32.TF32 R72, gdesc[UR8], R72, gsb0 ;  /* 0x07e00000084879f0 */ /* 0x000fe20008002848 */
[----:B------:R-:W-:Y:S02]  /*55f90*/  UIADD3.64 UR10, UR6, 0x1804, URZ ;  /* 0x00001804060a7897 */ /* 0x000fe4000fffe03f */
[----:B------:R-:W-:Y:S01]  /*55fa0*/  UIADD3.64 UR8, UR4, 0x1804, URZ ;  /* 0x0000180404087897 */ /* 0x000fe2000fffe03f */
        /* <DEDUP_REMOVED lines=24> */
[----:B------:R-:W-:Y:S04]  /*56130*/  STL [R1+0x39c4], R220 ;  /* 0x0039c4dc01007387 */ /* 0x000fe80000100800 */
[----:B------:R-:W-:Y:S01]  /*56140*/  STL [R1+0x39c0], R221 ;  /* 0x0039c0dd01007387 */ /* 0x000fe20000100800 */
[----:B------:R-:W-:-:S02]  /*56150*/  WARPGROUP.DEPBAR.LE gsb0, 0x0 ;  /* 0x00008000000079c5 */ /* 0x000fc40000010000 */
[----:B------:R-:W-:-:S06]  /*56160*/  WARPGROUP.ARRIVE ;  /* 0x00000000000079c5 */ /* 0x000fcc0000000000 */
[----:B------:R-:W-:Y:S01]  /*56170*/  HGMMA.64x256x8.F32.TF32 R72, gdesc[UR8], R72, gsb0 ;  /* 0x07e00000084879f0 */ /* 0x000fe20008002848 */
        /* <DEDUP_REMOVED lines=11> */
[----:B------:R-:W-:Y:S01]  /*56230*/  STL [R1+0x39f0], R209 ;  /* 0x0039f0d101007387 */ /* 0x000fe20000100800 */
[----:B------:R-:W-:-:S03]  /*56240*/  IMAD.U32 R240, RZ, RZ, UR10 ;  /* 0x0000000afff07e24 */ /* 0x000fc6000f8e00ff */
[----:B------:R-:W-:Y:S01]  /*56250*/  STL [R1+0x39fc], R206 ;  /* 0x0039fcce01007387 */ /* 0x000fe20000100800 */
[----:B------:R-:W-:-:S03]  /*56260*/  IMAD.U32 R241, RZ, RZ, UR11 ;  /* 0x0000000bfff17e24 */ /* 0x000fc6000f8e00ff */
        /* <DEDUP_REMOVED lines=9> */
[----:B------:R-:W-:-:S03]  /*56300*/  WARPGROUP.DEPBAR.LE gsb0, 0x0 ;  /* 0x00008000000079c5 */ /* 0x000fc60000010000 */
        /* <DEDUP_REMOVED lines=127> */
[----:B------:R-:W3:Y:S01]  /*56b00*/  LDL.LU.64 R24, [R1+0x4320] ;  /* 0x0043200001187983 */ /* 0x000ee20000300a00 */
[----:B------:R-:W-:Y:S01]  /*56b10*/  MOV R7, UR15 ;  /* 0x0000000f00077c02 */ /* 0x000fe20008000f00 */
[----:B------:R-:W-:Y:S01]  /*56b20*/  UMOV UR15, UR21 ;  /* 0x00000015000f7c82 */ /* 0x000fe20008000000 */
[----:B------:R-:W-:Y:S01]  /*56b30*/  MOV R6, UR14 ;  /* 0x0000000e00067c02 */ /* 0x000fe20008000f00 */
[----:B------:R-:W-:Y:S01]  /*56b40*/  UMOV UR14, UR20 ;  /* 0x00000014000e7c82 */ /* 0x000fe20008000000 */
[----:B------:R-:W-:Y:S01]  /*56b50*/  MOV R4, UR13 ;  /* 0x0000000d00047c02 */ /* 0x000fe20008000f00 */
[----:B------:R-:W-:Y:S01]  /*56b60*/  UMOV UR13, UR15 ;  /* 0x0000000f000d7c82 */ /* 0x000fe20008000000 */
[----:B------:R-:W-:Y:S01]  /*56b70*/  MOV R252, UR12 ;  /* 0x0000000c00fc7c02 */ /* 0x000fe20008000f00 */
[----:B------:R-:W-:Y:S01]  /*56b80*/  UMOV UR12, UR14 ;  /* 0x0000000e000c7c82 */ /* 0x000fe20008000000 */
[----:B------:R-:W-:-:S06]  /*56b90*/  UIADD3.64 UR14, UR6, 0x1ffe, URZ ;  /* 0x00001ffe060e7897 */ /* 0x000fcc000fffe03f */
[----:B------:R-:W-:Y:S01]  /*56ba0*/  MOV R234, UR14 ;  /* 0x0000000e00ea7c02 */ /* 0x000fe20008000f00 */
[----:B------:R-:W-:Y:S01]  /*56bb0*/  IMAD.U32 R235, RZ, RZ, UR15 ;  /* 0x0000000fffeb7e24 */ /* 0x000fe2000f8e00ff */
[----:B---3--:R-:W-:-:S06]  /*56bc0*/  WARPGROUP.ARRIVE ;  /* 0x00000000000079c5 */ /* 0x008fcc0000000000 */
[----:B------:R-:W-:Y:S01]  /*56bd0*/  HGMMA.64x256x8.F32.TF32 R24, gdesc[UR12], R24, gsb0 ;  /* 0x07e000000c1879f0 */ /* 0x000fe20008002818 */
[----:B------:R-:W-:Y:S01]  /*56be0*/  UIADD3.64 UR14, UR6, 0x2000, URZ ;  /* 0x00002000060e7897 */ /* 0x000fe2000fffe03f */
[----:B------:R-:W-:Y:S01]  /*56bf0*/  UMOV UR12, UR4 ;  /* 0x00000004000c7c82 */ /* 0x000fe20008000000 */
[----:B------:R-:W-:-:S04]  /*56c00*/  UMOV UR13, UR5 ;  /* 0x00000005000d7c82 */ /* 0x000fc80008000000 */
[----:B------:R-:W-:Y:S01]  /*56c10*/  IMAD.U32 R200, RZ, RZ, UR14 ;  /* 0x0000000effc87e24 */ /* 0x000fe2000f8e00ff */
[----:B------:R-:W-:Y:S01]  /*56c20*/  MOV R201, UR15 ;  /* 0x0000000f00c97c02 */ /* 0x000fe20008000f00 */
[----:B------:R-:W-:Y:S02]  /*56c30*/  WARPGROUP.DEPBAR.LE gsb0, 0x0 ;  /* 0x00008000000079c5 */ /* 0x000fe40000010000 */
[----:B------:R-:W-:-:S15]  /*56c40*/  WARPGROUP.ARRIVE ;  /* 0x00000000000079c5 */ /* 0x000fde0000000000 */
[----:B------:R-:W-:-:S02]  /*56c50*/  NOP ;  /* 0x0000000000007918 */ /* 0x000fc40000000000 */
[----:B------:R-:W-:Y:S01]  /*56c60*/  HGMMA.64x256x8.F32.TF32 R24, gdesc[UR12], R24, gsb0 ;  /* 0x07e000000c1879f0 */ /* 0x000fe20008002818 */
[----:B------:R-:W-:Y:S01]  /*56c70*/  UIADD3.64 UR14, UR6, 0x2002, URZ ;  /* 0x00002002060e7897 */ /* 0x000fe2000fffe03f */
[----:B------:R-:W-:Y:S01]  /*56c80*/  UMOV UR12, UR60 ;  /* 0x0000003c000c7c82 */ /* 0x000fe20008000000 */
[----:B------:R-:W-:-:S04]  /*56c90*/  UMOV UR13, UR61 ;  /* 0x0000003d000d7c82 */ /* 0x000fc80008000000 */
[----:B--2---:R-:W-:Y:S02]  /*56ca0*/  IMAD.U32 R196, RZ, RZ, UR14 ;  /* 0x0000000effc47e24 */ /* 0x004fe4000f8e00ff */
[----:B------:R-:W-:Y:S01]  /*56cb0*/  IMAD.U32 R197, RZ, RZ, UR15 ;  /* 0x0000000fffc57e24 */ /* 0x000fe2000f8e00ff */
[----:B------:R-:W-:Y:S02]  /*56cc0*/  WARPGROUP.DEPBAR.LE gsb0, 0x0 ;  /* 0x00008000000079c5 */ /* 0x000fe40000010000 */
[----:B------:R-:W-:-:S15]  /*56cd0*/  WARPGROUP.ARRIVE ;  /* 0x00000000000079c5 */ /* 0x000fde0000000000 */
[----:B------:R-:W-:-:S01]  /*56ce0*/  NOP ;  /* 0x0000000000007918 */ /* 0x000fc20000000000 */
[----:B------:R-:W-:Y:S01]  /*56cf0*/  HGMMA.64x256x8.F32.TF32 R24, gdesc[UR12], R24, gsb0 ;  /* 0x07e000000c1879f0 */ /* 0x000fe20008002818 */
[----:B------:R-:W-:Y:S01]  /*56d00*/  UIADD3.64 UR14, UR6, 0x2004, URZ ;  /* 0x00002004060e7897 */ /* 0x000fe2000fffe03f */
[----:B------:R-:W-:Y:S01]  /*56d10*/  UMOV UR12, UR58 ;  /* 0x0000003a000c7c82 */ /* 0x000fe20008000000 */
[----:B------:R-:W-:Y:S01]  /*56d20*/  UMOV UR13, UR59 ;  /* 0x0000003b000d7c82 */ /* 0x000fe20008000000 */
[----:B------:R-:W-:Y:S01]  /*56d30*/  UMOV UR54, UR10 ;  /* 0x0000000a00367c82 */ /* 0x000fe20008000000 */
[----:B------:R-:W-:Y:S01]  /*56d40*/  UMOV UR55, UR11 ;  /* 0x0000000b00377c82 */ /* 0x000fe20008000000 */
[----:B------:R-:W-:Y:S02]  /*56d50*/  R2UR UR11, R5 ;  /* 0x00000000050b72ca */ /* 0x000fe400000e0000 */
[----:B------:R-:W-:Y:S01]  /*56d60*/  R2UR UR10, R3 ;  /* 0x00000000030a72ca */ /* 0x000fe200000e0000 */
[----:B------:R-:W-:Y:S01]  /*56d70*/  UMOV UR20, UR8 ;  /* 0x0000000800147c82 */ /* 0x000fe20008000000 */
[----:B------:R-:W-:-:S09]  /*56d80*/  UMOV UR21, UR9 ;  /* 0x0000000900157c82 */ /* 0x000fd20008000000 */
[----:B------:R-:W-:Y:S02]  /*56d90*/  UMOV UR9, UR11 ;  /* 0x0000000b00097c82 */ /* 0x000fe40008000000 */
[----:B------:R-:W-:Y:S01]  /*56da0*/  UMOV UR8, UR10 ;  /* 0x0000000a00087c82 */ /* 0x000fe20008000000 */
[----:B------:R-:W-:Y:S01]  /*56db0*/  UIADD3.64 UR10, UR6, 0x27fe, URZ ;  /* 0x000027fe060a7897 */ /* 0x000fe2000fffe03f */
[----:B------:R-:W-:Y:S02]  /*56dc0*/  WARPGROUP.DEPBAR.LE gsb0, 0x0 ;  /* 0x00008000000079c5 */ /* 0x000fe40000010000 */
[----:B------:R-:W-:-:S06]  /*56dd0*/  WARPGROUP.ARRIVE ;  /* 0x00000000000079c5 */ /* 0x000fcc0000000000 */
[----:B------:R-:W-:Y:S01]  /*56de0*/  HGMMA.64x256x8.F32.TF32 R24, gdesc[UR12], R24, gsb0 ;  /* 0x07e000000c1879f0 */ /* 0x000fe20008002818 */
[----:B------:R-:W-:Y:S01]  /*56df0*/  IMAD.U32 R188, RZ, RZ, UR10 ;  /* 0x0000000affbc7e24 */ /* 0x000fe2000f8e00ff */
[----:B------:R-:W-:Y:S01]  /*56e00*/  MOV R189, UR11 ;  /* 0x0000000b00bd7c02 */ /* 0x000fe20008000f00 */
[----:B------:R-:W-:Y:S02]  /*56e10*/  WARPGROUP.DEPBAR.LE gsb0, 0x0 ;  /* 0x00008000000079c5 */ /* 0x000fe40000010000 */
[----:B------:R-:W-:-:S15]  /*56e20*/  WARPGROUP.ARRIVE ;  /* 0x00000000000079c5 */ /* 0x000fde0000000000 */
[----:B------:R-:W-:-:S08]  /*56e30*/  NOP ;  /* 0x0000000000007918 */ /* 0x000fd00000000000 */
[----:B------:R-:W-:Y:S01]  /*56e40*/  HGMMA.64x256x8.F32.TF32 R24, gdesc[UR8], R24, gsb0 ;  /* 0x07e00000081879f0 */ /* 0x000fe20008002818 */
[----:B------:R-:W-:Y:S02]  /*56e50*/  R2UR UR9, R2 ;  /* 0x00000000020972ca */ /* 0x000fe400000e0000 */
[----:B------:R-:W-:Y:S01]  /*56e60*/  R2UR UR8, R0 ;  /* 0x00000000000872ca */ /* 0x000fe200000e0000 */
[----:B------:R-:W-:Y:S01]  /*56e70*/  UIADD3.64 UR10, UR6, 0x2800, URZ ;  /* 0x00002800060a7897 */ /* 0x000fe2000fffe03f */
[----:B------:R-:W-:Y:S01]  /*56e80*/  STL [R1+0x3a24], R234 ;  /* 0x003a24ea01007387 */ /* 0x000fe20000100800 */
[----:B------:R-:W-:Y:S01]  /*56e90*/  MOV R192, UR14 ;  /* 0x0000000e00c07c02 */ /* 0x000fe20008000f00 */
[----:B------:R-:W-:Y:S02]  /*56ea0*/  IMAD.U32 R193, RZ, RZ, UR15 ;  /* 0x0000000fffc17e24 */ /* 0x000fe4000f8e00ff */
        /* <DEDUP_REMOVED lines=13> */
[----:B------:R-:W-:-:S02]  /*56f80*/  WARPGROUP.DEPBAR.LE gsb0, 0x0 ;  /* 0x00008000000079c5 */ /* 0x000fc40000010000 */
[----:B------:R-:W-:-:S06]  /*56f90*/  WARPGROUP.ARRIVE ;  /* 0x00000000000079c5 */ /* 0x000fcc0000000000 */
[----:B------:R-:W-:Y:S03]  /*56fa0*/  HGMMA.64x256x8.F32.TF32 R24, gdesc[UR8], R24, gsb0 ;  /* 0x07e00000081879f0 */ /* 0x000fe60008002818 */
[----:B------:R-:W-:Y:S02]  /*56fb0*/  WARPGROUP.DEPBAR.LE gsb0, 0x0 ;  /* 0x00008000000079c5 */ /* 0x000fe40000010000 */
[----:B------:R-:W-:Y:S04]  /*56fc0*/  STL.64 [R1+0xa00], R24 ;  /* 0x000a001801007387 */ /* 0x000fe80000100a00 */
[----:B------:R1:W-:Y:S04]  /*56fd0*/  STL.64 [R1+0xa08], R26 ;  /* 0x000a081a01007387 */ /* 0x0003e80000100a00 */
[----:B-1----:R-:W2:Y:S04]  /*56fe0*/  LDL.LU.64 R26, [R1+0x4318] ;  /* 0x00431800011a7983 */ /* 0x002ea80000300a00 */
[----:B------:R-:W3:Y:S01]  /*56ff0*/  LDL.LU.64 R24, [R1+0x4310] ;  /* 0x0043100001187983 */ /* 0x000ee20000300a00 */
[----:B------:R-:W-:Y:S01]  /*57000*/  R2UR UR12, R252 ;  /* 0x00000000fc0c72ca */ /* 0x000fe200000e0000 */
        /* <DEDUP_REMOVED lines=112> */
[----:B------:R-:W-:Y:S01]  /*57710*/  R2UR UR15, R7 ;  /* 0x00000000070f72ca */ /* 0x000fe200000e0000 */
[----:B------:R-:W-:Y:S01]  /*57720*/  IMAD.MOV.U32 R12, RZ, RZ, R140 ;  /* 0x000000ffff0c7224 */ /* 0x000fe200078e008c */
[----:B------:R-:W-:Y:S01]  /*57730*/  MOV R10, R142 ;  /* 0x0000008e000a7202 */ /* 0x000fe20000000f00 */
        /* <DEDUP_REMOVED lines=9> */
[----:B------:R-:W-:Y:S01]  /*577d0*/  MOV R0, R151 ;  /* 0x0000009700007202 */ /* 0x000fe20000000f00 */
[----:B------:R-:W-:-:S02]  /*577e0*/  IMAD.MOV.U32 R3, RZ, RZ, R149 ;  /* 0x000000ffff037224 */ /* 0x000fc400078e0095 */
[----:B------:R-:W-:Y:S01]  /*577f0*/  IMAD.MOV.U32 R2, RZ, RZ, R150 ;  /* 0x000000ffff027224 */ /* 0x000fe200078e0096 */
[----:B--2---:R-:W-:Y:S02]  /*57800*/  R2UR UR11, R27 ;  /* 0x000000001b0b72ca */ /* 0x004fe400000e0000 */
[----:B------:R-:W-:Y:S02]  /*57810*/  R2UR UR10, R26 ;  /* 0x000000001a0a72ca */ /* 0x000fe400000e0000 */
[----:B---3--:R-:W-:Y:S02]  /*57820*/  R2UR UR9, R25 ;  /* 0x00000000190972ca */ /* 0x008fe400000e0000 */
[----:B------:R-:W-:Y:S02]  /*57830*/  R2UR UR8, R24 ;  /* 0x00000000180872ca */ /* 0x000fe400000e0000 */
        /* <DEDUP_REMOVED lines=251> */
[----:B------:R-:W-:Y:S01]  /*587f0*/  IMAD.MOV.U32 R159, RZ, RZ, R0 ;  /* 0x000000ffff9f7224 */ /* 0x000fe200078e0000 */
[----:B------:R-:W-:-:S05]  /*58800*/  UIADD3.64 UR58, UR6, 0x2802, URZ ;  /* 0x00002802063a7897 */ /* 0x000fca000fffe03f */
[----:B--2---:R-:W-:-:S06]  /*58810*/  WARPGROUP.ARRIVE ;  /* 0x00000000000079c5 */ /* 0x004fcc0000000000 */
[----:B------:R-:W-:Y:S01]  /*58820*/  HGMMA.64x256x8.F32.TF32 R32, gdesc[UR56], R32, gsb0 ;  /* 0x07e00000382079f0 */ /* 0x000fe20008002820 */
[----:B------:R-:W-:Y:S01]  /*58830*/  IMAD.U32 R180, RZ, RZ, UR58 ;  /* 0x0000003affb47e24 */ /* 0x000fe2000f8e00ff */
[----:B------:R-:W-:Y:S01]  /*58840*/  MOV R181, UR59 ;  /* 0x0000003b00b57c02 */ /* 0x000fe20008000f00 */
[----:B------:R-:W-:Y:S01]  /*58850*/  UIADD3.64 UR58, UR6, 0x2804, URZ ;  /* 0x00002804063a7897 */ /* 0x000fe2000fffe03f */
[----:B------:R-:W-:Y:S01]  /*58860*/  UMOV UR56, UR52 ;  /* 0x0000003400387c82 */ /* 0x000fe20008000000 */
[----:B------:R-:W-:-:S04]  /*58870*/  UMOV UR57, UR53 ;  /* 0x0000003500397c82 */ /* 0x000fc80008000000 */
[----:B------:R-:W-:Y:S02]  /*58880*/  IMAD.U32 R176, RZ, RZ, UR58 ;  /* 0x0000003affb07e24 */ /* 0x000fe4000f8e00ff */
[----:B------:R-:W-:Y:S01]  /*58890*/  IMAD.U32 R177, RZ, RZ, UR59 ;  /* 0x0000003bffb17e24 */ /* 0x000fe2000f8e00ff */
[----:B------:R-:W-:Y:S02]  /*588a0*/  WARPGROUP.DEPBAR.LE gsb0, 0x0 ;  /* 0x00008000000079c5 */ /* 0x000fe40000010000 */
[----:B------:R-:W-:-:S14]  /*588b0*/  WARPGROUP.ARRIVE ;  /* 0x00000000000079c5 */ /* 0x000fdc0000000000 */
[----:B------:R-:W-:Y:S01]  /*588c0*/  HGMMA.64x256x8.F32.TF32 R32, gdesc[UR56], R32, gsb0 ;  /* 0x07e00000382079f0 */ /* 0x000fe20008002820 */
[----:B------:R-:W-:Y:S01]  /*588d0*/  UIADD3.64 UR58, UR6, 0x2ffe, URZ ;  /* 0x00002ffe063a7897 */ /* 0x000fe2000fffe03f */
[----:B------:R-:W-:Y:S01]  /*588e0*/  UMOV UR56, UR48 ;  /* 0x0000003000387c82 */ /* 0x000fe20008000000 */
[----:B------:R-:W-:-:S04]  /*588f0*/  UMOV UR57, UR49 ;  /* 0x0000003100397c82 */ /* 0x000fc80008000000 */
[----:B------:R-:W-:Y:S01]  /*58900*/  MOV R172, UR58 ;  /* 0x0000003a00ac7c02 */ /* 0x000fe20008000f00 */
[----:B------:R-:W-:Y:S01]  /*58910*/  IMAD.U32 R173, RZ, RZ, UR59 ;  /* 0x0000003bffad7e24 */ /* 0x000fe2000f8e00ff */
[----:B------:R-:W-:Y:S02]  /*58920*/  WARPGROUP.DEPBAR.LE gsb0, 0x0 ;  /* 0x00008000000079c5 */ /* 0x000fe40000010000 */
[----:B------:R-:W-:-:S15]  /*58930*/  WARPGROUP.ARRIVE ;  /* 0x00000000000079c5 */ /* 0x000fde0000000000 */
[----:B------:R-:W-:-:S02]  /*58940*/  NOP ;  /* 0x0000000000007918 */ /* 0x000fc40000000000 */
        /* <DEDUP_REMOVED lines=13> */
[----:B------:R-:W-:Y:S02]  /*58a20*/  IMAD.U32 R168, RZ, RZ, UR58 ;  /* 0x0000003affa87e24 */ /* 0x000fe4000f8e00ff */
[----:B------:R-:W-:Y:S01]  /*58a30*/  IMAD.U32 R169, RZ, RZ, UR59 ;  /* 0x0000003bffa97e24 */ /* 0x000fe2000f8e00ff */
[----:B------:R-:W-:Y:S02]  /*58a40*/  WARPGROUP.DEPBAR.LE gsb0, 0x0 ;  /* 0x00008000000079c5 */ /* 0x000fe40000010000 */
[----:B------:R-:W-:-:S15]  /*58a50*/  WARPGROUP.ARRIVE ;  /* 0x00000000000079c5 */ /* 0x000fde0000000000 */
[----:B------:R-:W-:-:S01]  /*58a60*/  NOP ;  /* 0x0000000000007918 */ /* 0x000fc20000000000 */
        /* <DEDUP_REMOVED lines=30> */
[----:B------:R-:W-:-:S05]  /*58c50*/  UMOV UR57, UR25 ;  /* 0x0000001900397c82 */ /* 0x000fca0008000000 */
[----:B------:R-:W-:Y:S01]  /*58c60*/  UMOV UR60, UR58 ;  /* 0x0000003a003c7c82 */ /* 0x000fe20008000000 */
[----:B------:R-:W-:Y:S01]  /*58c70*/  UMOV UR61, UR59 ;  /* 0x0000003b003d7c82 */ /* 0x000fe20008000000 */
[----:B------:R-:W-:Y:S02]  /*58c80*/  WARPGROUP.DEPBAR.LE gsb0, 0x0 ;  /* 0x00008000000079c5 */ /* 0x000fe40000010000 */
[----:B------:R-:W-:-:S15]  /*58c90*/  WARPGROUP.ARRIVE ;  /* 0x00000000000079c5 */ /* 0x000fde0000000000 */
[----:B------:R-:W-:-:S01]  /*58ca0*/  NOP ;  /* 0x0000000000007918 */ /* 0x000fc20000000000 */
[----:B------:R-:W-:Y:S01]  /*58cb0*/  HGMMA.64x256x8.F32.TF32 R32, gdesc[UR56], R32, gsb0 ;  /* 0x07e00000382079f0 */ /* 0x000fe20008002820 */
[----:B------:R-:W-:Y:S01]  /*58cc0*/  UIADD3.64 UR58, UR6, 0x3804, URZ ;  /* 0x00003804063a7897 */ /* 0x000fe2000fffe03f */
[----:B------:R-:W-:Y:S01]  /*58cd0*/  UMOV UR56, UR20 ;  /* 0x0000001400387c82 */ /* 0x000fe20008000000 */
[----:B------:R-:W-:Y:S01]  /*58ce0*/  UMOV UR57, UR21 ;  /* 0x0000001500397c82 */ /* 0x000fe20008000000 */
[----:B------:R-:W-:Y:S04]  /*58cf0*/  STL.64 [R1+0x4128], R30 ;  /* 0x0041281e01007387 */ /* 0x000fe80000100a00 */
[----:B------:R-:W-:Y:S04]  /*58d00*/  STL.64 [R1+0x4120], R28 ;  /* 0x0041201c01007387 */ /* 0x000fe80000100a00 */
[----:B------:R-:W-:Y:S04]  /*58d10*/  STL.64 [R1+0x4118], R26 ;  /* 0x0041181a01007387 */ /* 0x000fe80000100a00 */
[----:B------:R-:W-:Y:S04]  /*58d20*/  STL.64 [R1+0x4110], R24 ;  /* 0x0041101801007387 */ /* 0x000fe80000100a00 */
        /* <DEDUP_REMOVED lines=8> */
[----:B------:R-:W-:-:S03]  /*58db0*/  MOV R160, UR58 ;  /* 0x0000003a00a07c02 */ /* 0x000fc60008000f00 */
        /* <DEDUP_REMOVED lines=12> */
[----:B------:R-:W-:Y:S01]  /*58e80*/  HGMMA.64x256x8.F32.TF32 R32, gdesc[UR56], R32, gsb0 ;  /* 0x07e00000382079f0 */ /* 0x000fe20008002820 */
[----:B------:R-:W-:Y:S02]  /*58e90*/  STL [R1+0x3a90], R161 ;  /* 0x003a90a101007387 */ /* 0x000fe40000100800 */
[----:B------:R-:W-:Y:S02]  /*58ea0*/  WARPGROUP.DEPBAR.LE gsb0, 0x0 ;  /* 0x00008000000079c5 */ /* 0x000fe40000010000 */
        /* <DEDUP_REMOVED lines=64> */
[----:B-1----:R-:W2:Y:S04]  /*592b0*/  LDL.LU.64 R150, [R1+0x4308] ;  /* 0x0043080001967983 */ /* 0x002ea80000300a00 */
        /* <DEDUP_REMOVED lines=62> */
[----:B------:R-:W2:Y:S01]  /*596a0*/  LDL.LU.64 R24, [R1+0x4110] ;  /* 0x0041100001187983 */ /* 0x000ea20000300a00 */
[----:B------:R-:W-:Y:S01]  /*596b0*/  UIADD3.64 UR56, UR4, 0x1fe, URZ ;  /* 0x000001fe04387897 */ /* 0x000fe2000fffe03f */
[----:B------:R-:W-:Y:S01]  /*596c0*/  UMOV UR58, UR16 ;  /* 0x00000010003a7c82 */ /* 0x000fe20008000000 */
[----:B------:R-:W-:Y:S01]  /*596d0*/  UMOV UR59, UR17 ;  /* 0x00000011003b7c82 */ /* 0x000fe20008000000 */
[----:B--2---:R-:W-:-:S06]  /*596e0*/  WARPGROUP.ARRIVE ;  /* 0x00000000000079c5 */ /* 0x004fcc0000000000 */
[----:B------:R-:W-:Y:S01]  /*596f0*/  HGMMA.64x256x8.F32.TF32 R24, gdesc[UR56], R24, gsb0 ;  /* 0x07e00000381879f0 */ /* 0x000fe20008002818 */
[----:B------:R-:W-:Y:S01]  /*59700*/  UIADD3.64 UR56, UR4, 0x200, URZ ;  /* 0x0000020004387897 */ /* 0x000fe2000fffe03f */
[----:B------:R-:W-:Y:S01]  /*59710*/  UMOV UR58, UR6 ;  /* 0x00000006003a7c82 */ /* 0x000fe20008000000 */
[----:B------:R-:W-:Y:S01]  /*59720*/  UMOV UR59, UR7 ;  /* 0x00000007003b7c82 */ /* 0x000fe20008000000 */
[----:B------:R-:W-:Y:S02]  /*59730*/  WARPGROUP.DEPBAR.LE gsb0, 0x0 ;  /* 0x00008000000079c5 */ /* 0x000fe40000010000 */
[----:B------:R-:W-:-:S15]  /*59740*/  WARPGROUP.ARRIVE ;  /* 0x00000000000079c5 */ /* 0x000fde0000000000 */
[----:B------:R-:W-:-:S07]  /*59750*/  NOP ;  /* 0x0000000000007918 */ /* 0x000fce0000000000 */
[----:B------:R-:W-:Y:S01]  /*59760*/  HGMMA.64x256x8.F32.TF32 R24, gdesc[UR56], R24, gsb0 ;  /* 0x07e00000381879f0 */ /* 0x000fe20008002818 */
[----:B------:R-:W-:Y:S01]  /*59770*/  UIADD3.64 UR56, UR4, 0x202, URZ ;  /* 0x0000020204387897 */ /* 0x000fe2000fffe03f */
[----:B------:R-:W-:Y:S01]  /*59780*/  UMOV UR58, UR8 ;  /* 0x00000008003a7c82 */ /* 0x000fe20008000000 */
[----:B------:R-:W-:Y:S01]  /*59790*/  UMOV UR59, UR9 ;  /* 0x00000009003b7c82 */ /* 0x000fe20008000000 */
[----:B------:R-:W-:Y:S01]  /*597a0*/  UIADD3.64 UR8, UR4, 0x204, URZ ;  /* 0x0000020404087897 */ /* 0x000fe2000fffe03f */
[----:B------:R-:W-:Y:S02]  /*597b0*/  WARPGROUP.DEPBAR.LE gsb0, 0x0 ;  /* 0x00008000000079c5 */ /* 0x000fe40000010000 */
[----:B------:R-:W-:-:S15]  /*597c0*/  WARPGROUP.ARRIVE ;  /* 0x00000000000079c5 */ /* 0x000fde0000000000 */
[----:B------:R-:W-:-:S06]  /*597d0*/  NOP ;  /* 0x0000000000007918 */ /* 0x000fcc0000000000 */
[----:B------:R-:W-:Y:S01]  /*597e0*/  HGMMA.64x256x8.F32.TF32 R24, gdesc[UR56], R24, gsb0 ;  /* 0x07e00000381879f0 */ /* 0x000fe20008002818 */
[----:B------:R-:W-:Y:S02]  /*597f0*/  MOV R5, UR9 ;  /* 0x0000000900057c02 */ /* 0x000fe40008000f00 */
[----:B------:R-:W-:Y:S01]  /*59800*/  MOV R3, UR8 ;  /* 0x0000000800037c02 */ /* 0x000fe20008000f00 */
        /* <DEDUP_REMOVED lines=12> */
[----:B------:R-:W-:Y:S04]  /*598d0*/  STL [R1+0x3f00], R5 ;  /* 0x003f000501007387 */ /* 0x000fe80000100800 */
[----:B------:R-:W-:Y:S01]  /*598e0*/  STL [R1+0x3f04], R3 ;  /* 0x003f040301007387 */ /* 0x000fe20000100800 */
[----:B------:R-:W-:Y:S02]  /*598f0*/  WARPGROUP.DEPBAR.LE gsb0, 0x0 ;  /* 0x00008000000079c5 */ /* 0x000fe40000010000 */
[----:B------:R-:W-:-:S15]  /*59900*/  WARPGROUP.ARRIVE ;  /* 0x00000000000079c5 */ /* 0x000fde0000000000 */
[----:B------:R-:W-:-:S05]  /*59910*/  NOP ;  /* 0x0000000000007918 */ /* 0x000fca0000000000 */
[----:B------:R-:W-:Y:S03]  /*59920*/  HGMMA.64x256x8.F32.TF32 R24, gdesc[UR12], R24, gsb0 ;  /* 0x07e000000c1879f0 */ /* 0x000fe60008002818 */
[----:B------:R-:W-:Y:S02]  /*59930*/  WARPGROUP.DEPBAR.LE gsb0, 0x0 ;  /* 0x00008000000079c5 */ /* 0x000fe40000010000 */
[----:B------:R1:W-:Y:S01]  /*59940*/  STL.64 [R1+0x800], R24 ;  /* 0x0008001801007387 */ /* 0x0003e20000100a00 */
[----:B------:R-:W-:-:S03]  /*59950*/  IMAD.MOV.U32 R252, RZ, RZ, R28 ;  /* 0x000000fffffc7224 */ /* 0x000fc600078e001c */
[----:B------:R-:W-:Y:S01]  /*59960*/  STL.64 [R1+0x808], R26 ;  /* 0x0008081a01007387 */ /* 0x000fe20000100a00 */
[----:B------:R-:W-:Y:S02]  /*59970*/  MOV R251, R29 ;  /* 0x0000001d00fb7202 */ /* 0x000fe40000000f00 */
[----:B-1----:R-:W-:Y:S01]  /*59980*/  MOV R24, UR13 ;  /* 0x0000000d00187c02 */ /* 0x002fe20008000f00 */
[----:B------:R-:W-:-:S04]  /*59990*/  IMAD.MOV.U32 R250, RZ, RZ, R30 ;  /* 0x000000fffffa7224 */ /* 0x000fc800078e001e */
[----:B------:R1:W-:Y:S01]  /*599a0*/  STL [R1+0x3f0c], R24 ;  /* 0x003f0c1801007387 */ /* 0x0003e20000100800 */
[----:B------:R-:W-:Y:S01]  /*599b0*/  IMAD.MOV.U32 R249, RZ, RZ, R31 ;  /* 0x000000fffff97224 */ /* 0x000fe200078e001f */
[----:B------:R-:W-:Y:S01]  /*599c0*/  MOV R248, R32 ;  /* 0x0000002000f87202 */ /* 0x000fe20000000f00 */
[----:B------:R-:W-:Y:S01]  /*599d0*/  IMAD.MOV.U32 R247, RZ, RZ, R33 ;  /* 0x000000fffff77224 */ /* 0x000fe200078e0021 */
[----:B------:R-:W-:Y:S01]  /*599e0*/  MOV R245, R35 ;  /* 0x0000002300f57202 */ /* 0x000fe20000000f00 */
[----:B------:R-:W-:Y:S01]  /*599f0*/  IMAD.MOV.U32 R246, RZ, RZ, R34 ;  /* 0x000000fffff67224 */ /* 0x000fe200078e0022 */
[----:B-1----:R-:W2:Y:S04]  /*59a00*/  LDL.LU.64 R24, [R1+0x600] ;  /* 0x0006000001187983 */ /* 0x002ea80000300a00 */
[----:B------:R-:W3:Y:S01]  /*59a10*/  LDL.LU.64 R26, [R1+0x608] ;  /* 0x00060800011a7983 */ /* 0x000ee20000300a00 */
[----:B------:R-:W-:-:S03]  /*59a20*/  IMAD.MOV.U32 R244, RZ, RZ, R36 ;  /* 0x000000fffff47224 */ /* 0x000fc600078e0024 */
[----:B------:R-:W4:Y:S01]  /*59a30*/  LDL.LU.64 R28, [R1+0x610] ;  /* 0x00061000011c7983 */ /* 0x000f220000300a00 */
[----:B------:R-:W-:-:S03]  /*59a40*/  IMAD.MOV.U32 R243, RZ, RZ, R37 ;  /* 0x000000fffff37224 */ /* 0x000fc600078e0025 */
[----:B------:R-:W2:Y:S01]  /*59a50*/  LDL.LU.64 R30, [R1+0x618] ;  /* 0x00061800011e7983 */ /* 0x000ea20000300a00 */
[----:B------:R-:W-:Y:S01]  /*59a60*/  MOV R242, R38 ;  /* 0x0000002600f27202 */ /* 0x000fe20000000f00 */
[----:B------:R-:W-:Y:S02]  /*59a70*/  IMAD.MOV.U32 R241, RZ, RZ, R39 ;  /* 0x000000fffff17224 */ /* 0x000fe400078e0027 */
[----:B------:R-:W3:Y:S01]  /*59a80*/  LDL.LU.64 R32, [R1+0x620] ;  /* 0x0006200001207983 */ /* 0x000ee20000300a00 */
[----:B------:R-:W-:Y:S01]  /*59a90*/  IMAD.MOV.U32 R240, RZ, RZ, R40 ;  /* 0x000000fffff07224 */ /* 0x000fe200078e0028 */
[----:B------:R-:W-:Y:S02]  /*59aa0*/  MOV R239, R41 ;  /* 0x0000002900ef7202 */ /* 0x000fe40000000f00 */
[----:B------:R-:W4:Y:S01]  /*59ab0*/  LDL.LU.64 R34, [R1+0x628] ;  /* 0x0006280001227983 */ /* 0x000f220000300a00 */
[----:B------:R-:W-:-:S03]  /*59ac0*/  IMAD.MOV.U32 R238, RZ, RZ, R42 ;  /* 0x000000ffffee7224 */ /* 0x000fc600078e002a */
[----:B------:R-:W2:Y:S01]  /*59ad0*/  LDL.LU.64 R36, [R1+0x630] ;  /* 0x0006300001247983 */ /* 0x000ea20000300a00 */
[----:B------:R-:W-:Y:S01]  /*59ae0*/  IMAD.MOV.U32 R237, RZ, RZ, R43 ;  /* 0x000000ffffed7224 */ /* 0x000fe200078e002b */
[----:B------:R-:W-:Y:S02]  /*59af0*/  MOV R236, R44 ;  /* 0x0000002c00ec7202 */ /* 0x000fe40000000f00 */
[----:B------:R-:W3:Y:S01]  /*59b00*/  LDL.LU.64 R38, [R1+0x638] ;  /* 0x0006380001267983 */ /* 0x000ee20000300a00 */
[----:B------:R-:W-:Y:S01]  /*59b10*/  IMAD.MOV.U32 R235, RZ, RZ, R45 ;  /* 0x000000ffffeb7224 */ /* 0x000fe200078e002d */
[----:B------:R-:W-:Y:S02]  /*59b20*/  MOV R233, R47 ;  /* 0x0000002f00e97202 */ /* 0x000fe40000000f00 */
[----:B------:R-:W4:Y:S01]  /*59b30*/  LDL.LU.64 R40, [R1+0x640] ;  /* 0x0006400001287983 */ /* 0x000f220000300a00 */
[----:B------:R-:W-:-:S03]  /*59b40*/  IMAD.MOV.U32 R234, RZ, RZ, R46 ;  /* 0x000000ffffea7224 */ /* 0x000fc600078e002e */
[----:B------:R-:W2:Y:S01]  /*59b50*/  LDL.LU.64 R42, [R1+0x648] ;  /* 0x00064800012a7983 */ /* 0x000ea20000300a00 */
[----:B------:R-:W-:Y:S01]  /*59b60*/  IMAD.MOV.U32 R232, RZ, RZ, R48 ;  /* 0x000000ffffe87224 */ /* 0x000fe200078e0030 */
[----:B------:R-:W-:Y:S01]  /*59b70*/  MOV R230, R50 ;  /* 0x0000003200e67202 */ /* 0x000fe20000000f00 */
[----:B------:R-:W-:Y:S01]  /*59b80*/  IMAD.MOV.U32 R231, RZ, RZ, R49 ;  /* 0x000000ffffe77224 */ /* 0x000fe200078e0031 */
        /* <DEDUP_REMOVED lines=150> */
[----:B------:R-:W-:Y:S02]  /*5a4f0*/  IMAD.MOV.U32 R2, RZ, RZ, R150 ;  /* 0x000000ffff027224 */ /* 0x000fe400078e0096 */
[----:B------:R-:W-:Y:S01]  /*5a500*/  IMAD.MOV.U32 R0, RZ, RZ, R151 ;  /* 0x000000ffff007224 */ /* 0x000fe200078e0097 */
        /* <DEDUP_REMOVED lines=73> */
[----:B------:R-:W-:Y:S02]  /*5a9a0*/  WARPGROUP.DEPBAR.LE gsb0, 0x0 ;  /* 0x00008000000079c5 */ /* 0x000fe40000010000 */
[----:B------:R-:W-:-:S15]  /*5a9b0*/  WARPGROUP.ARRIVE ;  /* 0x00000000000079c5 */ /* 0x000fde0000000000 */
[----:B------:R-:W-:-:S08]  /*5a9c0*/  NOP ;  /* 0x0000000000007918 */ /* 0x000fd00000000000 */
        /* <DEDUP_REMOVED lines=62> */
[----:B------:R-:W-:Y:S01]  /*5adb0*/  STL.64 [R1+0x3fc8], R70 ;  /* 0x003fc84601007387 */ /* 0x000fe20000100a00 */
[----:B------:R-:W-:-:S02]  /*5adc0*/  WARPGROUP.DEPBAR.LE gsb0, 0x0 ;  /* 0x00008000000079c5 */ /* 0x000fc40000010000 */
[----:B------:R-:W-:-:S06]  /*5add0*/  WARPGROUP.ARRIVE ;  /* 0x00000000000079c5 */ /* 0x000fcc0000000000 */
        /* <DEDUP_REMOVED lines=16> */
[----:B------:R-:W-:-:S03]  /*5aee0*/  MOV R252, UR12 ;  /* 0x0000000c00fc7c02 */ /* 0x000fc60008000f00 */
        /* <DEDUP_REMOVED lines=138> */
[----:B------:R-:W-:-:S02]  /*5b790*/  UIADD3.64 UR58, UR4, 0x1fe, URZ ;  /* 0x000001fe043a7897 */ /* 0x000fc4000fffe03f */
[----:B------:R-:W-:-:S05]  /*5b7a0*/  UIADD3.64 UR10, UR6, 0x1ffe, URZ ;  /* 0x00001ffe060a7897 */ /* 0x000fca000fffe03f */
[----:B------:R-:W-:Y:S01]  /*5b7b0*/  UMOV UR12, UR58 ;  /* 0x0000003a000c7c82 */ /* 0x000fe20008000000 */
[----:B------:R-:W-:Y:S01]  /*5b7c0*/  UMOV UR13, UR59 ;  /* 0x0000003b000d7c82 */ /* 0x000fe20008000000 */
[----:B------:R-:W-:Y:S01]  /*5b7d0*/  UMOV UR14, UR10 ;  /* 0x0000000a000e7c82 */ /* 0x000fe20008000000 */
[----:B------:R-:W-:Y:S01]  /*5b7e0*/  UMOV UR15, UR11 ;  /* 0x0000000b000f7c82 */ /* 0x000fe20008000000 */
[----:B--2---:R-:W-:-:S06]  /*5b7f0*/  WARPGROUP.ARRIVE ;  /* 0x00000000000079c5 */ /* 0x004fcc0000000000 */
[----:B------:R-:W-:Y:S03]  /*5b800*/  HGMMA.64x256x8.F32.TF32 R24, gdesc[UR12], R24, gsb0 ;  /* 0x07e000000c1879f0 */ /* 0x000fe60008002818 */
[----:B------:R-:W-:Y:S02]  /*5b810*/  WARPGROUP.DEPBAR.LE gsb0, 0x0 ;  /* 0x00008000000079c5 */ /* 0x000fe40000010000 */
[----:B------:R1:W-:Y:S04]  /*5b820*/  STL.64 [R1+0x600], R24 ;  /* 0x0006001801007387 */ /* 0x0003e80000100a00 */
[----:B------:R2:W-:Y:S04]  /*5b830*/  STL.64 [R1+0x608], R26 ;  /* 0x0006081a01007387 */ /* 0x0005e80000100a00 */
[----:B-1----:R-:W3:Y:S01]  /*5b840*/  LDL.LU R24, [R1+0x3f0c] ;  /* 0x003f0c0001187983 */ /* 0x002ee20000300800 */
        /* <DEDUP_REMOVED lines=123> */
[----:B------:R-:W-:Y:S01]  /*5c000*/  IMAD.MOV.U32 R0, RZ, RZ, R151 ;  /* 0x000000ffff007224 */ /* 0x000fe200078e0097 */
[----:B---3--:R-:W-:Y:S02]  /*5c010*/  R2UR UR13, R24 ;  /* 0x00000000180d72ca */ /* 0x008fe400000e0000 */
[----:B------:R-:W3:Y:S04]  /*5c020*/  LDL.LU.64 R24, [R1+0x400] ;  /* 0x0004000001187983 */ /* 0x000ee80000300a00 */
[----:B--2---:R-:W2:Y:S04]  /*5c030*/  LDL.LU.64 R26, [R1+0x408] ;  /* 0x00040800011a7983 */ /* 0x004ea80000300a00 */
[----:B------:R-:W4:Y:S04]  /*5c040*/  LDL.LU.64 R28, [R1+0x410] ;  /* 0x00041000011c7983 */ /* 0x000f280000300a00 */
[----:B------:R-:W3:Y:S04]  /*5c050*/  LDL.LU.64 R30, [R1+0x418] ;  /* 0x00041800011e7983 */ /* 0x000ee80000300a00 */
[----:B------:R-:W2:Y:S04]  /*5c060*/  LDL.LU.64 R32, [R1+0x420] ;  /* 0x0004200001207983 */ /* 0x000ea80000300a00 */
        /* <DEDUP_REMOVED lines=59> */
[----:B---3--:R-:W-:Y:S04]  /*5c420*/  STL.64 [R1+0x3ef0], R150 ;  /* 0x003ef09601007387 */ /* 0x008fe80000100a00 */
[----:B----4-:R-:W-:Y:S04]  /*5c430*/  STL.64 [R1+0x3ee8], R148 ;  /* 0x003ee89401007387 */ /* 0x010fe80000100a00 */
[----:B--2---:R-:W-:Y:S04]  /*5c440*/  STL.64 [R1+0x3ee0], R146 ;  /* 0x003ee09201007387 */ /* 0x004fe80000100a00 */
        /* <DEDUP_REMOVED lines=73> */
[----:B------:R-:W-:Y:S01]  /*5c8e0*/  UIADD3.64 UR58, UR4, 0x200, URZ ;  /* 0x00000200043a7897 */ /* 0x000fe2000fffe03f */
[----:B------:R-:W-:Y:S01]  /*5c8f0*/  IMAD.MOV.U32 R118, RZ, RZ, R242 ;  /* 0x000000ffff767224 */ /* 0x000fe200078e00f2 */
[----:B------:R-:W-:Y:S01]  /*5c900*/  UIADD3.64 UR10, UR6, 0x2000, URZ ;  /* 0x00002000060a7897 */ /* 0x000fe2000fffe03f */
[----:B------:R-:W-:Y:S01]  /*5c910*/  IMAD.MOV.U32 R120, RZ, RZ, R240 ;  /* 0x000000ffff787224 */ /* 0x000fe200078e00f0 */
[----:B------:R-:W3:Y:S01]  /*5c920*/  LDL.LU R252, [R1+0x3f08] ;  /* 0x003f080001fc7983 */ /* 0x000ee20000300800 */
        /* <DEDUP_REMOVED lines=21> */
[----:B------:R-:W-:Y:S01]  /*5ca80*/  UMOV UR8, UR58 ;  /* 0x0000003a00087c82 */ /* 0x000fe20008000000 */
[----:B------:R-:W-:Y:S01]  /*5ca90*/  UMOV UR9, UR59 ;  /* 0x0000003b00097c82 */ /* 0x000fe20008000000 */
[----:B------:R-:W4:Y:S04]  /*5caa0*/  LDL.LU R3, [R1+0x3f04] ;  /* 0x003f040001037983 */ /* 0x000f280000300800 */
[----:B------:R-:W3:Y:S01]  /*5cab0*/  LDL.LU R5, [R1+0x3f00] ;  /* 0x003f000001057983 */ /* 0x000ee20000300800 */
[----:B------:R-:W-:-:S02]  /*5cac0*/  UIADD3.64 UR58, UR6, 0x2002, URZ ;  /* 0x00002002063a7897 */ /* 0x000fc4000fffe03f */
[----:B------:R-:W-:Y:S01]  /*5cad0*/  UIADD3.64 UR14, UR4, 0x9fe, URZ ;  /* 0x000009fe040e7897 */ /* 0x000fe2000fffe03f */
[----:B------:R-:W3:Y:S01]  /*5cae0*/  LDL.LU R228, [R1+0x3efc] ;  /* 0x003efc0001e47983 */ /* 0x000ee20000300800 */
[----:B------:R-:W-:Y:S02]  /*5caf0*/  UIADD3.64 UR18, UR6, 0x27fe, URZ ;  /* 0x000027fe06127897 */ /* 0x000fe4000fffe03f */
[----:B------:R-:W-:Y:S01]  /*5cb00*/  UIADD3.64 UR22, UR6, 0x2804, URZ ;  /* 0x0000280406167897 */ /* 0x000fe2000fffe03f */
[----:B------:R-:W3:Y:S01]  /*5cb10*/  LDL.LU R229, [R1+0x3ef8] ;  /* 0x003ef80001e57983 */ /* 0x000ee20000300800 */
[----:B--2---:R-:W-:-:S06]  /*5cb20*/  WARPGROUP.ARRIVE ;  /* 0x00000000000079c5 */ /* 0x004fcc0000000000 */
[----:B------:R-:W-:Y:S01]  /*5cb30*/  HGMMA.64x256x8.F32.TF32 R100, gdesc[UR8], R100, gsb0 ;  /* 0x07e00000086479f0 */ /* 0x000fe20008002864 */
[----:B------:R-:W-:Y:S01]  /*5cb40*/  UIADD3.64 UR10, UR6, 0x2004, URZ ;  /* 0x00002004060a7897 */ /* 0x000fe2000fffe03f */
[----:B----4-:R-:W-:Y:S01]  /*5cb50*/  R2UR UR8, R3 ;  /* 0x00000000030872ca */ /* 0x010fe200000e0000 */
[----:B------:R-:W-:Y:S02]  /*5cb60*/  WARPGROUP.DEPBAR.LE gsb0, 0x0 ;  /* 0x00008000000079c5 */ /* 0x000fe40000010000 */
[----:B------:R-:W-:-:S15]  /*5cb70*/  WARPGROUP.ARRIVE ;  /* 0x00000000000079c5 */ /* 0x000fde0000000000 */
[----:B------:R-:W-:-:S08]  /*5cb80*/  NOP ;  /* 0x0000000000007918 */ /* 0x000fd00000000000 */
[----:B------:R-:W-:Y:S01]  /*5cb90*/  HGMMA.64x256x8.F32.TF32 R100, gdesc[UR56], R100, gsb0 ;  /* 0x07e00000386479f0 */ /* 0x000fe20008002864 */
[----:B---3--:R-:W-:Y:S02]  /*5cba0*/  R2UR UR9, R5 ;  /* 0x00000000050972ca */ /* 0x008fe400000e0000 */
        /* <DEDUP_REMOVED lines=8> */
[----:B------:R-:W-:Y:S01]  /*5cc30*/  R2UR UR12, R252 ;  /* 0x00000000fc0c72ca */ /* 0x000fe200000e0000 */
[----:B------:R-:W-:Y:S01]  /*5cc40*/  UIADD3.64 UR14, UR6, 0x2800, URZ ;  /* 0x00002800060e7897 */ /* 0x000fe2000fffe03f */
[----:B------:R-:W-:Y:S02]  /*5cc50*/  WARPGROUP.DEPBAR.LE gsb0, 0x0 ;  /* 0x00008000000079c5 */ /* 0x000fe40000010000 */
[----:B------:R-:W-:-:S15]  /*5cc60*/  WARPGROUP.ARRIVE ;  /* 0x00000000000079c5 */ /* 0x000fde0000000000 */
[----:B------:R-:W-:-:S04]  /*5cc70*/  NOP ;  /* 0x0000000000007918 */ /* 0x000fc80000000000 */
[----:B------:R-:W-:Y:S01]  /*5cc80*/  HGMMA.64x256x8.F32.TF32 R100, gdesc[UR8], R100, gsb0 ;  /* 0x07e00000086479f0 */ /* 0x000fe20008002864 */
[----:B------:R-:W-:Y:S02]  /*5cc90*/  UIADD3.64 UR18, UR6, 0x2802, URZ ;  /* 0x0000280206127897 */ /* 0x000fe4000fffe03f */
[----:B------:R-:W-:Y:S02]  /*5cca0*/  WARPGROUP.DEPBAR.LE gsb0, 0x0 ;  /* 0x00008000000079c5 */ /* 0x000fe40000010000 */
[----:B------:R-:W-:-:S15]  /*5ccb0*/  WARPGROUP.ARRIVE ;  /* 0x00000000000079c5 */ /* 0x000fde0000000000 */
[----:B------:R-:W-:-:S08]  /*5ccc0*/  NOP ;  /* 0x0000000000007918 */ /* 0x000fd00000000000 */
[----:B------:R-:W-:Y:S03]  /*5ccd0*/  HGMMA.64x256x8.F32.TF32 R100, gdesc[UR12], R100, gsb0 ;  /* 0x07e000000c6479f0 */ /* 0x000fe60008002864 */
        /* <DEDUP_REMOVED lines=34> */
[----:B------:R-:W-:Y:S01]  /*5cf00*/  UMOV UR50, UR60 ;  /* 0x0000003c00327c82 */ /* 0x000fe20008000000 */
[----:B------:R-:W-:Y:S01]  /*5cf10*/  UMOV UR51, UR61 ;  /* 0x0000003d00337c82 */ /* 0x000fe20008000000 */
        /* <DEDUP_REMOVED lines=179> */
[----:B------:R-:W-:-:S02]  /*5da50*/  R2UR UR10, R228 ;  /* 0x00000000e40a72ca */ /* 0x000fc400000e0000 */
[----:B------:R-:W-:Y:S01]  /*5da60*/  R2UR UR11, R229 ;  /* 0x00000000e50b72ca */ /* 0x000fe200000e0000 */
[----:B------:R-:W-:Y:S01]  /*5da70*/  UIADD3.64 UR8, UR4, 0x3fe, URZ ;  /* 0x000003fe04087897 */ /* 0x000fe2000fffe03f */
[----:B--2---:R-:W-:-:S11]  /*5da80*/  WARPGROUP.ARRIVE ;  /* 0x00000000000079c5 */ /* 0x004fd60000000000 */
        /* <DEDUP_REMOVED lines=9> */
[----:B------:R-:W-:Y:S01]  /*5db20*/  UIADD3.64 UR8, UR4, 0x402, URZ ;  /* 0x0000040204087897 */ /* 0x000fe2000fffe03f */
[----:B------:R-:W-:Y:S01]  /*5db30*/  UMOV UR10, UR56 ;  /* 0x00000038000a7c82 */ /* 0x000fe20008000000 */
[----:B------:R-:W-:Y:S01]  /*5db40*/  UMOV UR11, UR57 ;  /* 0x00000039000b7c82 */ /* 0x000fe20008000000 */
[----:B------:R-:W-:Y:S02]  /*5db50*/  UIADD3.64 UR58, UR6, 0x4, URZ ;  /* 0x00000004063a7897 */ /* 0x000fe4000fffe03f */
[----:B------:R-:W-:-:S05]  /*5db60*/  UIADD3.64 UR12, UR4, 0x404, URZ ;  /* 0x00000404040c7897 */ /* 0x000fca000fffe03f */
[----:B------:R-:W-:Y:S01]  /*5db70*/  UMOV UR14, UR58 ;  /* 0x0000003a000e7c82 */ /* 0x000fe20008000000 */
[----:B------:R-:W-:Y:S01]  /*5db80*/  UMOV UR15, UR59 ;  /* 0x0000003b000f7c82 */ /* 0x000fe20008000000 */
[----:B------:R-:W-:Y:S02]  /*5db90*/  WARPGROUP.DEPBAR.LE gsb0, 0x0 ;  /* 0x00008000000079c5 */ /* 0x000fe40000010000 */
[----:B------:R-:W-:-:S13]  /*5dba0*/  WARPGROUP.ARRIVE ;  /* 0x00000000000079c5 */ /* 0x000fda0000000000 */
[----:B------:R-:W-:Y:S01]  /*5dbb0*/  HGMMA.64x256x8.F32.TF32 R24, gdesc[UR8], R24, gsb0 ;  /* 0x07e00000081879f0 */ /* 0x000fe20008002818 */
[----:B------:R-:W-:Y:S02]  /*5dbc0*/  UIADD3.64 UR56, UR6, 0x7fe, URZ ;  /* 0x000007fe06387897 */ /* 0x000fe4000fffe03f */
[----:B------:R-:W-:-:S05]  /*5dbd0*/  UIADD3.64 UR16, UR4, 0xbfe, URZ ;  /* 0x00000bfe04107897 */ /* 0x000fca000fffe03f */
[----:B------:R-:W-:Y:S01]  /*5dbe0*/  UMOV UR18, UR56 ;  /* 0x0000003800127c82 */ /* 0x000fe20008000000 */
[----:B------:R-:W-:Y:S01]  /*5dbf0*/  UMOV UR19, UR57 ;  /* 0x0000003900137c82 */ /* 0x000fe20008000000 */
[----:B------:R-:W-:Y:S02]  /*5dc00*/  WARPGROUP.DEPBAR.LE gsb0, 0x0 ;  /* 0x00008000000079c5 */ /* 0x000fe40000010000 */
[----:B------:R-:W-:-:S15]  /*5dc10*/  WARPGROUP.ARRIVE ;  /* 0x00000000000079c5 */ /* 0x000fde0000000000 */
[----:B------:R-:W-:-:S01]  /*5dc20*/  NOP ;  /* 0x0000000000007918 */ /* 0x000fc20000000000 */
[----:B------:R-:W-:Y:S01]  /*5dc30*/  HGMMA.64x256x8.F32.TF32 R24, gdesc[UR12], R24, gsb0 ;  /* 0x07e000000c1879f0 */ /* 0x000fe20008002818 */
[----:B------:R-:W-:Y:S02]  /*5dc40*/  UIADD3.64 UR58, UR6, 0x800, URZ ;  /* 0x00000800063a7897 */ /* 0x000fe4000fffe03f */
[----:B------:R-:W-:Y:S02]  /*5dc50*/  WARPGROUP.DEPBAR.LE gsb0, 0x0 ;  /* 0x00008000000079c5 */ /* 0x000fe40000010000 */
[----:B------:R-:W-:-:S15]  /*5dc60*/  WARPGROUP.ARRIVE ;  /* 0x00000000000079c5 */ /* 0x000fde0000000000 */
[----:B------:R-:W-:-:S08]  /*5dc70*/  NOP ;  /* 0x0000000000007918 */ /* 0x000fd00000000000 */
[----:B------:R-:W-:Y:S01]  /*5dc80*/  HGMMA.64x256x8.F32.TF32 R24, gdesc[UR16], R24, gsb0 ;  /* 0x07e00000101879f0 */ /* 0x000fe20008002818 */
[----:B------:R-:W-:Y:S01]  /*5dc90*/  UIADD3.64 UR16, UR4, 0xc00, URZ ;  /* 0x00000c0004107897 */ /* 0x000fe2000fffe03f */
[----:B------:R-:W-:Y:S01]  /*5dca0*/  UMOV UR18, UR58 ;  /* 0x0000003a00127c82 */ /* 0x000fe20008000000 */
[----:B------:R-:W-:Y:S01]  /*5dcb0*/  UMOV UR19, UR59 ;  /* 0x0000003b00137c82 */ /* 0x000fe20008000000 */
[----:B------:R-:W-:Y:S02]  /*5dcc0*/  MOV R5, UR13 ;  /* 0x0000000d00057c02 */ /* 0x000fe40008000f00 */
[----:B------:R-:W-:Y:S01]  /*5dcd0*/  MOV R3, UR12 ;  /* 0x0000000c00037c02 */ /* 0x000fe20008000f00 */
        /* <DEDUP_REMOVED lines=8> */
[----:B------:R-:W-:Y:S01]  /*5dd60*/  STL.64 [R1+0x400], R24 ;  /* 0x0004001801007387 */ /* 0x000fe20000100a00 */
[----:B------:R-:W-:Y:S01]  /*5dd70*/  IMAD.MOV.U32 R250, RZ, RZ, R30 ;  /* 0x000000fffffa7224 */ /* 0x000fe200078e001e */
[----:B------:R-:W-:Y:S01]  /*5dd80*/  MOV R249, R31 ;  /* 0x0000001f00f97202 */ /* 0x000fe20000000f00 */
[----:B------:R-:W-:Y:S01]  /*5dd90*/  IMAD.MOV.U32 R251, RZ, RZ, R29 ;  /* 0x000000fffffb7224 */ /* 0x000fe200078e001d */
[----:B------:R1:W-:Y:S01]  /*5dda0*/  STL.64 [R1+0x408], R26 ;  /* 0x0004081a01007387 */ /* 0x0003e20000100a00 */
[----:B------:R-:W-:-:S03]  /*5ddb0*/  MOV R252, R28 ;  /* 0x0000001c00fc7202 */ /* 0x000fc60000000f00 */
[----:B------:R-:W2:Y:S04]  /*5ddc0*/  LDL.LU.64 R30, [R1+0x3cf0] ;  /* 0x003cf000011e7983 */ /* 0x000ea80000300a00 */
[----:B------:R-:W3:Y:S04]  /*5ddd0*/  LDL.LU.64 R28, [R1+0x3ce8] ;  /* 0x003ce800011c7983 */ /* 0x000ee80000300a00 */
[----:B-1----:R-:W4:Y:S04]  /*5dde0*/  LDL.LU.64 R26, [R1+0x3ce0] ;  /* 0x003ce000011a7983 */ /* 0x002f280000300a00 */
[----:B------:R-:W4:Y:S01]  /*5ddf0*/  LDL.LU.64 R24, [R1+0x3cd8] ;  /* 0x003cd80001187983 */ /* 0x000f220000300a00 */
[----:B------:R-:W-:Y:S01]  /*5de00*/  IMAD.MOV.U32 R248, RZ, RZ, R32 ;  /* 0x000000fffff87224 */ /* 0x000fe200078e0020 */
[----:B------:R-:W-:-:S05]  /*5de10*/  MOV R32, UR17 ;  /* 0x0000001100207c02 */ /* 0x000fca0008000f00 */
[----:B------:R-:W-:Y:S01]  /*5de20*/  STL [R1+0x3ad0], R32 ;  /* 0x003ad02001007387 */ /* 0x000fe20000100800 */
        /* <DEDUP_REMOVED lines=119> */
[----:B--2---:R-:W-:Y:S04]  /*5e5a0*/  STL.64 [R1+0x3ac8], R30 ;  /* 0x003ac81e01007387 */ /* 0x004fe80000100a00 */
[----:B---3--:R-:W-:Y:S04]  /*5e5b0*/  STL.64 [R1+0x3ac0], R28 ;  /* 0x003ac01c01007387 */ /* 0x008fe80000100a00 */
[----:B----4-:R-:W-:Y:S04]  /*5e5c0*/  STL.64 [R1+0x3ab8], R26 ;  /* 0x003ab81a01007387 */ /* 0x010fe80000100a00 */
[----:B------:R1:W-:Y:S04]  /*5e5d0*/  STL.64 [R1+0x3ab0], R24 ;  /* 0x003ab01801007387 */ /* 0x0003e80000100a00 */
[----:B-1----:R-:W2:Y:S04]  /*5e5e0*/  LDL.LU.64 R24, [R1+0x200] ;  /* 0x0002000001187983 */ /* 0x002ea80000300a00 */
        /* <DEDUP_REMOVED lines=127> */
[----:B------:R-:W-:Y:S01]  /*5ede0*/  IMAD.MOV.U32 R251, RZ, RZ, R0 ;  /* 0x000000fffffb7224 */ /* 0x000fe200078e0000 */
[----:B------:R-:W-:Y:S02]  /*5edf0*/  UIADD3.64 UR58, UR6, 0x802, URZ ;  /* 0x00000802063a7897 */ /* 0x000fe4000fffe03f */
[----:B------:R-:W-:-:S05]  /*5ee00*/  UIADD3.64 UR20, UR4, 0xc02, URZ ;  /* 0x00000c0204147897 */ /* 0x000fca000fffe03f */
[----:B------:R-:W-:Y:S01]  /*5ee10*/  UMOV UR22, UR58 ;  /* 0x0000003a00167c82 */ /* 0x000fe20008000000 */
[----:B------:R-:W-:Y:S01]  /*5ee20*/  UMOV UR23, UR59 ;  /* 0x0000003b00177c82 */ /* 0x000fe20008000000 */
[----:B------:R-:W-:Y:S02]  /*5ee30*/  UIADD3.64 UR56, UR6, 0x804, URZ ;  /* 0x0000080406387897 */ /* 0x000fe4000fffe03f */
[----:B------:R-:W-:-:S05]  /*5ee40*/  UIADD3.64 UR24, UR4, 0xc04, URZ ;  /* 0x00000c0404187897 */ /* 0x000fca000fffe03f */
[----:B------:R-:W-:Y:S01]  /*5ee50*/  UMOV UR26, UR56 ;  /* 0x00000038001a7c82 */ /* 0x000fe20008000000 */
[----:B------:R-:W-:Y:S01]  /*5ee60*/  UMOV UR27, UR57 ;  /* 0x00000039001b7c82 */ /* 0x000fe20008000000 */
[----:B--2---:R-:W-:-:S06]  /*5ee70*/  WARPGROUP.ARRIVE ;  /* 0x00000000000079c5 */ /* 0x004fcc0000000000 */
        /* <DEDUP_REMOVED lines=58> */
[----:B------:R-:W-:Y:S01]  /*5f220*/  UIADD3.64 UR56, UR4, 0x1c04, URZ ;  /* 0x00001c0404387897 */ /* 0x000fe2000fffe03f */
[----:B------:R-:W-:Y:S02]  /*5f230*/  WARPGROUP.DEPBAR.LE gsb0, 0x0 ;  /* 0x00008000000079c5 */ /* 0x000fe40000010000 */
[----:B------:R-:W-:-:S15]  /*5f240*/  WARPGROUP.ARRIVE ;  /* 0x00000000000079c5 */ /* 0x000fde0000000000 */
[----:B------:R-:W-:-:S07]  /*5f250*/  NOP ;  /* 0x0000000000007918 */ /* 0x000fce0000000000 */
        /* <DEDUP_REMOVED lines=185> */
[----:B------:R-:W-:-:S02]  /*5fdf0*/  UIADD3.64 UR10, UR4, 0x3fe, URZ ;  /* 0x000003fe040a7897 */ /* 0x000fc4000fffe03f */
[----:B------:R-:W-:-:S05]  /*5fe00*/  UIADD3.64 UR14, UR6, 0x1ffe, URZ ;  /* 0x00001ffe060e7897 */ /* 0x000fca000fffe03f */
[----:B------:R-:W-:Y:S01]  /*5fe10*/  UMOV UR16, UR10 ;  /* 0x0000000a00107c82 */ /* 0x000fe20008000000 */
[----:B------:R-:W-:Y:S01]  /*5fe20*/  UMOV UR17, UR11 ;  /* 0x0000000b00117c82 */ /* 0x000fe20008000000 */
[----:B------:R-:W-:Y:S01]  /*5fe30*/  UMOV UR18, UR14 ;  /* 0x0000000e00127c82 */ /* 0x000fe20008000000 */
[----:B------:R-:W-:Y:S01]  /*5fe40*/  UMOV UR19, UR15 ;  /* 0x0000000f00137c82 */ /* 0x000fe20008000000 */
[----:B---3--:R-:W-:-:S06]  /*5fe50*/  WARPGROUP.ARRIVE ;  /* 0x00000000000079c5 */ /* 0x008fcc0000000000 */
[----:B------:R-:W-:Y:S03]  /*5fe60*/  HGMMA.64x256x8.F32.TF32 R24, gdesc[UR16], R24, gsb0 ;  /* 0x07e00000101879f0 */ /* 0x000fe60008002818 */
[----:B------:R-:W-:Y:S02]  /*5fe70*/  WARPGROUP.DEPBAR.LE gsb0, 0x0 ;  /* 0x00008000000079c5 */ /* 0x000fe40000010000 */
[----:B------:R-:W-:Y:S01]  /*5fe80*/  STL.64 [R1+0x200], R24 ;  /* 0x0002001801007387 */ /* 0x000fe20000100a00 */
[----:B--2---:R-:W-:-:S03]  /*5fe90*/  IMAD.MOV.U32 R229, RZ, RZ, R32 ;  /* 0x000000ffffe57224 */ /* 0x004fc600078e0020 */
[----:B------:R1:W-:Y:S04]  /*5fea0*/  STL.64 [R1+0x208], R26 ;  /* 0x0002081a01007387 */ /* 0x0003e80000100a00 */
[----:B------:R-:W2:Y:S01]  /*5feb0*/  LDL.LU R32, [R1+0x3ad0] ;  /* 0x003ad00001207983 */ /* 0x000ea20000300800 */
[----:B------:R-:W-:Y:S01]  /*5fec0*/  IMAD.MOV.U32 R5, RZ, RZ, R30 ;  /* 0x000000ffff057224 */ /* 0x000fe200078e001e */
[----:B------:R-:W-:Y:S01]  /*5fed0*/  MOV R228, R31 ;  /* 0x0000001f00e47202 */ /* 0x000fe20000000f00 */
[----:B------:R-:W-:Y:S01]  /*5fee0*/  IMAD.MOV.U32 R3, RZ, RZ, R29 ;  /* 0x000000ffff037224 */ /* 0x000fe200078e001d */
[----:B------:R-:W-:Y:S01]  /*5fef0*/  MOV R252, R28 ;  /* 0x0000001c00fc7202 */ /* 0x000fe20000000f00 */
[----:B------:R-:W3:Y:S01]  /*5ff00*/  LDL.LU.64 R30, [R1+0x3ac8] ;  /* 0x003ac800011e7983 */ /* 0x000ee20000300a00 */
[----:B------:R-:W-:-:S03]  /*5ff10*/  IMAD.MOV.U32 R160, RZ, RZ, R33 ;  /* 0x000000ffffa07224 */ /* 0x000fc600078e0021 */
[----:B------:R-:W4:Y:S01]  /*5ff20*/  LDL.LU.64 R28, [R1+0x3ac0] ;  /* 0x003ac000011c7983 */ /* 0x000f220000300a00 */
[----:B------:R-:W-:Y:S01]  /*5ff30*/  MOV R161, R34 ;  /* 0x0000002200a17202 */ /* 0x000fe20000000f00 */
[----:B------:R-:W-:Y:S02]  /*5ff40*/  IMAD.MOV.U32 R162, RZ, RZ, R35 ;  /* 0x000000ffffa27224 */ /* 0x000fe400078e0023 */
[----:B-1----:R-:W4:Y:S01]  /*5ff50*/  LDL.LU.64 R26, [R1+0x3ab8] ;  /* 0x003ab800011a7983 */ /* 0x002f220000300a00 */
[----:B------:R-:W-:Y:S01]  /*5ff60*/  IMAD.MOV.U32 R163, RZ, RZ, R36 ;  /* 0x000000ffffa37224 */ /* 0x000fe200078e0024 */
[----:B------:R-:W-:Y:S02]  /*5ff70*/  MOV R164, R37 ;  /* 0x0000002500a47202 */ /* 0x000fe40000000f00 */
[----:B------:R-:W4:Y:S01]  /*5ff80*/  LDL.LU.64 R24, [R1+0x3ab0] ;  /* 0x003ab00001187983 */ /* 0x000f220000300a00 */
        /* <DEDUP_REMOVED lines=114> */
[----:B--2---:R-:W-:Y:S02]  /*606b0*/  R2UR UR17, R32 ;  /* 0x00000000201172ca */ /* 0x004fe400000e0000 */
[----:B------:R-:W2:Y:S04]  /*606c0*/  LDL.LU.64 R32, [R1] ;  /* 0x0000000001207983 */ /* 0x000ea80000300a00 */
        /* <DEDUP_REMOVED lines=59> */
[----:B----4-:R-:W-:Y:S04]  /*60a80*/  STL.64 [R1+0x38d8], R150 ;  /* 0x0038d89601007387 */ /* 0x010fe80000100a00 */
[----:B---3--:R-:W-:Y:S04]  /*60a90*/  STL.64 [R1+0x38d0], R148 ;  /* 0x0038d09401007387 */ /* 0x008fe80000100a00 */
        /* <DEDUP_REMOVED lines=196> */
[----:B------:R-:W4:Y:S01]  /*616e0*/  LDL.LU R5, [R1+0x3aa0] ;  /* 0x003aa00001057983 */ /* 0x000f220000300800 */
[----:B--2---:R-:W-:Y:S01]  /*616f0*/  WARPGROUP.ARRIVE ;  /* 0x00000000000079c5 */ /* 0x004fe20000000000 */
[----:B------:R-:W-:-:S02]  /*61700*/  UIADD3.64 UR10, UR6, 0x2002, URZ ;  /* 0x00002002060a7897 */ /* 0x000fc4000fffe03f */
[----:B------:R-:W2:Y:S03]  /*61710*/  LDL.LU R228, [R1+0x3a9c] ;  /* 0x003a9c0001e47983 */ /* 0x000ea60000300800 */
[----:B------:R-:W-:Y:S01]  /*61720*/  HGMMA.64x256x8.F32.TF32 R24, gdesc[UR12], R24, gsb0 ;  /* 0x07e000000c1879f0 */ /* 0x000fe20008002818 */
[----:B------:R-:W-:Y:S01]  /*61730*/  UIADD3.64 UR14, UR6, 0x2004, URZ ;  /* 0x00002004060e7897 */ /* 0x000fe2000fffe03f */
[----:B------:R-:W2:Y:S01]  /*61740*/  LDL.LU R229, [R1+0x3a98] ;  /* 0x003a980001e57983 */ /* 0x000ea20000300800 */
[----:B------:R-:W-:Y:S02]  /*61750*/  UIADD3.64 UR18, UR4, 0xbfe, URZ ;  /* 0x00000bfe04127897 */ /* 0x000fe4000fffe03f */
[----:B------:R-:W-:Y:S01]  /*61760*/  UIADD3.64 UR22, UR6, 0x27fe, URZ ;  /* 0x000027fe06167897 */ /* 0x000fe2000fffe03f */
[----:B------:R-:W2:Y:S01]  /*61770*/  LDL.LU R160, [R1+0x3a94] ;  /* 0x003a940001a07983 */ /* 0x000ea20000300800 */
[----:B------:R-:W-:-:S02]  /*61780*/  UIADD3.64 UR26, UR6, 0x2804, URZ ;  /* 0x00002804061a7897 */ /* 0x000fc4000fffe03f */
[----:B------:R-:W-:Y:S01]  /*61790*/  UIADD3.64 UR30, UR6, 0x2ffe, URZ ;  /* 0x00002ffe061e7897 */ /* 0x000fe2000fffe03f */
[----:B------:R-:W2:Y:S01]  /*617a0*/  LDL.LU R161, [R1+0x3a90] ;  /* 0x003a900001a17983 */ /* 0x000ea20000300800 */
[----:B------:R-:W-:Y:S02]  /*617b0*/  UIADD3.64 UR34, UR6, 0x3000, URZ ;  /* 0x0000300006227897 */ /* 0x000fe4000fffe03f */
[----:B------:R-:W-:Y:S01]  /*617c0*/  UIADD3.64 UR38, UR6, 0x3002, URZ ;  /* 0x0000300206267897 */ /* 0x000fe2000fffe03f */
[----:B------:R-:W2:Y:S01]  /*617d0*/  LDL.LU R162, [R1+0x3a8c] ;  /* 0x003a8c0001a27983 */ /* 0x000ea20000300800 */
[----:B------:R-:W-:Y:S02]  /*617e0*/  UIADD3.64 UR42, UR6, 0x3004, URZ ;  /* 0x00003004062a7897 */ /* 0x000fe4000fffe03f */
[----:B------:R-:W-:Y:S01]  /*617f0*/  UIADD3.64 UR46, UR6, 0x37fe, URZ ;  /* 0x000037fe062e7897 */ /* 0x000fe2000fffe03f */
[----:B------:R-:W2:Y:S01]  /*61800*/  LDL.LU R163, [R1+0x3a88] ;  /* 0x003a880001a37983 */ /* 0x000ea20000300800 */
[----:B------:R-:W-:Y:S01]  /*61810*/  UIADD3.64 UR50, UR6, 0x3800, URZ ;  /* 0x0000380006327897 */ /* 0x000fe2000fffe03f */
[----:B------:R-:W-:Y:S01]  /*61820*/  UMOV UR54, UR60 ;  /* 0x0000003c00367c82 */ /* 0x000fe20008000000 */
[----:B------:R-:W-:Y:S01]  /*61830*/  UMOV UR55, UR61 ;  /* 0x0000003d00377c82 */ /* 0x000fe20008000000 */
[----:B------:R-:W-:Y:S01]  /*61840*/  UIADD3.64 UR58, UR6, 0x3804, URZ ;  /* 0x00003804063a7897 */ /* 0x000fe2000fffe03f */
        /* <DEDUP_REMOVED lines=15> */
[----:B---3--:R-:W-:-:S03]  /*61940*/  R2UR UR16, R252 ;  /* 0x00000000fc1072ca */ /* 0x008fc600000e0000 */
[----:B------:R-:W3:Y:S01]  /*61950*/  LDL.LU R185, [R1+0x3a48] ;  /* 0x003a480001b97983 */ /* 0x000ee20000300800 */
[----:B------:R-:W1:Y:S03]  /*61960*/  LDC R252, c[0x0][0x230] ;  /* 0x00008c00fffc7b82 */ /* 0x000e660000000800 */
        /* <DEDUP_REMOVED lines=19> */
[----:B----4-:R-:W-:-:S03]  /*61aa0*/  R2UR UR12, R3 ;  /* 0x00000000030c72ca */ /* 0x010fc600000e0000 */
[----:B------:R-:W4:Y:S01]  /*61ab0*/  LDL.LU R207, [R1+0x39f8] ;  /* 0x0039f80001cf7983 */ /* 0x000f220000300800 */
[----:B------:R-:W-:-:S03]  /*61ac0*/  R2UR UR13, R5 ;  /* 0x00000000050d72ca */ /* 0x000fc600000e0000 */
[----:B------:R-:W3:Y:S04]  /*61ad0*/  LDL.LU R208, [R1+0x39f4] ;  /* 0x0039f40001d07983 */ /* 0x000ee80000300800 */
[----:B------:R-:W4:Y:S04]  /*61ae0*/  LDL.LU R209, [R1+0x39f0] ;  /* 0x0039f00001d17983 */ /* 0x000f280000300800 */
        /* <DEDUP_REMOVED lines=16> */
[----:B------:R-:W4:Y:S04]  /*61bf0*/  LDL.LU R225, [R1+0x39ac] ;  /* 0x0039ac0001e17983 */ /* 0x000f280000300800 */
[----:B------:R-:W4:Y:S04]  /*61c00*/  LDL.LU R14, [R1+0x39a8] ;  /* 0x0039a800010e7983 */ /* 0x000f280000300800 */
[----:B------:R-:W4:Y:S04]  /*61c10*/  LDL.LU R8, [R1+0x39a4] ;  /* 0x0039a40001087983 */ /* 0x000f280000300800 */
[----:B------:R-:W4:Y:S04]  /*61c20*/  LDL.LU R2, [R1+0x39a0] ;  /* 0x0039a00001027983 */ /* 0x000f280000300800 */
[----:B------:R-:W4:Y:S04]  /*61c30*/  LDL.LU R12, [R1+0x399c] ;  /* 0x00399c00010c7983 */ /* 0x000f280000300800 */
[----:B------:R-:W4:Y:S01]  /*61c40*/  LDL.LU R250, [R1+0x3998] ;  /* 0x0039980001fa7983 */ /* 0x000f220000300800 */
[----:B------:R-:W-:-:S02]  /*61c50*/  WARPGROUP.DEPBAR.LE gsb0, 0x0 ;  /* 0x00008000000079c5 */ /* 0x000fc40000010000 */
[----:B------:R-:W-:Y:S01]  /*61c60*/  WARPGROUP.ARRIVE ;  /* 0x00000000000079c5 */ /* 0x000fe20000000000 */
[----:B------:R-:W4:Y:S04]  /*61c70*/  LDL.LU R251, [R1+0x3994] ;  /* 0x0039940001fb7983 */ /* 0x000f280000300800 */
[----:B------:R-:W4:Y:S01]  /*61c80*/  LDL.LU R244, [R1+0x3990] ;  /* 0x0039900001f47983 */ /* 0x000f220000300800 */
[----:B------:R-:W-:Y:S01]  /*61c90*/  HGMMA.64x256x8.F32.TF32 R24, gdesc[UR8], R24, gsb0 ;  /* 0x07e00000081879f0 */ /* 0x000fe20008002818 */
[----:B------:R-:W-:Y:S01]  /*61ca0*/  UMOV UR8, UR18 ;  /* 0x0000001200087c82 */ /* 0x000fe20008000000 */
[----:B------:R-:W-:Y:S01]  /*61cb0*/  UMOV UR9, UR19 ;  /* 0x0000001300097c82 */ /* 0x000fe20008000000 */
[----:B------:R-:W-:Y:S01]  /*61cc0*/  UMOV UR10, UR22 ;  /* 0x00000016000a7c82 */ /* 0x000fe20008000000 */
[----:B------:R-:W-:Y:S01]  /*61cd0*/  UMOV UR11, UR23 ;  /* 0x00000017000b7c82 */ /* 0x000fe20008000000 */
[----:B------:R-:W4:Y:S01]  /*61ce0*/  LDL.LU R245, [R1+0x398c] ;  /* 0x00398c0001f57983 */ /* 0x000f220000300800 */
[----:B------:R-:W-:-:S02]  /*61cf0*/  WARPGROUP.DEPBAR.LE gsb0, 0x0 ;  /* 0x00008000000079c5 */ /* 0x000fc40000010000 */
[----:B------:R-:W-:Y:S01]  /*61d00*/  WARPGROUP.ARRIVE ;  /* 0x00000000000079c5 */ /* 0x000fe20000000000 */
[----:B------:R-:W-:Y:S01]  /*61d10*/  UIADD3.64 UR18, UR6, 0x2800, URZ ;  /* 0x0000280006127897 */ /* 0x000fe2000fffe03f */
[----:B------:R-:W4:-:S15]  /*61d20*/  LDL.LU R238, [R1+0x3988] ;  /* 0x0039880001ee7983 */ /* 0x000f1e0000300800 */
[----:B------:R-:W-:-:S03]  /*61d30*/  NOP ;  /* 0x0000000000007918 */ /* 0x000fc60000000000 */
[----:B------:R-:W-:Y:S01]  /*61d40*/  HGMMA.64x256x8.F32.TF32 R24, gdesc[UR12], R24, gsb0 ;  /* 0x07e000000c1879f0 */ /* 0x000fe20008002818 */
[----:B------:R-:W-:Y:S01]  /*61d50*/  UIADD3.64 UR22, UR6, 0x2802, URZ ;  /* 0x0000280206167897 */ /* 0x000fe2000fffe03f */
        /* <DEDUP_REMOVED lines=40> */
[----:B--2---:R-:W-:-:S03]  /*61fe0*/  IMAD.MOV.U32 R4, RZ, RZ, R228 ;  /* 0x000000ffff047224 */ /* 0x004fc600078e00e4 */
[----:B------:R-:W2:Y:S01]  /*61ff0*/  LDL.LU.64 R152, [R1+0x1e0] ;  /* 0x0001e00001987983 */ /* 0x000ea20000300a00 */
[----:B------:R-:W-:-:S03]  /*62000*/  MOV R5, R229 ;  /* 0x000000e500057202 */ /* 0x000fc60000000f00 */
[----:B------:R-:W2:Y:S04]  /*62010*/  LDL.LU.64 R154, [R1+0x1e8] ;  /* 0x0001e800019a7983 */ /* 0x000ea80000300a00 */
[----:B------:R-:W2:Y:S04]  /*62020*/  LDL.LU.64 R156, [R1+0x1f0] ;  /* 0x0001f000019c7983 */ /* 0x000ea80000300a00 */
[----:B------:R-:W2:Y:S04]  /*62030*/  LDL.LU.64 R158, [R1+0x1f8] ;  /* 0x0001f800019e7983 */ /* 0x000ea80000300a00 */
[----:B------:R-:W2:Y:S01]  /*62040*/  LDL.LU.64 R228, [R1+0x38e0] ;  /* 0x0038e00001e47983 */ /* 0x000ea20000300a00 */
[----:B------:R-:W-:-:S02]  /*62050*/  WARPGROUP.DEPBAR.LE gsb0, 0x0 ;  /* 0x00008000000079c5 */ /* 0x000fc40000010000 */
[----:B------:R-:W-:-:S06]  /*62060*/  WARPGROUP.ARRIVE ;  /* 0x00000000000079c5 */ /* 0x000fcc0000000000 */
[----:B------:R-:W-:Y:S03]  /*62070*/  HGMMA.64x256x8.F32.TF32 R24, gdesc[UR8], R24, gsb0 ;  /* 0x07e00000081879f0 */ /* 0x000fe60008002818 */
[----:B------:R-:W-:Y:S02]  /*62080*/  WARPGROUP.DEPBAR.LE gsb0, 0x0 ;  /* 0x00008000000079c5 */ /* 0x000fe40000010000 */
[----:B------:R-:W-:-:S15]  /*62090*/  WARPGROUP.ARRIVE ;  /* 0x00000000000079c5 */ /* 0x000fde0000000000 */
[----:B------:R-:W-:-:S08]  /*620a0*/  NOP ;  /* 0x0000000000007918 */ /* 0x000fd00000000000 */
        /* <DEDUP_REMOVED lines=169> */
[----:B---3--:R-:W-:Y:S01]  /*62b40*/  R2UR UR54, R226 ;  /* 0x00000000e23672ca */ /* 0x008fe200000e0000 */
[----:B------:R-:W-:Y:S01]  /*62b50*/  UIADD3.64 UR56, UR4, 0x600, URZ ;  /* 0x0000060004387897 */ /* 0x000fe2000fffe03f */
[----:B----4-:R-:W-:Y:S01]  /*62b60*/  R2UR UR55, R227 ;  /* 0x00000000e33772ca */ /* 0x010fe200000e0000 */
[----:B------:R-:W-:Y:S01]  /*62b70*/  UMOV UR58, UR6 ;  /* 0x00000006003a7c82 */ /* 0x000fe20008000000 */
[----:B------:R-:W-:Y:S01]  /*62b80*/  UMOV UR59, UR7 ;  /* 0x00000007003b7c82 */ /* 0x000fe20008000000 */
[----:B------:R-:W-:Y:S01]  /*62b90*/  UIADD3.64 UR52, UR4, 0x602, URZ ;  /* 0x0000060204347897 */ /* 0x000fe2000fffe03f */
[----:B------:R-:W-:Y:S02]  /*62ba0*/  R2UR UR14, R222 ;  /* 0x00000000de0e72ca */ /* 0x000fe400000e0000 */
[----:B------:R-:W-:Y:S01]  /*62bb0*/  R2UR UR15, R223 ;  /* 0x00000000df0f72ca */ /* 0x000fe200000e0000 */
[----:B------:R-:W-:Y:S01]  /*62bc0*/  UIADD3.64 UR12, UR4, 0x604, URZ ;  /* 0x00000604040c7897 */ /* 0x000fe2000fffe03f */
[----:B------:R-:W-:Y:S01]  /*62bd0*/  R2UR UR50, R220 ;  /* 0x00000000dc3272ca */ /* 0x000fe200000e0000 */
[----:B------:R-:W-:Y:S01]  /*62be0*/  UIADD3.64 UR48, UR4, 0xdfe, URZ ;  /* 0x00000dfe04307897 */ /* 0x000fe2000fffe03f */
[----:B------:R-:W-:Y:S01]  /*62bf0*/  R2UR UR51, R221 ;  /* 0x00000000dd3372ca */ /* 0x000fe200000e0000 */
[----:B------:R-:W-:Y:S01]  /*62c00*/  UIADD3.64 UR44, UR4, 0xe00, URZ ;  /* 0x00000e00042c7897 */ /* 0x000fe2000fffe03f */
[----:B------:R-:W-:Y:S01]  /*62c10*/  R2UR UR46, R218 ;  /* 0x00000000da2e72ca */ /* 0x000fe200000e0000 */
[----:B------:R-:W-:Y:S01]  /*62c20*/  UIADD3.64 UR40, UR4, 0xe02, URZ ;  /* 0x00000e0204287897 */ /* 0x000fe2000fffe03f */
[----:B------:R-:W-:Y:S01]  /*62c30*/  R2UR UR47, R219 ;  /* 0x00000000db2f72ca */ /* 0x000fe200000e0000 */
[----:B--2---:R-:W-:Y:S01]  /*62c40*/  WARPGROUP.ARRIVE ;  /* 0x00000000000079c5 */ /* 0x004fe20000000000 */
[----:B------:R-:W-:Y:S01]  /*62c50*/  R2UR UR42, R216 ;  /* 0x00000000d82a72ca */ /* 0x000fe200000e0000 */
[----:B------:R-:W-:Y:S01]  /*62c60*/  UIADD3.64 UR36, UR4, 0xe04, URZ ;  /* 0x00000e0404247897 */ /* 0x000fe2000fffe03f */
[----:B------:R-:W-:Y:S01]  /*62c70*/  R2UR UR43, R217 ;  /* 0x00000000d92b72ca */ /* 0x000fe200000e0000 */
[----:B------:R-:W-:Y:S01]  /*62c80*/  UIADD3.64 UR32, UR4, 0x15fe, URZ ;  /* 0x000015fe04207897 */ /* 0x000fe2000fffe03f */
[----:B------:R-:W-:Y:S01]  /*62c90*/  R2UR UR38, R214 ;  /* 0x00000000d62672ca */ /* 0x000fe200000e0000 */
[----:B------:R-:W-:Y:S01]  /*62ca0*/  HGMMA.64x256x8.F32.TF32 R32, gdesc[UR8], R32, gsb0 ;  /* 0x07e00000082079f0 */ /* 0x000fe20008002820 */
        /* <DEDUP_REMOVED lines=9> */
[----:B------:R-:W2:Y:S01]  /*62d40*/  LDL.LU.64 R30, [R1+0x36f8] ;  /* 0x0036f800011e7983 */ /* 0x000ea20000300a00 */
[----:B------:R-:W-:-:S02]  /*62d50*/  R2UR UR26, R208 ;  /* 0x00000000d01a72ca */ /* 0x000fc400000e0000 */
[----:B------:R-:W-:Y:S02]  /*62d60*/  R2UR UR27, R209 ;  /* 0x00000000d11b72ca */ /* 0x000fe400000e0000 */
[----:B------:R-:W-:Y:S02]  /*62d70*/  R2UR UR22, R206 ;  /* 0x00000000ce1672ca */ /* 0x000fe400000e0000 */
[----:B------:R-:W-:Y:S02]  /*62d80*/  R2UR UR23, R207 ;  /* 0x00000000cf1772ca */ /* 0x000fe400000e0000 */
[----:B------:R-:W-:Y:S02]  /*62d90*/  R2UR UR18, R204 ;  /* 0x00000000cc1272ca */ /* 0x000fe400000e0000 */
[----:B------:R-:W-:Y:S01]  /*62da0*/  R2UR UR19, R205 ;  /* 0x00000000cd1372ca */ /* 0x000fe200000e0000 */
[----:B------:R-:W-:Y:S01]  /*62db0*/  UMOV UR6, UR12 ;  /* 0x0000000c00067c82 */ /* 0x000fe20008000000 */
[----:B------:R-:W-:Y:S01]  /*62dc0*/  UMOV UR7, UR13 ;  /* 0x0000000d00077c82 */ /* 0x000fe20008000000 */
[----:B------:R-:W-:Y:S01]  /*62dd0*/  R2UR UR10, R246 ;  /* 0x00000000f60a72ca */ /* 0x000fe200000e0000 */
[----:B------:R-:W2:Y:S01]  /*62de0*/  LDL.LU.64 R28, [R1+0x36f0] ;  /* 0x0036f000011c7983 */ /* 0x000ea20000300a00 */
[----:B------:R-:W-:-:S02]  /*62df0*/  R2UR UR11, R247 ;  /* 0x00000000f70b72ca */ /* 0x000fc400000e0000 */
[----:B------:R-:W-:Y:S01]  /*62e00*/  MOV R5, UR57 ;  /* 0x0000003900057c02 */ /* 0x000fe20008000f00 */
[----:B------:R-:W2:Y:S01]  /*62e10*/  LDL.LU.64 R26, [R1+0x36e8] ;  /* 0x0036e800011a7983 */ /* 0x000ea20000300a00 */
[----:B------:R-:W-:-:S03]  /*62e20*/  MOV R3, UR56 ;  /* 0x0000003800037c02 */ /* 0x000fc60008000f00 */
        /* <DEDUP_REMOVED lines=11> */
[----:B------:R-:W4:Y:S01]  /*62ee0*/  LDL.LU.64 R204, [R1+0x3688] ;  /* 0x0036880001cc7983 */ /* 0x000f220000300a00 */
        /* <DEDUP_REMOVED lines=43> */
[----:B------:R-:W-:Y:S02]  /*631a0*/  R2UR UR14, R202 ;  /* 0x00000000ca0e72ca */ /* 0x000fe400000e0000 */
[----:B------:R-:W-:Y:S01]  /*631b0*/  R2UR UR15, R203 ;  /* 0x00000000cb0f72ca */ /* 0x000fe200000e0000 */
[----:B------:R-:W-:Y:S01]  /*631c0*/  UIADD3.64 UR12, UR4, 0x1e00, URZ ;  /* 0x00001e00040c7897 */ /* 0x000fe2000fffe03f */
[----:B------:R-:W4:Y:S01]  /*631d0*/  LDL.LU.64 R202, [R1+0x3680] ;  /* 0x0036800001ca7983 */ /* 0x000f220000300a00 */
[----:B------:R-:W-:Y:S01]  /*631e0*/  UMOV UR56, UR8 ;  /* 0x0000000800387c82 */ /* 0x000fe20008000000 */
[----:B------:R-:W-:Y:S01]  /*631f0*/  UMOV UR57, UR9 ;  /* 0x0000000900397c82 */ /* 0x000fe20008000000 */
[----:B------:R-:W-:Y:S02]  /*63200*/  WARPGROUP.DEPBAR.LE gsb0, 0x0 ;  /* 0x00008000000079c5 */ /* 0x000fe40000010000 */
[----:B------:R-:W-:Y:S01]  /*63210*/  WARPGROUP.ARRIVE ;  /* 0x00000000000079c5 */ /* 0x000fe20000000000 */
[----:B------:R-:W-:Y:S01]  /*63220*/  UMOV UR50, UR6 ;  /* 0x0000000600327c82 */ /* 0x000fe20008000000 */
[----:B------:R-:W-:Y:S01]  /*63230*/  UMOV UR51, UR7 ;  /* 0x0000000700337c82 */ /* 0x000fe20008000000 */
[----:B------:R-:W4:-:S15]  /*63240*/  LDL.LU.64 R246, [R1+0x3678] ;  /* 0x0036780001f67983 */ /* 0x000f1e0000300a00 */
[----:B------:R-:W-:Y:S01]  /*63250*/  HGMMA.64x256x8.F32.TF32 R32, gdesc[UR16], R32, gsb0 ;  /* 0x07e00000102079f0 */ /* 0x000fe20008002820 */
[----:B------:R-:W-:Y:S02]  /*63260*/  UIADD3.64 UR8, UR4, 0x1e02, URZ ;  /* 0x00001e0204087897 */ /* 0x000fe4000fffe03f */
        /* <DEDUP_REMOVED lines=8> */
[----:B------:R-:W-:Y:S02]  /*632f0*/  WARPGROUP.DEPBAR.LE gsb0, 0x0 ;  /* 0x00008000000079c5 */ /* 0x000fe40000010000 */
[----:B------:R-:W-:-:S15]  /*63300*/  WARPGROUP.ARRIVE ;  /* 0x00000000000079c5 */ /* 0x000fde0000000000 */
[----:B------:R-:W-:-:S05]  /*63310*/  NOP ;  /* 0x0000000000007918 */ /* 0x000fca0000000000 */
[----:B------:R-:W-:Y:S03]  /*63320*/  HGMMA.64x256x8.F32.TF32 R32, gdesc[UR8], R32, gsb0 ;  /* 0x07e00000082079f0 */ /* 0x000fe60008002820 */
[----:B------:R-:W-:Y:S02]  /*63330*/  WARPGROUP.DEPBAR.LE gsb0, 0x0 ;  /* 0x00008000000079c5 */ /* 0x000fe40000010000 */
[----:B------:R-:W-:-:S15]  /*63340*/  WARPGROUP.ARRIVE ;  /* 0x00000000000079c5 */ /* 0x000fde0000000000 */
[----:B------:R-:W-:-:S08]  /*63350*/  NOP ;  /* 0x0000000000007918 */ /* 0x000fd00000000000 */
[----:B------:R-:W-:Y:S03]  /*63360*/  HGMMA.64x256x8.F32.TF32 R32, gdesc[UR4], R32, gsb0 ;  /* 0x07e00000042079f0 */ /* 0x000fe60008002820 */
[----:B------:R-:W-:Y:S02]  /*63370*/  WARPGROUP.DEPBAR.LE gsb0, 0x0 ;  /* 0x00008000000079c5 */ /* 0x000fe40000010000 */
[----:B------:R-:W-:Y:S04]  /*63380*/  STL.64 [R1], R32 ;  /* 0x0000002001007387 */ /* 0x000fe80000100a00 */
        /* <DEDUP_REMOVED lines=64> */
[----:B------:R-:W4:Y:S04]  /*63790*/  LDL.LU.64 R156, [R1+0x3660] ;  /* 0x00366000019c7983 */ /* 0x000f280000300a00 */
[----:B------:R-:W4:Y:S04]  /*637a0*/  LDL.LU.64 R154, [R1+0x3658] ;  /* 0x00365800019a7983 */ /* 0x000f280000300a00 */
        /* <DEDUP_REMOVED lines=62> */
[----:B------:R-:W-:Y:S02]  /*63b90*/  R2UR UR59, R235 ;  /* 0x00000000eb3b72ca */ /* 0x000fe400000e0000 */
[----:B------:R-:W-:Y:S02]  /*63ba0*/  R2UR UR54, R196 ;  /* 0x00000000c43672ca */ /* 0x000fe400000e0000 */
[----:B------:R-:W-:Y:S02]  /*63bb0*/  R2UR UR55, R197 ;  /* 0x00000000c53772ca */ /* 0x000fe400000e0000 */
[----:B------:R-:W-:Y:S02]  /*63bc0*/  R2UR UR46, R184 ;  /* 0x00000000b82e72ca */ /* 0x000fe400000e0000 */
[----:B------:R-:W-:Y:S02]  /*63bd0*/  R2UR UR47, R185 ;  /* 0x00000000b92f72ca */ /* 0x000fe400000e0000 */
        /* <DEDUP_REMOVED lines=15> */
[----:B------:R-:W-:Y:S01]  /*63cd0*/  R2UR UR15, R163 ;  /* 0x00000000a30f72ca */ /* 0x000fe200000e0000 */
[----:B------:R-:W-:Y:S01]  /*63ce0*/  UMOV UR10, UR60 ;  /* 0x0000003c000a7c82 */ /* 0x000fe20008000000 */
[----:B------:R-:W-:Y:S01]  /*63cf0*/  UMOV UR11, UR61 ;  /* 0x0000003d000b7c82 */ /* 0x000fe20008000000 */
[----:B------:R-:W4:Y:S01]  /*63d00*/  LDL.LU.64 R234, [R1+0x3468] ;  /* 0x0034680001ea7983 */ /* 0x000f220000300a00 */
[----:B--2---:R-:W-:-:S06]  /*63d10*/  WARPGROUP.ARRIVE ;  /* 0x00000000000079c5 */ /* 0x004fcc0000000000 */
[----:B------:R-:W-:Y:S01]  /*63d20*/  HGMMA.64x256x8.F32.TF32 R24, gdesc[UR56], R24, gsb0 ;  /* 0x07e00000381879f0 */ /* 0x000fe20008002818 */
[----:B------:R-:W-:Y:S02]  /*63d30*/  R2UR UR57, R5 ;  /* 0x00000000053972ca */ /* 0x000fe400000e0000 */
[----:B------:R-:W-:Y:S02]  /*63d40*/  R2UR UR56, R3 ;  /* 0x00000000033872ca */ /* 0x000fe400000e0000 */
[----:B------:R-:W-:Y:S01]  /*63d50*/  R2UR UR58, R200 ;  /* 0x00000000c83a72ca */ /* 0x000fe200000e0000 */
[----:B------:R-:W1:Y:S01]  /*63d60*/  LDC R3, c[0x0][0x230] ;  /* 0x00008c00ff037b82 */ /* 0x000e620000000800 */
[----:B------:R-:W-:Y:S02]  /*63d70*/  R2UR UR59, R201 ;  /* 0x00000000c93b72ca */ /* 0x000fe400000e0000 */
[----:B------:R-:W2:Y:S04]  /*63d80*/  LDL.LU.64 R200, [R1+0x3460] ;  /* 0x0034600001c87983 */ /* 0x000ea80000300a00 */
[----:B------:R-:W2:Y:S01]  /*63d90*/  LDL.LU.64 R196, [R1+0x3458] ;  /* 0x0034580001c47983 */ /* 0x000ea20000300a00 */
[----:B------:R-:W-:-:S02]  /*63da0*/  WARPGROUP.DEPBAR.LE gsb0, 0x0 ;  /* 0x00008000000079c5 */ /* 0x000fc40000010000 */
[----:B------:R-:W-:-:S12]  /*63db0*/  WARPGROUP.ARRIVE ;  /* 0x00000000000079c5 */ /* 0x000fd80000000000 */
[----:B------:R-:W-:Y:S03]  /*63dc0*/  HGMMA.64x256x8.F32.TF32 R24, gdesc[UR56], R24, gsb0 ;  /* 0x07e00000381879f0 */ /* 0x000fe60008002818 */
[----:B------:R-:W-:Y:S02]  /*63dd0*/  WARPGROUP.DEPBAR.LE gsb0, 0x0 ;  /* 0x00008000000079c5 */ /* 0x000fe40000010000 */
[----:B------:R-:W-:-:S15]  /*63de0*/  WARPGROUP.ARRIVE ;  /* 0x00000000000079c5 */ /* 0x000fde0000000000 */
[----:B------:R-:W-:-:S08]  /*63df0*/  NOP ;  /* 0x0000000000007918 */ /* 0x000fd00000000000 */
[----:B------:R-:W-:Y:S01]  /*63e00*/  HGMMA.64x256x8.F32.TF32 R24, gdesc[UR52], R24, gsb0 ;  /* 0x07e00000341879f0 */ /* 0x000fe20008002818 */
[----:B------:R-:W-:Y:S02]  /*63e10*/  R2UR UR54, R192 ;  /* 0x00000000c03672ca */ /* 0x000fe400000e0000 */
[----:B------:R-:W-:Y:S01]  /*63e20*/  R2UR UR55, R193 ;  /* 0x00000000c13772ca */ /* 0x000fe200000e0000 */
[----:B------:R-:W-:Y:S01]  /*63e30*/  UMOV UR52, UR50 ;  /* 0x0000003200347c82 */ /* 0x000fe20008000000 */
[----:B------:R-:W-:Y:S01]  /*63e40*/  UMOV UR53, UR51 ;  /* 0x0000003300357c82 */ /* 0x000fe20008000000 */
[----:B------:R-:W-:Y:S01]  /*63e50*/  R2UR UR50, R188 ;  /* 0x00000000bc3272ca */ /* 0x000fe200000e0000 */
[----:B------:R-:W2:Y:S01]  /*63e60*/  LDL.LU.64 R192, [R1+0x3450] ;  /* 0x0034500001c07983 */ /* 0x000ea20000300a00 */
[----:B------:R-:W-:-:S03]  /*63e70*/  R2UR UR51, R189 ;  /* 0x00000000bd3372ca */ /* 0x000fc600000e0000 */
        /* <DEDUP_REMOVED lines=8> */
[----:B------:R-:W3:Y:S04]  /*63f00*/  LDL.LU R6, [R1+0x1538] ;  /* 0x0015380001067983 */ /* 0x000ee80000300800 */
[----:B------:R-:W2:Y:S04]  /*63f10*/  LDL.LU.64 R164, [R1+0x3408] ;  /* 0x0034080001a47983 */ /* 0x000ea80000300a00 */
[----:B------:R-:W4:Y:S04]  /*63f20*/  LDL.LU R5, [R1+0x153c] ;  /* 0x00153c0001057983 */ /* 0x000f280000300800 */
[----:B------:R-:W2:Y:S04]  /*63f30*/  LDL.LU.64 R162, [R1+0x3400] ;  /* 0x0034000001a27983 */ /* 0x000ea80000300a00 */
[----:B------:R-:W2:Y:S04]  /*63f40*/  LDL.LU R15, [R1+0x1554] ;  /* 0x00155400010f7983 */ /* 0x000ea80000300800 */
[----:B------:R-:W2:Y:S01]  /*63f50*/  LDL.LU R4, [R1+0x1558] ;  /* 0x0015580001047983 */ /* 0x000ea20000300800 */
        /* <DEDUP_REMOVED lines=45> */
[----:B------:R-:W-:Y:S02]  /*64230*/  WARPGROUP.DEPBAR.LE gsb0, 0x0 ;  /* 0x00008000000079c5 */ /* 0x000fe40000010000 */
[----:B------:R-:W-:-:S15]  /*64240*/  WARPGROUP.ARRIVE ;  /* 0x00000000000079c5 */ /* 0x000fde0000000000 */
[----:B------:R-:W-:-:S07]  /*64250*/  NOP ;  /* 0x0000000000007918 */ /* 0x000fce0000000000 */
[----:B------:R-:W-:Y:S01]  /*64260*/  HGMMA.64x256x8.F32.TF32 R24, gdesc[UR8], R24, gsb0 ;  /* 0x07e00000081879f0 */ /* 0x000fe20008002818 */
[----:B------:R-:W-:Y:S02]  /*64270*/  R2UR UR61, R8 ;  /* 0x00000000083d72ca */ /* 0x000fe400000e0000 */
[----:B------:R-:W2:Y:S01]  /*64280*/  LDC R8, c[0x0][0x238] ;  /* 0x00008e00ff087b82 */ /* 0x000ea20000000800 */
[----:B------:R-:W-:Y:S01]  /*64290*/  VIADD R252, R252, 0x7f ;  /* 0x0000007ffcfc7836 */ /* 0x000fe20000000000 */
[----:B------:R-:W-:-:S04]  /*642a0*/  R2UR UR60, R14 ;  /* 0x000000000e3c72ca */ /* 0x000fc800000e0000 */
[----:B------:R-:W-:Y:S01]  /*642b0*/  SHF.R.S32.HI R14, RZ, 0x1f, R252 ;  /* 0x0000001fff0e7819 */ /* 0x000fe200000114fc */
[----:B-1----:R-:W-:-:S03]  /*642c0*/  VIADD R3, R3, 0xffffff00 ;  /* 0xffffff0003037836 */ /* 0x002fc60000000000 */
[----:B------:R-:W-:Y:S01]  /*642d0*/  LEA.HI R14, R14, R252, RZ, 0x7 ;  /* 0x000000fc0e0e7211 */ /* 0x000fe200078f38ff */
[----:B---3--:R-:W-:-:S03]  /*642e0*/  IMAD R3, R6, -0x80, R3 ;  /* 0xffffff8006037824 */ /* 0x008fc600078e0203 */
[----:B------:R-:W-:Y:S02]  /*642f0*/  SHF.R.S32.HI R14, RZ, 0x7, R14 ;  /* 0x00000007ff0e7819 */ /* 0x000fe4000001140e */
[----:B------:R-:W-:-:S03]  /*64300*/  ISETP.GT.AND P2, PT, R3, RZ, PT ;  /* 0x000000ff0300720c */ /* 0x000fc60003f44270 */
[----:B------:R-:W-:Y:S01]  /*64310*/  VIADD R14, R14, 0xfffffffe ;  /* 0xfffffffe0e0e7836 */ /* 0x000fe20000000000 */
[----:B----4-:R-:W-:Y:S02]  /*64320*/  IADD3 R5, R5, 0x1, RZ ;  /* 0x0000000105057810 */ /* 0x010fe40007ffe0ff */
[----:B------:R-:W-:Y:S01]  /*64330*/  SEL R252, RZ, 0x4, !P2 ;  /* 0x00000004fffc7807 */ /* 0x000fe20005000000 */
[----:B--2---:R-:W-:Y:S01]  /*64340*/  IMAD.SHL.U32 R8, R8, 0x80, RZ ;  /* 0x0000008008087824 */ /* 0x004fe200078e00ff */
[----:B------:R-:W-:Y:S02]  /*64350*/  ISETP.GE.AND P1, PT, R6, R14, PT ;  /* 0x0000000e0600720c */ /* 0x000fe40003f26270 */
[----:B------:R-:W-:Y:S02]  /*64360*/  ISETP.GT.AND P4, PT, R5, 0x2, PT ;  /* 0x000000020500780c */ /* 0x000fe40003f84270 */
[----:B------:R-:W-:Y:S02]  /*64370*/  SHF.L.U32 R8, R8, 0x2, RZ ;  /* 0x0000000208087819 */ /* 0x000fe400000006ff */
[----:B------:R-:W-:-:S02]  /*64380*/  SEL R252, R252, RZ, !P1 ;  /* 0x000000fffcfc7207 */ /* 0x000fc40004800000 */
[----:B------:R-:W-:Y:S02]  /*64390*/  SEL R14, R5, RZ, !P4 ;  /* 0x000000ff050e7207 */ /* 0x000fe40006000000 */
[----:B------:R-:W-:Y:S02]  /*643a0*/  IADD3 R4, P5, R4, R8, RZ ;  /* 0x0000000804047210 */ /* 0x000fe40007fbe0ff */
[----:B------:R-:W-:Y:S01]  /*643b0*/  ISETP.NE.U32.AND P2, PT, R252, RZ, PT ;  /* 0x000000fffc00720c */ /* 0x000fe20003f45070 */
[----:B------:R-:W-:Y:S02]  /*643c0*/  IMAD R252, R14, 0x20000, R225 ;  /* 0x000200000efc7824 */ /* 0x000fe400078e02e1 */
[----:B------:R-:W-:Y:S01]  /*643d0*/  IMAD.X R15, R15, 0x1, R2, P5 ;  /* 0x000000010f0f7824 */ /* 0x000fe200028e0602 */
[----:B------:R-:W-:Y:S02]  /*643e0*/  MOV R160, R4 ;  /* 0x0000000400a07202 */ /* 0x000fe40000000f00 */
[----:B------:R-:W-:Y:S01]  /*643f0*/  IADD3 R5, R12, 0x100000, R252 ;  /* 0x001000000c057810 */ /* 0x000fe20007ffe0fc */
[----:B------:R-:W-:Y:S01]  /*64400*/  IMAD.MOV.U32 R161, RZ, RZ, R15 ;  /* 0x000000ffffa17224 */ /* 0x000fe200078e000f */
[----:B------:R1:W-:Y:S04]  /*64410*/  STL [R1+0x153c], R14 ;  /* 0x00153c0e01007387 */ /* 0x0003e80000100800 */
[----:B------:R-:W-:Y:S04]  /*64420*/  STL [R1+0x1558], R4 ;  /* 0x0015580401007387 */ /* 0x000fe80000100800 */
[----:B------:R-:W-:Y:S04]  /*64430*/  STL [R1+0x1554], R15 ;  /* 0x0015540f01007387 */ /* 0x000fe80000100800 */
[----:B-1----:R-:W2:Y:S01]  /*64440*/  LDL.LU R14, [R1+0x1568] ;  /* 0x00156800010e7983 */ /* 0x002ea20000300800 */
[----:B------:R-:W-:-:S02]  /*64450*/  WARPGROUP.DEPBAR.LE gsb0, 0x0 ;  /* 0x00008000000079c5 */ /* 0x000fc40000010000 */
[----:B------:R-:W-:-:S06]  /*64460*/  WARPGROUP.ARRIVE ;  /* 0x00000000000079c5 */ /* 0x000fcc0000000000 */
[----:B------:R-:W-:Y:S03]  /*64470*/  HGMMA.64x256x8.F32.TF32 R24, gdesc[UR4], R24, gsb0 ;  /* 0x07e00000041879f0 */ /* 0x000fe60008002818 */
[----:B------:R-:W-:Y:S02]  /*64480*/  WARPGROUP.DEPBAR.LE gsb0, 0x0 ;  /* 0x00008000000079c5 */ /* 0x000fe40000010000 */
[----:B------:R-:W-:Y:S06]  /*64490*/  BAR.SYNC.DEFER_BLOCKING 0x0 ;  /* 0x0000000000007b1d */ /* 0x000fec0000010000 */
[----:B------:R-:W-:Y:S01]  /*644a0*/  @!PT LDS RZ, [RZ] ;  /* 0x00000000fffff984 */ /* 0x000fe20000000800 */
[----:B------:R-:W-:Y:S01]  /*644b0*/  @!PT LDS RZ, [RZ] ;  /* 0x00000000fffff984 */ /* 0x000fe20000000800 */
[----:B------:R-:W-:Y:S01]  /*644c0*/  @!PT LDS RZ, [RZ] ;  /* 0x00000000fffff984 */ /* 0x000fe20000000800 */
[----:B------:R-:W-:Y:S04]  /*644d0*/  LDGSTS.E [R5+-0x40000], desc[UR60][R160.64], P2 ;  /* 0xc0000000a0057fae */ /* 0x000fe8000912187c */
[----:B------:R-:W3:Y:S04]  /*644e0*/  LDL.LU.64 R160, [R1+0x33f8] ;  /* 0x0033f80001a07983 */ /* 0x000ee80000300a00 */
[----:B------:R1:W-:Y:S04]  /*644f0*/  STL.64 [R1+0x33f0], R158 ;  /* 0x0033f09e01007387 */ /* 0x0003e80000100a00 */
[----:B-1----:R-:W4:Y:S04]  /*64500*/  LDL.LU R158, [R1+0x155c] ;  /* 0x00155c00019e7983 */ /* 0x002f280000300800 */
[----:B------:R-:W3:Y:S04]  /*64510*/  LDL.LU R159, [R1+0x1560] ;  /* 0x00156000019f7983 */ /* 0x000ee80000300800 */
[----:B------:R1:W-:Y:S04]  /*64520*/  STL.64 [R1+0x33e8], R250 ;  /* 0x0033e8fa01007387 */ /* 0x0003e80000100a00 */
[----:B-1----:R-:W4:Y:S01]  /*64530*/  LDL.LU R251, [R1+0x1564] ;  /* 0x0015640001fb7983 */ /* 0x002f220000300800 */
[----:B------:R-:W-:-:S03]  /*64540*/  ISETP.GT.AND P4, PT, R3, 0x1, PT ;  /* 0x000000010300780c */ /* 0x000fc60003f84270 */
[----:B------:R-:W4:Y:S01]  /*64550*/  LDL.LU R225, [R1+0x1570] ;  /* 0x0015700001e17983 */ /* 0x000f220000300800 */
[----:B------:R-:W-:-:S03]  /*64560*/  SEL R4, RZ, 0x4, !P4 ;  /* 0x00000004ff047807 */ /* 0x000fc60006000000 */
[----:B------:R-:W4:Y:S01]  /*64570*/  LDL.LU R15, [R1+0x1574] ;  /* 0x00157400010f7983 */ /* 0x000f220000300800 */
[----:B------:R-:W-:-:S04]  /*64580*/  SEL R4, R4, RZ, !P1 ;  /* 0x000000ff04047207 */ /* 0x000fc80004800000 */
[----:B------:R-:W-:Y:S02]  /*64590*/  ISETP.NE.U32.AND P4, PT, R4, RZ, PT ;  /* 0x000000ff0400720c */ /* 0x000fe40003f85070 */
[----:B------:R-:W4:Y:S01]  /*645a0*/  LDL.LU R4, [R1+0x1578] ;  /* 0x0015780001047983 */ /* 0x000f220000300800 */
[----:B--2---:R-:W-:-:S05]  /*645b0*/  IADD3 R14, P6, R14, R8, RZ ;  /* 0x000000080e0e7210 */ /* 0x004fca0007fde0ff */
[----:B------:R-:W-:Y:S01]  /*645c0*/  IMAD.MOV.U32 R250, RZ, RZ, R14 ;  /* 0x000000fffffa7224 */ /* 0x000fe200078e000e */
[----:B---3--:R-:W-:-:S05]  /*645d0*/  IADD3 R159, P5, R159, R8, RZ ;  /* 0x000000089f9f7210 */ /* 0x008fca0007fbe0ff */
[----:B----4-:R-:W-:Y:S01]  /*645e0*/  IMAD.X R158, R158, 0x1, R2, P5 ;  /* 0x000000019e9e7824 */ /* 0x010fe200028e0602 */
[----:B------:R1:W-:Y:S04]  /*645f0*/  STL [R1+0x1560], R159 ;  /* 0x0015609f01007387 */ /* 0x0003e80000100800 */
[----:B------:R2:W-:Y:S01]  /*64600*/  STL [R1+0x155c], R158 ;  /* 0x00155c9e01007387 */ /* 0x0005e20000100800 */
[----:B-1----:R-:W-:-:S04]  /*64610*/  LOP3.LUT R159, R159, R158, RZ, 0x3c, !PT ;  /* 0x0000009e9f9f7212 */ /* 0x002fc800078e3cff */
[----:B--2---:R-:W-:Y:S02]  /*64620*/  LOP3.LUT R158, R159, R158, RZ, 0x3c, !PT ;  /* 0x0000009e9f9e7212 */ /* 0x004fe400078e3cff */
[----:B------:R-:W-:Y:S02]  /*64630*/  IADD3.X R251, R251, R2, RZ, P6, !PT ;  /* 0x00000002fbfb7210 */ /* 0x000fe400037fe4ff */
[----:B------:R-:W-:Y:S01]  /*64640*/  LOP3.LUT R159, R159, R158, RZ, 0x3c, !PT ;  /* 0x0000009e9f9f7212 */ /* 0x000fe200078e3cff */
[----:B------:R-:W-:Y:S04]  /*64650*/  STL [R1+0x1568], R14 ;  /* 0x0015680e01007387 */ /* 0x000fe80000100800 */
[----:B------:R-:W-:Y:S04]  /*64660*/  LDGSTS.E [R5+-0x3c000], desc[UR60][R158.64], P2 ;  /* 0xc40000009e057fae */ /* 0x000fe8000912187c */
[----:B------:R-:W-:Y:S04]  /*64670*/  LDGSTS.E [R5+-0x3fffc], desc[UR60][R250.64], P4 ;  /* 0xc0004000fa057fae */ /* 0x000fe8000a12187c */
[----:B------:R-:W2:Y:S04]  /*64680*/  LDL.LU.64 R158, [R1+0x33f0] ;  /* 0x0033f000019e7983 */ /* 0x000ea80000300a00 */
[----:B------:R1:W-:Y:S04]  /*64690*/  STL [R1+0x1564], R251 ;  /* 0x001564fb01007387 */ /* 0x0003e80000100800 */
[----:B-1----:R-:W3:Y:S04]  /*646a0*/  LDL.LU.64 R250, [R1+0x33e8] ;  /* 0x0033e80001fa7983 */ /* 0x002ee80000300a00 */
[----:B------:R1:W-:Y:S04]  /*646b0*/  STL.64 [R1+0x33e0], R244 ;  /* 0x0033e0f401007387 */ /* 0x0003e80000100a00 */
[----:B-1----:R-:W4:Y:S01]  /*646c0*/  LDL.LU R245, [R1+0x156c] ;  /* 0x00156c0001f57983 */ /* 0x002f220000300800 */
[----:B------:R-:W-:-:S04]  /*646d0*/  ISETP.GT.AND P2, PT, R3, 0x2, PT ;  /* 0x000000020300780c */ /* 0x000fc80003f44270 */
[----:B------:R-:W-:Y:S02]  /*646e0*/  SEL R14, RZ, 0x4, !P2 ;  /* 0x00000004ff0e7807 */ /* 0x000fe40005000000 */
[-C--:B------:R-:W-:Y:S02]  /*646f0*/  IADD3 R225, P5, R225, R8.reuse, RZ ;  /* 0x00000008e1e17210 */ /* 0x080fe40007fbe0ff */
[----:B------:R-:W-:Y:S02]  /*64700*/  SEL R14, R14, RZ, !P1 ;  /* 0x000000ff0e0e7207 */ /* 0x000fe40004800000 */
[----:B------:R-:W-:Y:S02]  /*64710*/  IADD3 R4, P6, R4, R8, RZ ;  /* 0x0000000804047210 */ /* 0x000fe40007fde0ff */
[----:B------:R-:W-:Y:S01]  /*64720*/  ISETP.NE.U32.AND P2, PT, R14, RZ, PT ;  /* 0x000000ff0e00720c */ /* 0x000fe20003f45070 */
[----:B------:R-:W-:Y:S01]  /*64730*/  IMAD.MOV.U32 R244, RZ, RZ, R225 ;  /* 0x000000fffff47224 */ /* 0x000fe200078e00e1 */
[----:B------:R-:W-:Y:S01]  /*64740*/  IADD3.X R15, R15, R2, RZ, P6, !PT ;  /* 0x000000020f0f7210 */ /* 0x000fe200037fe4ff */
[----:B------:R-:W2:Y:S04]  /*64750*/  LDL.LU R14, [R1+0x1588] ;  /* 0x00158800010e7983 */ /* 0x000ea80000300800 */
[----:B------:R-:W-:Y:S01]  /*64760*/  STL [R1+0x1570], R225 ;  /* 0x001570e101007387 */ /* 0x000fe20000100800 */
[----:B----4-:R-:W-:-:S05]  /*64770*/  IMAD.X R245, R245, 0x1, R2, P5 ;  /* 0x00000001f5f57824 */ /* 0x010fca00028e0602 */
[----:B------:R1:W-:Y:S04]  /*64780*/  STL [R1+0x156c], R245 ;  /* 0x00156cf501007387 */ /* 0x0003e80000100800 */
[----:B------:R4:W-:Y:S04]  /*64790*/  LDGSTS.E [R5+-0x3bffc], desc[UR60][R244.64], P4 ;  /* 0xc4004000f4057fae */ /* 0x0009e8000a12187c */
[----:B------:R-:W-:Y:S01]  /*647a0*/  STL [R1+0x1578], R4 ;  /* 0x0015780401007387 */ /* 0x000fe20000100800 */
[----:B----4-:R-:W-:Y:S01]  /*647b0*/  IMAD.MOV.U32 R244, RZ, RZ, R4 ;  /* 0x000000fffff47224 */ /* 0x010fe200078e0004 */
[----:B-1----:R-:W-:-:S02]  /*647c0*/  MOV R245, R15 ;  /* 0x0000000f00f57202 */ /* 0x002fc40000000f00 */
[----:B------:R-:W-:Y:S04]  /*647d0*/  STL [R1+0x1574], R15 ;  /* 0x0015740f01007387 */ /* 0x000fe80000100800 */
[----:B------:R-:W-:Y:S04]  /*647e0*/  LDGSTS.E [R5+-0x3fff8], desc[UR60][R244.64], P2 ;  /* 0xc0008000f4057fae */ /* 0x000fe8000912187c */
[----:B------:R-:W4:Y:S04]  /*647f0*/  LDL.LU.64 R244, [R1+0x33e0] ;  /* 0x0033e00001f47983 */ /* 0x000f280000300a00 */
[----:B------:R1:W-:Y:S04]  /*64800*/  STL.64 [R1+0x33d8], R238 ;  /* 0x0033d8ee01007387 */ /* 0x0003e80000100a00 */
[----:B-1----:R-:W3:Y:S04]  /*64810*/  LDL.LU R238, [R1+0x157c] ;  /* 0x00157c0001ee7983 */ /* 0x002ee80000300800 */
[----:B------:R-:W4:Y:S04]  /*64820*/  LDL.LU R239, [R1+0x1580] ;  /* 0x0015800001ef7983 */ /* 0x000f280000300800 */
[----:B------:R1:W-:Y:S04]  /*64830*/  STL.64 [R1+0x33d0], R232 ;  /* 0x0033d0e801007387 */ /* 0x0003e80000100a00 */
[----:B-1----:R-:W3:Y:S01]  /*64840*/  LDL.LU R233, [R1+0x1584] ;  /* 0x0015840001e97983 */ /* 0x002ee20000300800 */
[----:B------:R-:W-:-:S03]  /*64850*/  ISETP.GT.AND P4, PT, R3, 0x3, PT ;  /* 0x000000030300780c */ /* 0x000fc60003f84270 */
[----:B------:R-:W3:Y:S01]  /*64860*/  LDL.LU R225, [R1+0x1590] ;  /* 0x0015900001e17983 */ /* 0x000ee20000300800 */
[----:B------:R-:W-:-:S03]  /*64870*/  SEL R4, RZ, 0x4, !P4 ;  /* 0x00000004ff047807 */ /* 0x000fc60006000000 */
[----:B------:R-:W3:Y:S01]  /*64880*/  LDL.LU R15, [R1+0x1754] ;  /* 0x00175400010f7983 */ /* 0x000ee20000300800 */
[----:B------:R-:W-:-:S04]  /*64890*/  SEL R4, R4, RZ, !P1 ;  /* 0x000000ff04047207 */ /* 0x000fc80004800000 */
[----:B------:R-:W-:Y:S02]  /*648a0*/  ISETP.NE.U32.AND P4, PT, R4, RZ, PT ;  /* 0x000000ff0400720c */ /* 0x000fe40003f85070 */
[----:B------:R-:W3:Y:S01]  /*648b0*/  LDL.LU R4, [R1+0x1758] ;  /* 0x0017580001047983 */ /* 0x000ee20000300800 */
[----:B--2---:R-:W-:-:S04]  /*648c0*/  IADD3 R14, P6, R14, R8, RZ ;  /* 0x000000080e0e7210 */ /* 0x004fc80007fde0ff */
[----:B------:R-:W-:Y:S02]  /*648d0*/  MOV R232, R14 ;  /* 0x0000000e00e87202 */ /* 0x000fe40000000f00 */
[----:B----4-:R-:W-:-:S05]  /*648e0*/  IADD3 R239, P5, R239, R8, RZ ;  /* 0x00000008efef7210 */ /* 0x010fca0007fbe0ff */
[----:B---3--:R-:W-:Y:S01]  /*648f0*/  IMAD.X R238, R238, 0x1, R2, P5 ;  /* 0x00000001eeee7824 */ /* 0x008fe200028e0602 */
[----:B------:R1:W-:Y:S04]  /*64900*/  STL [R1+0x1580], R239 ;  /* 0x001580ef01007387 */ /* 0x0003e80000100800 */
[----:B------:R2:W-:Y:S01]  /*64910*/  STL [R1+0x157c], R238 ;  /* 0x00157cee01007387 */ /* 0x0005e20000100800 */
[----:B-1----:R-:W-:-:S04]  /*64920*/  LOP3.LUT R239, R239, R238, RZ, 0x3c, !PT ;  /* 0x000000eeefef7212 */ /* 0x002fc800078e3cff */
[----:B--2---:R-:W-:Y:S01]  /*64930*/  LOP3.LUT R238, R239, R238, RZ, 0x3c, !PT ;  /* 0x000000eeefee7212 */ /* 0x004fe200078e3cff */
[----:B------:R-:W-:-:S03]  /*64940*/  IMAD.X R233, R233, 0x1, R2, P6 ;  /* 0x00000001e9e97824 */ /* 0x000fc600030e0602 */
        /* <DEDUP_REMOVED lines=14> */
[----:B------:R-:W-:Y:S02]  /*64a30*/  ISETP.NE.U32.AND P2, PT, R14, RZ, PT ;  /* 0x000000ff0e00720c */ /* 0x000fe40003f45070 */
[----:B------:R-:W-:Y:S01]  /*64a40*/  MOV R198, R225 ;  /* 0x000000e100c67202 */ /* 0x000fe20000000f00 */
[--C-:B------:R-:W-:Y:S01]  /*64a50*/  IMAD.X R15, R15, 0x1, R2.reuse, P6 ;  /* 0x000000010f0f7824 */ /* 0x100fe200030e0602 */
[----:B------:R-:W2:Y:S04]  /*64a60*/  LDL.LU R14, [R1+0x1768] ;  /* 0x00176800010e7983 */ /* 0x000ea80000300800 */
[----:B------:R-:W-:Y:S01]  /*64a70*/  STL [R1+0x1590], R225 ;  /* 0x001590e101007387 */ /* 0x000fe20000100800 */
[----:B----4-:R-:W-:-:S05]  /*64a80*/  IMAD.X R199, R199, 0x1, R2, P5 ;  /* 0x00000001c7c77824 */ /* 0x010fca00028e0602 */
[----:B------:R1:W-:Y:S04]  /*64a90*/  STL [R1+0x158c], R199 ;  /* 0x00158cc701007387 */ /* 0x0003e80000100800 */
[----:B------:R4:W-:Y:S04]  /*64aa0*/  LDGSTS.E [R5+-0x3bff4], desc[UR60][R198.64], P4 ;  /* 0xc400c000c6057fae */ /* 0x0009e8000a12187c */
[----:B------:R-:W-:Y:S01]  /*64ab0*/  STL [R1+0x1758], R4 ;  /* 0x0017580401007387 */ /* 0x000fe20000100800 */
[----:B----4-:R-:W-:Y:S02]  /*64ac0*/  IMAD.MOV.U32 R198, RZ, RZ, R4 ;  /* 0x000000ffffc67224 */ /* 0x010fe400078e0004 */
[----:B-1----:R-:W-:Y:S01]  /*64ad0*/  IMAD.MOV.U32 R199, RZ, RZ, R15 ;  /* 0x000000ffffc77224 */ /* 0x002fe200078e000f */
        /* <DEDUP_REMOVED lines=15> */
[----:B--2---:R-:W-:-:S05]  /*64bd0*/  IADD3 R14, P6, R14, R8, RZ ;  /* 0x000000080e0e7210 */ /* 0x004fca0007fde0ff */
[----:B------:R-:W-:Y:S01]  /*64be0*/  IMAD.MOV.U32 R190, RZ, RZ, R14 ;  /* 0x000000ffffbe7224 */ /* 0x000fe200078e000e */
[----:B----4-:R-:W-:-:S04]  /*64bf0*/  IADD3 R195, P5, R195, R8, RZ ;  /* 0x00000008c3c37210 */ /* 0x010fc80007fbe0ff */
[----:B---3--:R-:W-:Y:S01]  /*64c00*/  IADD3.X R194, R194, R2, RZ, P5, !PT ;  /* 0x00000002c2c27210 */ /* 0x008fe20002ffe4ff */
        /* <DEDUP_REMOVED lines=21> */
[----:B------:R-:W2:Y:S01]  /*64d60*/  LDL.LU R14, [R1+0x1788] ;  /* 0x00178800010e7983 */ /* 0x000ea20000300800 */
[----:B------:R-:W-:-:S03]  /*64d70*/  IMAD.X R15, R15, 0x1, R2, P6 ;  /* 0x000000010f0f7824 */ /* 0x000fc600030e0602 */
[----:B------:R-:W-:Y:S01]  /*64d80*/  STL [R1+0x1770], R225 ;  /* 0x001770e101007387 */ /* 0x000fe20000100800 */
[----:B----4-:R-:W-:-:S05]  /*64d90*/  IADD3.X R187, R187, R2, RZ, P5, !PT ;  /* 0x00000002bbbb7210 */ /* 0x010fca0002ffe4ff */
[----:B------:R1:W-:Y:S04]  /*64da0*/  STL [R1+0x176c], R187 ;  /* 0x00176cbb01007387 */ /* 0x0003e80000100800 */
[----:B------:R4:W-:Y:S04]  /*64db0*/  LDGSTS.E [R5+-0x33ffc], desc[UR60][R186.64], P4 ;  /* 0xcc004000ba057fae */ /* 0x0009e8000a12187c */
[----:B------:R-:W-:Y:S01]  /*64dc0*/  STL [R1+0x1778], R4 ;  /* 0x0017780401007387 */ /* 0x000fe20000100800 */
[----:B----4-:R-:W-:Y:S01]  /*64dd0*/  MOV R186, R4 ;  /* 0x0000000400ba7202 */ /* 0x010fe20000000f00 */
[----:B-1----:R-:W-:-:S02]  /*64de0*/  IMAD.MOV.U32 R187, RZ, RZ, R15 ;  /* 0x000000ffffbb7224 */ /* 0x002fc400078e000f */
        /* <DEDUP_REMOVED lines=17> */
[----:B----4-:R-:W-:-:S05]  /*64f00*/  IADD3 R183, P5, R183, R8, RZ ;  /* 0x00000008b7b77210 */ /* 0x010fca0007fbe0ff */
[----:B---3--:R-:W-:Y:S01]  /*64f10*/  IMAD.X R182, R182, 0x1, R2, P5 ;  /* 0x00000001b6b67824 */ /* 0x008fe200028e0602 */
        /* <DEDUP_REMOVED lines=159> */
[----:B------:R-:W4:Y:S04]  /*65910*/  LDL.LU R14, [R1+0x1b80] ;  /* 0x001b8000010e7983 */ /* 0x000f280000300800 */
[----:B------:R1:W-:Y:S04]  /*65920*/  STL.64 [R1+0x3350], R148 ;  /* 0x0033509401007387 */ /* 0x0003e80000100a00 */
[----:B-1----:R-:W2:Y:S01]  /*65930*/  LDL.LU R149, [R1+0x1b6c] ;  /* 0x001b6c0001957983 */ /* 0x002ea20000300800 */
[----:B------:R-:W-:-:S04]  /*65940*/  ISETP.GT.AND P2, PT, R3, 0x62, PT ;  /* 0x000000620300780c */ /* 0x000fc80003f44270 */
[----:B------:R-:W-:-:S04]  /*65950*/  SEL R8, RZ, 0x4, !P2 ;  /* 0x00000004ff087807 */ /* 0x000fc80005000000 */
[----:B------:R-:W-:-:S04]  /*65960*/  SEL R8, R8, RZ, !P1 ;  /* 0x000000ff08087207 */ /* 0x000fc80004800000 */
[----:B------:R-:W-:Y:S02]  /*65970*/  ISETP.NE.U32.AND P2, PT, R8, RZ, PT ;  /* 0x000000ff0800720c */ /* 0x000fe40003f45070 */
[----:B------:R-:W1:Y:S02]  /*65980*/  LDC R8, c[0x0][0x238] ;  /* 0x00008e00ff087b82 */ /* 0x000e640000000800 */
[----:B-1----:R-:W-:-:S05]  /*65990*/  IMAD.SHL.U32 R8, R8, 0x80, RZ ;  /* 0x0000008008087824 */ /* 0x002fca00078e00ff */
[----:B------:R-:W-:-:S04]  /*659a0*/  SHF.L.U32 R8, R8, 0x2, RZ ;  /* 0x0000000208087819 */ /* 0x000fc800000006ff */
[-C--:B------:R-:W-:Y:S02]  /*659b0*/  IADD3 R15, P5, R15, R8.reuse, RZ ;  /* 0x000000080f0f7210 */ /* 0x080fe40007fbe0ff */
[----:B------:R-:W-:Y:S02]  /*659c0*/  IADD3 R4, P6, R4, R8, RZ ;  /* 0x0000000804047210 */ /* 0x000fe40007fde0ff */
[----:B------:R-:W-:Y:S01]  /*659d0*/  MOV R148, R15 ;  /* 0x0000000f00947202 */ /* 0x000fe20000000f00 */
[----:B------:R1:W-:Y:S02]  /*659e0*/  STL [R1+0x1b70], R15 ;  /* 0x001b700f01007387 */ /* 0x0003e40000100800 */
[--C-:B------:R-:W-:Y:S02]  /*659f0*/  IMAD.X R225, R225, 0x1, R2.reuse, P6 ;  /* 0x00000001e1e17824 */ /* 0x100fe400030e0602 */
[----:B--2---:R-:W-:-:S05]  /*65a00*/  IMAD.X R149, R149, 0x1, R2, P5 ;  /* 0x0000000195957824 */ /* 0x004fca00028e0602 */
[----:B------:R2:W-:Y:S04]  /*65a10*/  STL [R1+0x1b6c], R149 ;  /* 0x001b6c9501007387 */ /* 0x0005e80000100800 */
[----:B------:R3:W-:Y:S04]  /*65a20*/  LDGSTS.E [R5+-0x23ffc], desc[UR60][R148.64], P4 ;  /* 0xdc00400094057fae */ /* 0x0007e8000a12187c */
[----:B------:R-:W-:Y:S01]  /*65a30*/  STL [R1+0x1b78], R4 ;  /* 0x001b780401007387 */ /* 0x000fe20000100800 */
[----:B----4-:R-:W-:-:S03]  /*65a40*/  IADD3 R14, P5, R14, R8, RZ ;  /* 0x000000080e0e7210 */ /* 0x010fc60007fbe0ff */
[----:B-1----:R-:W4:Y:S01]  /*65a50*/  LDL.LU R15, [R1+0x1b90] ;  /* 0x001b9000010f7983 */ /* 0x002f220000300800 */
[----:B---3--:R-:W-:Y:S02]  /*65a60*/  IMAD.MOV.U32 R148, RZ, RZ, R4 ;  /* 0x000000ffff947224 */ /* 0x008fe400078e0004 */
[----:B--2---:R-:W-:Y:S01]  /*65a70*/  IMAD.MOV.U32 R149, RZ, RZ, R225 ;  /* 0x000000ffff957224 */ /* 0x004fe200078e00e1 */
[----:B------:R1:W-:Y:S04]  /*65a80*/  STL [R1+0x1b74], R225 ;  /* 0x001b74e101007387 */ /* 0x0003e80000100800 */
[----:B------:R-:W-:Y:S04]  /*65a90*/  LDGSTS.E [R5+-0x27ff8], desc[UR60][R148.64], P2 ;  /* 0xd800800094057fae */ /* 0x000fe8000912187c */
[----:B-1----:R-:W2:Y:S04]  /*65aa0*/  LDL.LU R225, [R1+0x1b8c] ;  /* 0x001b8c0001e17983 */ /* 0x002ea80000300800 */
[----:B------:R-:W3:Y:S04]  /*65ab0*/  LDL.LU.64 R148, [R1+0x3350] ;  /* 0x0033500001947983 */ /* 0x000ee80000300a00 */
[----:B------:R-:W4:Y:S01]  /*65ac0*/  LDL.LU R8, [R1+0x1b7c] ;  /* 0x001b7c0001087983 */ /* 0x000f220000300800 */
[----:B------:R-:W-:-:S04]  /*65ad0*/  ISETP.GT.AND P4, PT, R3, 0x63, PT ;  /* 0x000000630300780c */ /* 0x000fc80003f84270 */
[----:B------:R-:W-:Y:S01]  /*65ae0*/  SEL R4, RZ, 0x4, !P4 ;  /* 0x00000004ff047807 */ /* 0x000fe20006000000 */
[----:B------:R-:W-:Y:S03]  /*65af0*/  STL [R1+0x1b80], R14 ;  /* 0x001b800e01007387 */ /* 0x000fe60000100800 */
[----:B------:R-:W-:-:S04]  /*65b00*/  SEL R4, R4, RZ, !P1 ;  /* 0x000000ff04047207 */ /* 0x000fc80004800000 */
[----:B------:R-:W-:Y:S02]  /*65b10*/  ISETP.NE.U32.AND P4, PT, R4, RZ, PT ;  /* 0x000000ff0400720c */ /* 0x000fe40003f85070 */
[----:B----4-:R-:W-:-:S05]  /*65b20*/  IADD3.X R8, R8, R2, RZ, P5, !PT ;  /* 0x0000000208087210 */ /* 0x010fca0002ffe4ff */
[----:B------:R-:W-:Y:S04]  /*65b30*/  STL [R1+0x1b7c], R8 ;  /* 0x001b7c0801007387 */ /* 0x000fe80000100800 */
[----:B------:R-:W-:Y:S04]  /*65b40*/  STL.64 [R1+0x3348], R146 ;  /* 0x0033489201007387 */ /* 0x000fe80000100a00 */
[----:B------:R-:W4:Y:S04]  /*65b50*/  LDL.LU R4, [R1+0x1598] ;  /* 0x0015980001047983 */ /* 0x000f280000300800 */
[----:B------:R1:W-:Y:S04]  /*65b60*/  STL.64 [R1+0x3340], R144 ;  /* 0x0033409001007387 */ /* 0x0003e80000100a00 */
[----:B-1----:R-:W3:Y:S04]  /*65b70*/  LDL.LU R144, [R1+0x1b84] ;  /* 0x001b840001907983 */ /* 0x002ee80000300800 */
[----:B------:R-:W4:Y:S01]  /*65b80*/  LDL.LU R145, [R1+0x1b88] ;  /* 0x001b880001917983 */ /* 0x000f220000300800 */
[----:B------:R-:W-:-:S02]  /*65b90*/  IMAD.MOV.U32 R146, RZ, RZ, R14 ;  /* 0x000000ffff927224 */ /* 0x000fc400078e000e */
[----:B------:R-:W-:Y:S02]  /*65ba0*/  IMAD.MOV.U32 R147, RZ, RZ, R8 ;  /* 0x000000ffff937224 */ /* 0x000fe400078e0008 */
[----:B------:R-:W1:Y:S03]  /*65bb0*/  LDC R8, c[0x0][0x238] ;  /* 0x00008e00ff087b82 */ /* 0x000e660000000800 */
[----:B------:R-:W-:Y:S04]  /*65bc0*/  LDGSTS.E [R5+-0x23ff8], desc[UR60][R146.64], P2 ;  /* 0xdc00800092057fae */ /* 0x000fe8000912187c */
[----:B------:R-:W3:Y:S04]  /*65bd0*/  LDL.LU.64 R146, [R1+0x3348] ;  /* 0x0033480001927983 */ /* 0x000ee80000300a00 */
[----:B------:R-:W3:Y:S01]  /*65be0*/  LDL.LU R14, [R1+0x1594] ;  /* 0x00159400010e7983 */ /* 0x000ee20000300800 */
[----:B-1----:R-:W-:-:S05]  /*65bf0*/  SHF.L.U32 R8, R8, 0x7, RZ ;  /* 0x0000000708087819 */ /* 0x002fca00000006ff */
[----:B------:R-:W-:-:S05]  /*65c00*/  IMAD.SHL.U32 R8, R8, 0x4, RZ ;  /* 0x0000000408087824 */ /* 0x000fca00078e00ff */
[----:B------:R-:W-:-:S04]  /*65c10*/  IADD3 R15, P5, R15, R8, RZ ;  /* 0x000000080f0f7210 */ /* 0x000fc80007fbe0ff */
[----:B--2---:R-:W-:Y:S02]  /*65c20*/  IADD3.X R225, R225, R2, RZ, P5, !PT ;  /* 0x00000002e1e17210 */ /* 0x004fe40002ffe4ff */
[----:B----4-:R-:W-:-:S05]  /*65c30*/  IADD3 R145, P2, R145, R8, RZ ;  /* 0x0000000891917210 */ /* 0x010fca0007f5e0ff */
[----:B---3--:R-:W-:Y:S01]  /*65c40*/  IMAD.X R144, R144, 0x1, R2, P2 ;  /* 0x0000000190907824 */ /* 0x008fe200010e0602 */
[----:B------:R1:W-:Y:S04]  /*65c50*/  STL [R1+0x1b88], R145 ;  /* 0x001b889101007387 */ /* 0x0003e80000100800 */
[----:B------:R2:W-:Y:S01]  /*65c60*/  STL [R1+0x1b84], R144 ;  /* 0x001b849001007387 */ /* 0x0005e20000100800 */
[----:B-1----:R-:W-:-:S04]  /*65c70*/  LOP3.LUT R145, R145, R144, RZ, 0x3c, !PT ;  /* 0x0000009091917212 */ /* 0x002fc800078e3cff */
[----:B--2---:R-:W-:-:S04]  /*65c80*/  LOP3.LUT R144, R145, R144, RZ, 0x3c, !PT ;  /* 0x0000009091907212 */ /* 0x004fc800078e3cff */
[----:B------:R-:W-:Y:S02]  /*65c90*/  LOP3.LUT R145, R145, R144, RZ, 0x3c, !PT ;  /* 0x0000009091917212 */ /* 0x000fe400078e3cff */
[----:B------:R-:W-:-:S03]  /*65ca0*/  ISETP.GT.AND P2, PT, R3, 0x4, PT ;  /* 0x000000040300780c */ /* 0x000fc60003f44270 */
[----:B------:R1:W-:Y:S02]  /*65cb0*/  LDGSTS.E [R5+-0x27ff4], desc[UR60][R144.64], P4 ;  /* 0xd800c00090057fae */ /* 0x0003e4000a12187c */
[----:B-1----:R-:W-:Y:S02]  /*65cc0*/  IMAD.MOV.U32 R144, RZ, RZ, R15 ;  /* 0x000000ffff907224 */ /* 0x002fe400078e000f */
[----:B------:R-:W-:-:S05]  /*65cd0*/  IMAD.MOV.U32 R145, RZ, RZ, R225 ;  /* 0x000000ffff917224 */ /* 0x000fca00078e00e1 */
[----:B------:R1:W-:Y:S02]  /*65ce0*/  LDGSTS.E [R5+-0x23ff4], desc[UR60][R144.64], P4 ;  /* 0xdc00c00090057fae */ /* 0x0003e4000a12187c */
[----:B-1----:R-:W-:-:S04]  /*65cf0*/  SEL R5, RZ, 0x4, !P2 ;  /* 0x00000004ff057807 */ /* 0x002fc80005000000 */
[----:B------:R-:W-:Y:S02]  /*65d00*/  SEL R5, R5, RZ, !P1 ;  /* 0x000000ff05057207 */ /* 0x000fe40004800000 */
[----:B------:R-:W-:Y:S02]  /*65d10*/  IADD3 R4, P2, R4, R8, RZ ;  /* 0x0000000804047210 */ /* 0x000fe40007f5e0ff */
[----:B------:R-:W-:Y:S02]  /*65d20*/  ISETP.NE.U32.AND P4, PT, R5, RZ, PT ;  /* 0x000000ff0500720c */ /* 0x000fe40003f85070 */
[----:B------:R-:W-:Y:S02]  /*65d30*/  IADD3.X R14, R14, R2, RZ, P2, !PT ;  /* 0x000000020e0e7210 */ /* 0x000fe400017fe4ff */
[----:B------:R-:W-:Y:S01]  /*65d40*/  LOP3.LUT R5, R12, 0x10, RZ, 0x3c, !PT ;  /* 0x000000100c057812 */ /* 0x000fe200078e3cff */
[----:B------:R-:W-:Y:S01]  /*65d50*/  IMAD.MOV.U32 R144, RZ, RZ, R4 ;  /* 0x000000ffff907224 */ /* 0x000fe200078e0004 */
[----:B------:R1:W-:Y:S01]  /*65d60*/  STL [R1+0x1b90], R15 ;  /* 0x001b900f01007387 */ /* 0x0003e20000100800 */
[----:B------:R-:W-:Y:S01]  /*65d70*/  IMAD.MOV.U32 R145, RZ, RZ, R14 ;  /* 0x000000ffff917224 */ /* 0x000fe200078e000e */
[----:B------:R-:W-:-:S02]  /*65d80*/  IADD3 R5, R5, 0x100000, R252 ;  /* 0x0010000005057810 */ /* 0x000fc40007ffe0fc */
[----:B------:R-:W-:Y:S04]  /*65d90*/  STL [R1+0x1b8c], R225 ;  /* 0x001b8ce101007387 */ /* 0x000fe80000100800 */
[----:B------:R-:W-:Y:S04]  /*65da0*/  LDGSTS.E [R5+-0x40000], desc[UR60][R144.64], P4 ;  /* 0xc000000090057fae */ /* 0x000fe8000a12187c */
[----:B-1----:R-:W2:Y:S04]  /*65db0*/  LDL.LU R15, [R1+0x15a8] ;  /* 0x0015a800010f7983 */ /* 0x002ea80000300800 */
[----:B------:R-:W-:Y:S04]  /*65dc0*/  STL [R1+0x1598], R4 ;  /* 0x0015980401007387 */ /* 0x000fe80000100800 */
[----:B------:R-:W-:Y:S04]  /*65dd0*/  STL [R1+0x1594], R14 ;  /* 0x0015940e01007387 */ /* 0x000fe80000100800 */
        /* <DEDUP_REMOVED lines=15> */
[----:B---3--:R-:W-:-:S04]  /*65ed0*/  IADD3 R143, P5, R143, R8, RZ ;  /* 0x000000088f8f7210 */ /* 0x008fc80007fbe0ff */
[----:B----4-:R-:W-:Y:S01]  /*65ee0*/  IADD3.X R142, R142, R2, RZ, P5, !PT ;  /* 0x000000028e8e7210 */ /* 0x010fe20002ffe4ff */
        /* <DEDUP_REMOVED lines=314> */
[----:B-1----:R-:W-:-:S05]  /*67290*/  SHF.L.U32 R8, R8, 0x7, RZ ;  /* 0x0000000708087819 */ /* 0x002fca00000006ff */
[----:B------:R-:W-:-:S05]  /*672a0*/  IMAD.SHL.U32 R8, R8, 0x4, RZ ;  /* 0x0000000408087824 */ /* 0x000fca00078e00ff */
[-C--:B------:R-:W-:Y:S02]  /*672b0*/  IADD3 R14, P5, R14, R8.reuse, RZ ;  /* 0x000000080e0e7210 */ /* 0x080fe40007fbe0ff */
[----:B------:R-:W-:-:S03]  /*672c0*/  IADD3 R4, P6, R4, R8, RZ ;  /* 0x0000000804047210 */ /* 0x000fc60007fde0ff */
[----:B------:R-:W-:Y:S01]  /*672d0*/  IMAD.MOV.U32 R102, RZ, RZ, R14 ;  /* 0x000000ffff667224 */ /* 0x000fe200078e000e */
[----:B------:R-:W-:Y:S01]  /*672e0*/  IADD3.X R225, R225, R2, RZ, P6, !PT ;  /* 0x00000002e1e17210 */ /* 0x000fe200037fe4ff */
[----:B------:R1:W-:Y:S01]  /*672f0*/  STL [R1+0x1bb0], R14 ;  /* 0x001bb00e01007387 */ /* 0x0003e20000100800 */
[----:B--2---:R-:W-:-:S05]  /*67300*/  IMAD.X R103, R103, 0x1, R2, P5 ;  /* 0x0000000167677824 */ /* 0x004fca00028e0602 */
[----:B------:R2:W-:Y:S04]  /*67310*/  STL [R1+0x1bac], R103 ;  /* 0x001bac6701007387 */ /* 0x0005e80000100800 */
[----:B------:R3:W-:Y:S04]  /*67320*/  LDGSTS.E [R5+-0x23ffc], desc[UR60][R102.64], P2 ;  /* 0xdc00400066057fae */ /* 0x0007e8000912187c */
[----:B------:R-:W-:Y:S01]  /*67330*/  STL [R1+0x1bb8], R4 ;  /* 0x001bb80401007387 */ /* 0x000fe20000100800 */
[----:B----4-:R-:W-:-:S03]  /*67340*/  IADD3 R15, P5, R15, R8, RZ ;  /* 0x000000080f0f7210 */ /* 0x010fc60007fbe0ff */
[----:B-1----:R-:W4:Y:S01]  /*67350*/  LDL.LU R14, [R1+0x1bd0] ;  /* 0x001bd000010e7983 */ /* 0x002f220000300800 */
[----:B---3--:R-:W-:Y:S01]  /*67360*/  IMAD.MOV.U32 R102, RZ, RZ, R4 ;  /* 0x000000ffff667224 */ /* 0x008fe200078e0004 */
[----:B--2---:R-:W-:Y:S02]  /*67370*/  MOV R103, R225 ;  /* 0x000000e100677202 */ /* 0x004fe40000000f00 */
        /* <DEDUP_REMOVED lines=9> */
[----:B------:R-:W-:Y:S01]  /*67410*/  ISETP.NE.U32.AND P2, PT, R4, RZ, PT ;  /* 0x000000ff0400720c */ /* 0x000fe20003f45070 */
[----:B----4-:R-:W-:-:S05]  /*67420*/  IMAD.X R8, R8, 0x1, R2, P5 ;  /* 0x0000000108087824 */ /* 0x010fca00028e0602 */
[----:B------:R-:W-:Y:S04]  /*67430*/  STL [R1+0x1bbc], R8 ;  /* 0x001bbc0801007387 */ /* 0x000fe80000100800 */
[----:B------:R-:W-:Y:S04]  /*67440*/  STL.64 [R1+0x3290], R100 ;  /* 0x0032906401007387 */ /* 0x000fe80000100a00 */
[----:B------:R-:W4:Y:S04]  /*67450*/  LDL.LU R4, [R1+0x15d8] ;  /* 0x0015d80001047983 */ /* 0x000f280000300800 */
[----:B------:R1:W-:Y:S04]  /*67460*/  STL.64 [R1+0x3288], R98 ;  /* 0x0032886201007387 */ /* 0x0003e80000100a00 */
[----:B-1----:R-:W3:Y:S04]  /*67470*/  LDL.LU R98, [R1+0x1bc4] ;  /* 0x001bc40001627983 */ /* 0x002ee80000300800 */
[----:B------:R-:W4:Y:S01]  /*67480*/  LDL.LU R99, [R1+0x1bc8] ;  /* 0x001bc80001637983 */ /* 0x000f220000300800 */
[----:B------:R-:W-:Y:S01]  /*67490*/  IMAD.MOV.U32 R100, RZ, RZ, R15 ;  /* 0x000000ffff647224 */ /* 0x000fe200078e000f */
[----:B------:R-:W-:-:S02]  /*674a0*/  MOV R101, R8 ;  /* 0x0000000800657202 */ /* 0x000fc40000000f00 */
[----:B------:R-:W1:Y:S03]  /*674b0*/  LDC R8, c[0x0][0x238] ;  /* 0x00008e00ff087b82 */ /* 0x000e660000000800 */
[----:B------:R-:W-:Y:S04]  /*674c0*/  LDGSTS.E [R5+-0x23ff8], desc[UR60][R100.64], P4 ;  /* 0xdc00800064057fae */ /* 0x000fe8000a12187c */
[----:B------:R-:W3:Y:S04]  /*674d0*/  LDL.LU.64 R100, [R1+0x3290] ;  /* 0x0032900001647983 */ /* 0x000ee80000300a00 */
[----:B------:R-:W3:Y:S01]  /*674e0*/  LDL.LU R15, [R1+0x15d4] ;  /* 0x0015d400010f7983 */ /* 0x000ee20000300800 */
[----:B-1----:R-:W-:-:S04]  /*674f0*/  IMAD.SHL.U32 R8, R8, 0x80, RZ ;  /* 0x0000008008087824 */ /* 0x002fc800078e00ff */
[----:B------:R-:W-:-:S05]  /*67500*/  IMAD.SHL.U32 R8, R8, 0x4, RZ ;  /* 0x0000000408087824 */ /* 0x000fca00078e00ff */
[----:B------:R-:W-:-:S05]  /*67510*/  IADD3 R14, P5, R14, R8, RZ ;  /* 0x000000080e0e7210 */ /* 0x000fca0007fbe0ff */
[----:B--2---:R-:W-:Y:S01]  /*67520*/  IMAD.X R225, R225, 0x1, R2, P5 ;  /* 0x00000001e1e17824 */ /* 0x004fe200028e0602 */
[----:B----4-:R-:W-:-:S04]  /*67530*/  IADD3 R99, P4, R99, R8, RZ ;  /* 0x0000000863637210 */ /* 0x010fc80007f9e0ff */
[----:B---3--:R-:W-:Y:S01]  /*67540*/  IADD3.X R98, R98, R2, RZ, P4, !PT ;  /* 0x0000000262627210 */ /* 0x008fe200027fe4ff */
[----:B------:R1:W-:Y:S04]  /*67550*/  STL [R1+0x1bc8], R99 ;  /* 0x001bc86301007387 */ /* 0x0003e80000100800 */
[----:B------:R2:W-:Y:S01]  /*67560*/  STL [R1+0x1bc4], R98 ;  /* 0x001bc46201007387 */ /* 0x0005e20000100800 */
[----:B-1----:R-:W-:-:S04]  /*67570*/  LOP3.LUT R99, R99, R98, RZ, 0x3c, !PT ;  /* 0x0000006263637212 */ /* 0x002fc800078e3cff */
[----:B--2---:R-:W-:-:S04]  /*67580*/  LOP3.LUT R98, R99, R98, RZ, 0x3c, !PT ;  /* 0x0000006263627212 */ /* 0x004fc800078e3cff */
[----:B------:R-:W-:-:S05]  /*67590*/  LOP3.LUT R99, R99, R98, RZ, 0x3c, !PT ;  /* 0x0000006263637212 */ /* 0x000fca00078e3cff */
[----:B------:R1:W-:Y:S02]  /*675a0*/  LDGSTS.E [R5+-0x27ff4], desc[UR60][R98.64], P2 ;  /* 0xd800c00062057fae */ /* 0x0003e4000912187c */
[----:B-1----:R-:W-:Y:S01]  /*675b0*/  IMAD.MOV.U32 R98, RZ, RZ, R14 ;  /* 0x000000ffff627224 */ /* 0x002fe200078e000e */
[----:B------:R-:W-:-:S05]  /*675c0*/  MOV R99, R225 ;  /* 0x000000e100637202 */ /* 0x000fca0000000f00 */
[----:B------:R1:W-:Y:S01]  /*675d0*/  LDGSTS.E [R5+-0x23ff4], desc[UR60][R98.64], P2 ;  /* 0xdc00c00062057fae */ /* 0x0003e2000912187c */
[----:B------:R-:W-:-:S04]  /*675e0*/  ISETP.GT.AND P2, PT, R3, 0x8, PT ;  /* 0x000000080300780c */ /* 0x000fc80003f44270 */
[----:B-1----:R-:W-:Y:S02]  /*675f0*/  SEL R5, RZ, 0x4, !P2 ;  /* 0x00000004ff057807 */ /* 0x002fe40005000000 */
[----:B------:R-:W-:Y:S02]  /*67600*/  IADD3 R4, P2, R4, R8, RZ ;  /* 0x0000000804047210 */ /* 0x000fe40007f5e0ff */
[----:B------:R-:W-:-:S04]  /*67610*/  SEL R5, R5, RZ, !P1 ;  /* 0x000000ff05057207 */ /* 0x000fc80004800000 */
[----:B------:R-:W-:Y:S01]  /*67620*/  ISETP.NE.U32.AND P4, PT, R5, RZ, PT ;  /* 0x000000ff0500720c */ /* 0x000fe20003f85070 */
[----:B------:R-:W-:Y:S01]  /*67630*/  IMAD.X R15, R15, 0x1, R2, P2 ;  /* 0x000000010f0f7824 */ /* 0x000fe200010e0602 */
[----:B------:R-:W-:Y:S01]  /*67640*/  LOP3.LUT R5, R12, 0x20, RZ, 0x3c, !PT ;  /* 0x000000200c057812 */ /* 0x000fe200078e3cff */
[----:B------:R-:W-:Y:S01]  /*67650*/  IMAD.MOV.U32 R98, RZ, RZ, R4 ;  /* 0x000000ffff627224 */ /* 0x000fe200078e0004 */
[----:B------:R1:W-:Y:S02]  /*67660*/  STL [R1+0x1bd0], R14 ;  /* 0x001bd00e01007387 */ /* 0x0003e40000100800 */
[----:B------:R-:W-:Y:S02]  /*67670*/  IADD3 R5, R5, 0x100000, R252 ;  /* 0x0010000005057810 */ /* 0x000fe40007ffe0fc */
[----:B------:R-:W-:Y:S01]  /*67680*/  MOV R99, R15 ;  /* 0x0000000f00637202 */ /* 0x000fe20000000f00 */
        /* <DEDUP_REMOVED lines=18> */
[----:B--2---:R-:W-:-:S04]  /*677b0*/  IADD3 R14, P6, R14, R8, RZ ;  /* 0x000000080e0e7210 */ /* 0x004fc80007fde0ff */
[----:B------:R-:W-:Y:S02]  /*677c0*/  MOV R94, R14 ;  /* 0x0000000e005e7202 */ /* 0x000fe40000000f00 */
[----:B---3--:R-:W-:-:S05]  /*677d0*/  IADD3 R97, P5, R97, R8, RZ ;  /* 0x0000000861617210 */ /* 0x008fca0007fbe0ff */
[----:B----4-:R-:W-:Y:S01]  /*677e0*/  IMAD.X R96, R96, 0x1, R2, P5 ;  /* 0x0000000160607824 */ /* 0x010fe200028e0602 */
        /* <DEDUP_REMOVED lines=314> */
[----:B-1----:R-:W-:-:S04]  /*68b90*/  IMAD.SHL.U32 R8, R8, 0x80, RZ ;  /* 0x0000008008087824 */ /* 0x002fc800078e00ff */
[----:B------:R-:W-:-:S05]  /*68ba0*/  IMAD.SHL.U32 R8, R8, 0x4, RZ ;  /* 0x0000000408087824 */ /* 0x000fca00078e00ff */
[-C--:B------:R-:W-:Y:S02]  /*68bb0*/  IADD3 R15, P5, R15, R8.reuse, RZ ;  /* 0x000000080f0f7210 */ /* 0x080fe40007fbe0ff */
[----:B------:R-:W-:-:S03]  /*68bc0*/  IADD3 R4, P6, R4, R8, RZ ;  /* 0x0000000804047210 */ /* 0x000fc60007fde0ff */
[----:B------:R-:W-:Y:S02]  /*68bd0*/  IMAD.MOV.U32 R56, RZ, RZ, R15 ;  /* 0x000000ffff387224 */ /* 0x000fe400078e000f */
[----:B------:R-:W-:Y:S01]  /*68be0*/  IMAD.X R225, R225, 0x1, R2, P6 ;  /* 0x00000001e1e17824 */ /* 0x000fe200030e0602 */
[----:B------:R1:W-:Y:S01]  /*68bf0*/  STL [R1+0x1bf0], R15 ;  /* 0x001bf00f01007387 */ /* 0x0003e20000100800 */
[----:B--2---:R-:W-:-:S05]  /*68c00*/  IADD3.X R57, R57, R2, RZ, P5, !PT ;  /* 0x0000000239397210 */ /* 0x004fca0002ffe4ff */
[----:B------:R2:W-:Y:S04]  /*68c10*/  STL [R1+0x1bec], R57 ;  /* 0x001bec3901007387 */ /* 0x0005e80000100800 */
[----:B------:R3:W-:Y:S04]  /*68c20*/  LDGSTS.E [R5+-0x23ffc], desc[UR60][R56.64], P2 ;  /* 0xdc00400038057fae */ /* 0x0007e8000912187c */
[----:B------:R-:W-:Y:S01]  /*68c30*/  STL [R1+0x1bf8], R4 ;  /* 0x001bf80401007387 */ /* 0x000fe20000100800 */
[----:B----4-:R-:W-:-:S03]  /*68c40*/  IADD3 R14, P5, R14, R8, RZ ;  /* 0x000000080e0e7210 */ /* 0x010fc60007fbe0ff */
[----:B-1----:R-:W4:Y:S01]  /*68c50*/  LDL.LU R15, [R1+0x1c10] ;  /* 0x001c1000010f7983 */ /* 0x002f220000300800 */
[----:B---3--:R-:W-:Y:S01]  /*68c60*/  MOV R56, R4 ;  /* 0x0000000400387202 */ /* 0x008fe20000000f00 */
[----:B--2---:R-:W-:Y:S02]  /*68c70*/  IMAD.MOV.U32 R57, RZ, RZ, R225 ;  /* 0x000000ffff397224 */ /* 0x004fe400078e00e1 */
        /* <DEDUP_REMOVED lines=17> */
[----:B------:R-:W-:Y:S01]  /*68d90*/  MOV R54, R14 ;  /* 0x0000000e00367202 */ /* 0x000fe20000000f00 */
[----:B------:R-:W-:-:S02]  /*68da0*/  IMAD.MOV.U32 R55, RZ, RZ, R8 ;  /* 0x000000ffff377224 */ /* 0x000fc400078e0008 */
[----:B------:R-:W1:Y:S03]  /*68db0*/  LDC R8, c[0x0][0x238] ;  /* 0x00008e00ff087b82 */ /* 0x000e660000000800 */
[----:B------:R-:W-:Y:S04]  /*68dc0*/  LDGSTS.E [R5+-0x23ff8], desc[UR60][R54.64], P4 ;  /* 0xdc00800036057fae */ /* 0x000fe8000a12187c */
[----:B------:R-:W3:Y:S04]  /*68dd0*/  LDL.LU.64 R54, [R1+0x31d8] ;  /* 0x0031d80001367983 */ /* 0x000ee80000300a00 */
[----:B------:R-:W3:Y:S01]  /*68de0*/  LDL.LU R14, [R1+0x1614] ;  /* 0x00161400010e7983 */ /* 0x000ee20000300800 */
[----:B-1----:R-:W-:-:S05]  /*68df0*/  IMAD.SHL.U32 R8, R8, 0x80, RZ ;  /* 0x0000008008087824 */ /* 0x002fca00078e00ff */
[----:B------:R-:W-:-:S04]  /*68e00*/  SHF.L.U32 R8, R8, 0x2, RZ ;  /* 0x0000000208087819 */ /* 0x000fc800000006ff */
[----:B------:R-:W-:-:S05]  /*68e10*/  IADD3 R15, P5, R15, R8, RZ ;  /* 0x000000080f0f7210 */ /* 0x000fca0007fbe0ff */
[----:B--2---:R-:W-:Y:S01]  /*68e20*/  IMAD.X R225, R225, 0x1, R2, P5 ;  /* 0x00000001e1e17824 */ /* 0x004fe200028e0602 */
[----:B----4-:R-:W-:-:S05]  /*68e30*/  IADD3 R53, P4, R53, R8, RZ ;  /* 0x0000000835357210 */ /* 0x010fca0007f9e0ff */
[----:B---3--:R-:W-:Y:S01]  /*68e40*/  IMAD.X R52, R52, 0x1, R2, P4 ;  /* 0x0000000134347824 */ /* 0x008fe200020e0602 */
[----:B------:R1:W-:Y:S04]  /*68e50*/  STL [R1+0x1c08], R53 ;  /* 0x001c083501007387 */ /* 0x0003e80000100800 */
[----:B------:R2:W-:Y:S01]  /*68e60*/  STL [R1+0x1c04], R52 ;  /* 0x001c043401007387 */ /* 0x0005e20000100800 */
[----:B-1----:R-:W-:-:S04]  /*68e70*/  LOP3.LUT R53, R53, R52, RZ, 0x3c, !PT ;  /* 0x0000003435357212 */ /* 0x002fc800078e3cff */
[----:B--2---:R-:W-:-:S04]  /*68e80*/  LOP3.LUT R52, R53, R52, RZ, 0x3c, !PT ;  /* 0x0000003435347212 */ /* 0x004fc800078e3cff */
[----:B------:R-:W-:-:S05]  /*68e90*/  LOP3.LUT R53, R53, R52, RZ, 0x3c, !PT ;  /* 0x0000003435357212 */ /* 0x000fca00078e3cff */
[----:B------:R1:W-:Y:S02]  /*68ea0*/  LDGSTS.E [R5+-0x27ff4], desc[UR60][R52.64], P2 ;  /* 0xd800c00034057fae */ /* 0x0003e4000912187c */
[----:B-1----:R-:W-:Y:S01]  /*68eb0*/  MOV R52, R15 ;  /* 0x0000000f00347202 */ /* 0x002fe20000000f00 */
[----:B------:R-:W-:-:S05]  /*68ec0*/  IMAD.MOV.U32 R53, RZ, RZ, R225 ;  /* 0x000000ffff357224 */ /* 0x000fca00078e00e1 */
[----:B------:R1:W-:Y:S01]  /*68ed0*/  LDGSTS.E [R5+-0x23ff4], desc[UR60][R52.64], P2 ;  /* 0xdc00c00034057fae */ /* 0x0003e2000912187c */
[----:B------:R-:W-:-:S04]  /*68ee0*/  ISETP.GT.AND P2, PT, R3, 0xc, PT ;  /* 0x0000000c0300780c */ /* 0x000fc80003f44270 */
[----:B-1----:R-:W-:-:S04]  /*68ef0*/  SEL R5, RZ, 0x4, !P2 ;  /* 0x00000004ff057807 */ /* 0x002fc80005000000 */
[----:B------:R-:W-:Y:S02]  /*68f00*/  SEL R5, R5, RZ, !P1 ;  /* 0x000000ff05057207 */ /* 0x000fe40004800000 */
[----:B------:R-:W-:Y:S02]  /*68f10*/  IADD3 R4, P2, R4, R8, RZ ;  /* 0x0000000804047210 */ /* 0x000fe40007f5e0ff */
[----:B------:R-:W-:Y:S02]  /*68f20*/  ISETP.NE.U32.AND P4, PT, R5, RZ, PT ;  /* 0x000000ff0500720c */ /* 0x000fe40003f85070 */
[----:B------:R-:W-:Y:S01]  /*68f30*/  LOP3.LUT R5, R12, 0x30, RZ, 0x3c, !PT ;  /* 0x000000300c057812 */ /* 0x000fe200078e3cff */
[----:B------:R-:W-:Y:S01]  /*68f40*/  IMAD.X R14, R14, 0x1, R2, P2 ;  /* 0x000000010e0e7824 */ /* 0x000fe200010e0602 */
[----:B------:R-:W-:Y:S01]  /*68f50*/  MOV R52, R4 ;  /* 0x0000000400347202 */ /* 0x000fe20000000f00 */
[----:B------:R1:W-:Y:S01]  /*68f60*/  STL [R1+0x1c10], R15 ;  /* 0x001c100f01007387 */ /* 0x0003e20000100800 */
[----:B------:R-:W-:Y:S01]  /*68f70*/  IADD3 R5, R5, 0x100000, R252 ;  /* 0x0010000005057810 */ /* 0x000fe20007ffe0fc */
[----:B------:R-:W-:-:S02]  /*68f80*/  IMAD.MOV.U32 R53, RZ, RZ, R14 ;  /* 0x000000ffff357224 */ /* 0x000fc400078e000e */
        /* <DEDUP_REMOVED lines=305> */
[----:B------:R-:W-:-:S04]  /*6a2a0*/  ISETP.GT.AND P2, PT, R3, 0x6d, PT ;  /* 0x0000006d0300780c */ /* 0x000fc80003f44270 */
[----:B------:R-:W-:-:S04]  /*6a2b0*/  SEL R4, RZ, 0x4, !P2 ;  /* 0x00000004ff047807 */ /* 0x000fc80005000000 */
[----:B------:R-:W-:-:S04]  /*6a2c0*/  SEL R4, R4, RZ, !P1 ;  /* 0x000000ff04047207 */ /* 0x000fc80004800000 */
[----:B------:R-:W-:Y:S02]  /*6a2d0*/  ISETP.NE.U32.AND P2, PT, R4, RZ, PT ;  /* 0x000000ff0400720c */ /* 0x000fe40003f45070 */
[----:B------:R-:W3:Y:S04]  /*6a2e0*/  LDL.LU R4, [R1+0x1c30] ;  /* 0x001c300001047983 */ /* 0x000ee80000300800 */
[----:B------:R-:W3:Y:S04]  /*6a2f0*/  LDL.LU R225, [R1+0x1c34] ;  /* 0x001c340001e17983 */ /* 0x000ee80000300800 */
        /* <DEDUP_REMOVED lines=35> */
[----:B------:R3:W-:Y:S01]  /*6a530*/  STL [R1+0x1c38], R14 ;  /* 0x001c380e01007387 */ /* 0x0007e20000100800 */
[----:B----4-:R-:W-:-:S03]  /*6a540*/  IADD3 R15, P5, R15, R8, RZ ;  /* 0x000000080f0f7210 */ /* 0x010fc60007fbe0ff */
[----:B------:R4:W-:Y:S01]  /*6a550*/  STL [R1+0x1c34], R225 ;  /* 0x001c34e101007387 */ /* 0x0009e20000100800 */
[----:B-1----:R-:W-:-:S03]  /*6a560*/  IMAD.MOV.U32 R226, RZ, RZ, R14 ;  /* 0x000000ffffe27224 */ /* 0x002fc600078e000e */
[----:B------:R-:W4:Y:S01]  /*6a570*/  LDL.LU R4, [R1+0x1c50] ;  /* 0x001c500001047983 */ /* 0x000f220000300800 */
[----:B--2---:R-:W-:-:S05]  /*6a580*/  IMAD.MOV.U32 R227, RZ, RZ, R225 ;  /* 0x000000ffffe37224 */ /* 0x004fca00078e00e1 */
[----:B------:R-:W-:Y:S04]  /*6a590*/  LDGSTS.E [R5+-0x27ff8], desc[UR60][R226.64], P4 ;  /* 0xd8008000e2057fae */ /* 0x000fe8000a12187c */
[----:B------:R-:W2:Y:S04]  /*6a5a0*/  LDL.LU.64 R226, [R1+0x3128] ;  /* 0x0031280001e27983 */ /* 0x000ea80000300a00 */
[----:B---3--:R-:W3:Y:S04]  /*6a5b0*/  LDL.LU R14, [R1+0x1c4c] ;  /* 0x001c4c00010e7983 */ /* 0x008ee80000300800 */
[----:B------:R-:W2:Y:S01]  /*6a5c0*/  LDL.LU R8, [R1+0x1c3c] ;  /* 0x001c3c0001087983 */ /* 0x000ea20000300800 */
[----:B------:R-:W-:-:S04]  /*6a5d0*/  ISETP.GT.AND P2, PT, R3, 0x6f, PT ;  /* 0x0000006f0300780c */ /* 0x000fc80003f44270 */
[----:B----4-:R-:W-:-:S04]  /*6a5e0*/  SEL R225, RZ, 0x4, !P2 ;  /* 0x00000004ffe17807 */ /* 0x010fc80005000000 */
[----:B------:R-:W-:Y:S01]  /*6a5f0*/  SEL R225, R225, RZ, !P1 ;  /* 0x000000ffe1e17207 */ /* 0x000fe20004800000 */
[----:B------:R-:W-:Y:S03]  /*6a600*/  STL [R1+0x1c40], R15 ;  /* 0x001c400f01007387 */ /* 0x000fe60000100800 */
[----:B------:R-:W-:Y:S02]  /*6a610*/  ISETP.NE.U32.AND P2, PT, R225, RZ, PT ;  /* 0x000000ffe100720c */ /* 0x000fe40003f45070 */
[----:B------:R-:W4:Y:S01]  /*6a620*/  LDL.LU R225, [R1+0x3120] ;  /* 0x0031200001e17983 */ /* 0x000f220000300800 */
[----:B--2---:R-:W-:-:S05]  /*6a630*/  IADD3.X R8, R8, R2, RZ, P5, !PT ;  /* 0x0000000208087210 */ /* 0x004fca0002ffe4ff */
[----:B------:R-:W-:Y:S04]  /*6a640*/  STL [R1+0x1c3c], R8 ;  /* 0x001c3c0801007387 */ /* 0x000fe80000100800 */
[----:B------:R1:W-:Y:S04]  /*6a650*/  STL.64 [R1+0x3118], R222 ;  /* 0x003118de01007387 */ /* 0x0003e80000100a00 */
[----:B-1----:R-:W2:Y:S04]  /*6a660*/  LDL.LU R222, [R1+0x1c44] ;  /* 0x001c440001de7983 */ /* 0x002ea80000300800 */
[----:B------:R-:W4:Y:S04]  /*6a670*/  LDL.LU R223, [R1+0x1c48] ;  /* 0x001c480001df7983 */ /* 0x000f280000300800 */
[----:B------:R1:W-:Y:S02]  /*6a680*/  STL.64 [R1+0x3110], R220 ;  /* 0x003110dc01007387 */ /* 0x0003e40000100a00 */
[----:B-1----:R-:W-:-:S02]  /*6a690*/  IMAD.MOV.U32 R220, RZ, RZ, R15 ;  /* 0x000000ffffdc7224 */ /* 0x002fc400078e000f */
[----:B------:R-:W-:Y:S01]  /*6a6a0*/  IMAD.MOV.U32 R221, RZ, RZ, R8 ;  /* 0x000000ffffdd7224 */ /* 0x000fe200078e0008 */
[----:B------:R-:W2:Y:S01]  /*6a6b0*/  LDL.LU R15, [R1+0x1658] ;  /* 0x00165800010f7983 */ /* 0x000ea20000300800 */
[----:B------:R-:W1:Y:S03]  /*6a6c0*/  LDC R8, c[0x0][0x238] ;  /* 0x00008e00ff087b82 */ /* 0x000e660000000800 */
[----:B------:R-:W-:Y:S04]  /*6a6d0*/  LDGSTS.E [R5+-0x23ff8], desc[UR60][R220.64], P4 ;  /* 0xdc008000dc057fae */ /* 0x000fe8000a12187c */
[----:B------:R-:W2:Y:S01]  /*6a6e0*/  LDL.LU R220, [R1+0x1654] ;  /* 0x0016540001dc7983 */ /* 0x000ea20000300800 */
[----:B-1----:R-:W-:-:S05]  /*6a6f0*/  SHF.L.U32 R8, R8, 0x7, RZ ;  /* 0x0000000708087819 */ /* 0x002fca00000006ff */
[----:B------:R-:W-:-:S05]  /*6a700*/  IMAD.SHL.U32 R8, R8, 0x4, RZ ;  /* 0x0000000408087824 */ /* 0x000fca00078e00ff */
[----:B------:R-:W-:-:S04]  /*6a710*/  IADD3 R4, P5, R4, R8, RZ ;  /* 0x0000000804047210 */ /* 0x000fc80007fbe0ff */
[----:B---3--:R-:W-:Y:S02]  /*6a720*/  IADD3.X R14, R14, R2, RZ, P5, !PT ;  /* 0x000000020e0e7210 */ /* 0x008fe40002ffe4ff */
[----:B----4-:R-:W-:-:S05]  /*6a730*/  IADD3 R223, P4, R223, R8, RZ ;  /* 0x00000008dfdf7210 */ /* 0x010fca0007f9e0ff */
[----:B--2---:R-:W-:Y:S01]  /*6a740*/  IMAD.X R222, R222, 0x1, R2, P4 ;  /* 0x00000001dede7824 */ /* 0x004fe200020e0602 */
[----:B------:R1:W-:Y:S04]  /*6a750*/  STL [R1+0x1c48], R223 ;  /* 0x001c48df01007387 */ /* 0x0003e80000100800 */
[----:B------:R2:W-:Y:S01]  /*6a760*/  STL [R1+0x1c44], R222 ;  /* 0x001c44de01007387 */ /* 0x0005e20000100800 */
[----:B-1----:R-:W-:-:S04]  /*6a770*/  LOP3.LUT R223, R223, R222, RZ, 0x3c, !PT ;  /* 0x000000dedfdf7212 */ /* 0x002fc800078e3cff */
[----:B--2---:R-:W-:-:S04]  /*6a780*/  LOP3.LUT R222, R223, R222, RZ, 0x3c, !PT ;  /* 0x000000dedfde7212 */ /* 0x004fc800078e3cff */
[----:B------:R-:W-:-:S05]  /*6a790*/  LOP3.LUT R223, R223, R222, RZ, 0x3c, !PT ;  /* 0x000000dedfdf7212 */ /* 0x000fca00078e3cff */
[----:B------:R1:W-:Y:S02]  /*6a7a0*/  LDGSTS.E [R5+-0x27ff4], desc[UR60][R222.64], P2 ;  /* 0xd800c000de057fae */ /* 0x0003e4000912187c */
[----:B-1----:R-:W-:Y:S02]  /*6a7b0*/  IMAD.MOV.U32 R222, RZ, RZ, R4 ;  /* 0x000000ffffde7224 */ /* 0x002fe400078e0004 */
[----:B------:R-:W-:-:S05]  /*6a7c0*/  IMAD.MOV.U32 R223, RZ, RZ, R14 ;  /* 0x000000ffffdf7224 */ /* 0x000fca00078e000e */
[----:B------:R1:W-:Y:S01]  /*6a7d0*/  LDGSTS.E [R5+-0x23ff4], desc[UR60][R222.64], P2 ;  /* 0xdc00c000de057fae */ /* 0x0003e2000912187c */
[----:B------:R-:W-:-:S04]  /*6a7e0*/  ISETP.GT.AND P2, PT, R3, 0x10, PT ;  /* 0x000000100300780c */ /* 0x000fc80003f44270 */
[----:B-1----:R-:W-:Y:S02]  /*6a7f0*/  SEL R5, RZ, 0x4, !P2 ;  /* 0x00000004ff057807 */ /* 0x002fe40005000000 */
[----:B------:R-:W-:Y:S02]  /*6a800*/  IADD3 R15, P2, R15, R8, RZ ;  /* 0x000000080f0f7210 */ /* 0x000fe40007f5e0ff */
[----:B------:R-:W-:Y:S01]  /*6a810*/  SEL R5, R5, RZ, !P1 ;  /* 0x000000ff05057207 */ /* 0x000fe20004800000 */
[----:B------:R-:W-:Y:S01]  /*6a820*/  STL [R1+0x1c50], R4 ;  /* 0x001c500401007387 */ /* 0x000fe20000100800 */
[----:B------:R-:W-:Y:S02]  /*6a830*/  IADD3.X R220, R220, R2, RZ, P2, !PT ;  /* 0x00000002dcdc7210 */ /* 0x000fe400017fe4ff */
[----:B------:R-:W-:Y:S01]  /*6a840*/  ISETP.NE.U32.AND P4, PT, R5, RZ, PT ;  /* 0x000000ff0500720c */ /* 0x000fe20003f85070 */
[----:B------:R1:W-:Y:S01]  /*6a850*/  STL [R1+0x1c4c], R14 ;  /* 0x001c4c0e01007387 */ /* 0x0003e20000100800 */
[----:B------:R-:W-:-:S03]  /*6a860*/  LOP3.LUT R5, R12, 0x40, RZ, 0x3c, !PT ;  /* 0x000000400c057812 */ /* 0x000fc600078e3cff */
[----:B------:R-:W2:Y:S01]  /*6a870*/  LDL.LU.64 R222, [R1+0x3118] ;  /* 0x0031180001de7983 */ /* 0x000ea20000300a00 */
[----:B------:R-:W-:Y:S01]  /*6a880*/  IMAD.MOV.U32 R221, RZ, RZ, R220 ;  /* 0x000000ffffdd7224 */ /* 0x000fe200078e00dc */
[----:B------:R-:W-:Y:S02]  /*6a890*/  IADD3 R5, R5, 0x100000, R252 ;  /* 0x0010000005057810 */ /* 0x000fe40007ffe0fc */
[----:B-1----:R-:W3:Y:S04]  /*6a8a0*/  LDL.LU R14, [R1+0x1664] ;  /* 0x00166400010e7983 */ /* 0x002ee80000300800 */
[----:B------:R-:W4:Y:S04]  /*6a8b0*/  LDL.LU R4, [R1+0x1668] ;  /* 0x0016680001047983 */ /* 0x000f280000300800 */
[----:B------:R-:W-:Y:S04]  /*6a8c0*/  STL [R1+0x1658], R15 ;  /* 0x0016580f01007387 */ /* 0x000fe80000100800 */
[----:B------:R1:W-:Y:S02]  /*6a8d0*/  STL [R1+0x1654], R220 ;  /* 0x001654dc01007387 */ /* 0x0003e40000100800 */
[----:B-1----:R-:W-:-:S05]  /*6a8e0*/  IMAD.MOV.U32 R220, RZ, RZ, R15 ;  /* 0x000000ffffdc7224 */ /* 0x002fca00078e000f */
[----:B------:R-:W-:Y:S04]  /*6a8f0*/  LDGSTS.E [R5+-0x40000], desc[UR60][R220.64], P4 ;  /* 0xc0000000dc057fae */ /* 0x000fe8000a12187c */
[----:B------:R-:W2:Y:S04]  /*6a900*/  LDL.LU.64 R220, [R1+0x3110] ;  /* 0x0031100001dc7983 */ /* 0x000ea80000300a00 */
[----:B------:R1:W-:Y:S04]  /*6a910*/  STL.64 [R1+0x3108], R218 ;  /* 0x003108da01007387 */ /* 0x0003e80000100a00 */
[----:B-1----:R-:W2:Y:S04]  /*6a920*/  LDL.LU R218, [R1+0x165c] ;  /* 0x00165c0001da7983 */ /* 0x002ea80000300800 */
[----:B------:R-:W2:Y:S01]  /*6a930*/  LDL.LU R219, [R1+0x1660] ;  /* 0x0016600001db7983 */ /* 0x000ea20000300800 */
[----:B------:R-:W-:-:S04]  /*6a940*/  ISETP.GT.AND P2, PT, R3, 0x11, PT ;  /* 0x000000110300780c */ /* 0x000fc80003f44270 */
[----:B------:R-:W-:-:S04]  /*6a950*/  SEL R15, RZ, 0x4, !P2 ;  /* 0x00000004ff0f7807 */ /* 0x000fc80005000000 */
[----:B------:R-:W-:-:S04]  /*6a960*/  SEL R15, R15, RZ, !P1 ;  /* 0x000000ff0f0f7207 */ /* 0x000fc80004800000 */
[----:B------:R-:W-:Y:S02]  /*6a970*/  ISETP.NE.U32.AND P2, PT, R15, RZ, PT ;  /* 0x000000ff0f00720c */ /* 0x000fe40003f45070 */
[----:B------:R-:W2:Y:S01]  /*6a980*/  LDL.LU R15, [R1+0x1678] ;  /* 0x00167800010f7983 */ /* 0x000ea20000300800 */
[----:B----4-:R-:W-:-:S05]  /*6a990*/  IADD3 R4, P6, R4, R8, RZ ;  /* 0x0000000804047210 */ /* 0x010fca0007fde0ff */
[----:B---3--:R-:W-:Y:S01]  /*6a9a0*/  IMAD.X R14, R14, 0x1, R2, P6 ;  /* 0x000000010e0e7824 */ /* 0x008fe200030e0602 */
[----:B--2---:R-:W-:-:S04]  /*6a9b0*/  IADD3 R219, P5, R219, R8, RZ ;  /* 0x00000008dbdb7210 */ /* 0x004fc80007fbe0ff */
[----:B------:R-:W-:Y:S01]  /*6a9c0*/  IADD3.X R218, R218, R2, RZ, P5, !PT ;  /* 0x00000002dada7210 */ /* 0x000fe20002ffe4ff */
[----:B------:R1:W-:Y:S04]  /*6a9d0*/  STL [R1+0x1660], R219 ;  /* 0x001660db01007387 */ /* 0x0003e80000100800 */
[----:B------:R2:W-:Y:S01]  /*6a9e0*/  STL [R1+0x165c], R218 ;  /* 0x00165cda01007387 */ /* 0x0005e20000100800 */
[----:B-1----:R-:W-:-:S04]  /*6a9f0*/  LOP3.LUT R219, R219, R218, RZ, 0x3c, !PT ;  /* 0x000000dadbdb7212 */ /* 0x002fc800078e3cff */
[----:B--2---:R-:W-:-:S04]  /*6aa00*/  LOP3.LUT R218, R219, R218, RZ, 0x3c, !PT ;  /* 0x000000dadbda7212 */ /* 0x004fc800078e3cff */
[----:B------:R-:W-:-:S05]  /*6aa10*/  LOP3.LUT R219, R219, R218, RZ, 0x3c, !PT ;  /* 0x000000dadbdb7212 */ /* 0x000fca00078e3cff */
[----:B------:R1:W-:Y:S04]  /*6aa20*/  LDGSTS.E [R5+-0x3c000], desc[UR60][R218.64], P4 ;  /* 0xc4000000da057fae */ /* 0x0003e8000a12187c */
[----:B------:R-:W-:Y:S01]  /*6aa30*/  STL [R1+0x1668], R4 ;  /* 0x0016680401007387 */ /* 0x000fe20000100800 */
[----:B-1----:R-:W-:Y:S01]  /*6aa40*/  IMAD.MOV.U32 R218, RZ, RZ, R4 ;  /* 0x000000ffffda7224 */ /* 0x002fe200078e0004 */
[----:B------:R-:W-:Y:S02]  /*6aa50*/  MOV R219, R14 ;  /* 0x0000000e00db7202 */ /* 0x000fe40000000f00 */
[----:B------:R-:W-:Y:S04]  /*6aa60*/  STL [R1+0x1664], R14 ;  /* 0x0016640e01007387 */ /* 0x000fe80000100800 */
[----:B------:R-:W-:Y:S04]  /*6aa70*/  LDGSTS.E [R5+-0x3fffc], desc[UR60][R218.64], P2 ;  /* 0xc0004000da057fae */ /* 0x000fe8000912187c */
[----:B------:R-:W2:Y:S04]  /*6aa80*/  LDL.LU.64 R218, [R1+0x3108] ;  /* 0x0031080001da7983 */ /* 0x000ea80000300a00 */
[----:B------:R1:W-:Y:S04]  /*6aa90*/  STL.64 [R1+0x3100], R216 ;  /* 0x003100d801007387 */ /* 0x0003e80000100a00 */
[----:B-1----:R-:W3:Y:S04]  /*6aaa0*/  LDL.LU R216, [R1+0x166c] ;  /* 0x00166c0001d87983 */ /* 0x002ee80000300800 */
[----:B------:R-:W4:Y:S04]  /*6aab0*/  LDL.LU R217, [R1+0x1670] ;  /* 0x0016700001d97983 */ /* 0x000f280000300800 */
[----:B------:R1:W-:Y:S04]  /*6aac0*/  STL.64 [R1+0x30f8], R214 ;  /* 0x0030f8d601007387 */ /* 0x0003e80000100a00 */
[----:B-1----:R-:W2:Y:S01]  /*6aad0*/  LDL.LU R215, [R1+0x1674] ;  /* 0x0016740001d77983 */ /* 0x002ea20000300800 */
[----:B------:R-:W-:-:S03]  /*6aae0*/  ISETP.GT.AND P4, PT, R3, 0x12, PT ;  /* 0x000000120300780c */ /* 0x000fc60003f84270 */
[----:B------:R-:W2:Y:S01]  /*6aaf0*/  LDL.LU R14, [R1+0x1684] ;  /* 0x00168400010e7983 */ /* 0x000ea20000300800 */
[----:B------:R-:W-:-:S04]  /*6ab00*/  SEL R4, RZ, 0x4, !P4 ;  /* 0x00000004ff047807 */ /* 0x000fc80006000000 */
[----:B------:R-:W-:-:S04]  /*6ab10*/  SEL R4, R4, RZ, !P1 ;  /* 0x000000ff04047207 */ /* 0x000fc80004800000 */
[----:B------:R-:W-:Y:S02]  /*6ab20*/  ISETP.NE.U32.AND P4, PT, R4, RZ, PT ;  /* 0x000000ff0400720c */ /* 0x000fe40003f85070 */
[----:B------:R-:W2:Y:S01]  /*6ab30*/  LDL.LU R4, [R1+0x1688] ;  /* 0x0016880001047983 */ /* 0x000ea20000300800 */
[----:B------:R-:W-:-:S04]  /*6ab40*/  IADD3 R15, P6, R15, R8, RZ ;  /* 0x000000080f0f7210 */ /* 0x000fc80007fde0ff */
[----:B------:R-:W-:Y:S02]  /*6ab50*/  MOV R214, R15 ;  /* 0x0000000f00d67202 */ /* 0x000fe40000000f00 */
[----:B----4-:R-:W-:-:S05]  /*6ab60*/  IADD3 R217, P5, R217, R8, RZ ;  /* 0x00000008d9d97210 */ /* 0x010fca0007fbe0ff */
[----:B---3--:R-:W-:Y:S01]  /*6ab70*/  IMAD.X R216, R216, 0x1, R2, P5 ;  /* 0x00000001d8d87824 */ /* 0x008fe200028e0602 */
[----:B------:R1:W-:Y:S04]  /*6ab80*/  STL [R1+0x1670], R217 ;  /* 0x001670d901007387 */ /* 0x0003e80000100800 */
[----:B------:R3:W-:Y:S01]  /*6ab90*/  STL [R1+0x166c], R216 ;  /* 0x00166cd801007387 */ /* 0x0007e20000100800 */
[----:B-1----:R-:W-:-:S04]  /*6aba0*/  LOP3.LUT R217, R217, R216, RZ, 0x3c, !PT ;  /* 0x000000d8d9d97212 */ /* 0x002fc800078e3cff */
[----:B---3--:R-:W-:Y:S01]  /*6abb0*/  LOP3.LUT R216, R217, R216, RZ, 0x3c, !PT ;  /* 0x000000d8d9d87212 */ /* 0x008fe200078e3cff */
[----:B--2---:R-:W-:-:S03]  /*6abc0*/  IMAD.X R215, R215, 0x1, R2, P6 ;  /* 0x00000001d7d77824 */ /* 0x004fc600030e0602 */
        /* <DEDUP_REMOVED lines=8> */
[----:B-1----:R-:W4:Y:S04]  /*6ac50*/  LDL.LU R212, [R1+0x167c] ;  /* 0x00167c0001d47983 */ /* 0x002f280000300800 */
[----:B------:R-:W2:Y:S01]  /*6ac60*/  LDL.LU R213, [R1+0x1680] ;  /* 0x0016800001d57983 */ /* 0x000ea20000300800 */
[----:B------:R-:W-:-:S04]  /*6ac70*/  ISETP.GT.AND P2, PT, R3, 0x13, PT ;  /* 0x000000130300780c */ /* 0x000fc80003f44270 */
[----:B------:R-:W-:-:S04]  /*6ac80*/  SEL R15, RZ, 0x4, !P2 ;  /* 0x00000004ff0f7807 */ /* 0x000fc80005000000 */
[----:B------:R-:W-:-:S04]  /*6ac90*/  SEL R15, R15, RZ, !P1 ;  /* 0x000000ff0f0f7207 */ /* 0x000fc80004800000 */
[----:B------:R-:W-:Y:S02]  /*6aca0*/  ISETP.NE.U32.AND P2, PT, R15, RZ, PT ;  /* 0x000000ff0f00720c */ /* 0x000fe40003f45070 */
[----:B------:R-:W3:Y:S01]  /*6acb0*/  LDL.LU R15, [R1+0x1858] ;  /* 0x00185800010f7983 */ /* 0x000ee20000300800 */
[----:B------:R-:W-:-:S05]  /*6acc0*/  IADD3 R4, P6, R4, R8, RZ ;  /* 0x0000000804047210 */ /* 0x000fca0007fde0ff */
[----:B------:R-:W-:Y:S01]  /*6acd0*/  IMAD.X R14, R14, 0x1, R2, P6 ;  /* 0x000000010e0e7824 */ /* 0x000fe200030e0602 */
[----:B--2---:R-:W-:-:S05]  /*6ace0*/  IADD3 R213, P5, R213, R8, RZ ;  /* 0x00000008d5d57210 */ /* 0x004fca0007fbe0ff */
[----:B----4-:R-:W-:Y:S01]  /*6acf0*/  IMAD.X R212, R212, 0x1, R2, P5 ;  /* 0x00000001d4d47824 */ /* 0x010fe200028e0602 */
[----:B------:R1:W-:Y:S04]  /*6ad00*/  STL [R1+0x1680], R213 ;  /* 0x001680d501007387 */ /* 0x0003e80000100800 */
[----:B------:R2:W-:Y:S01]  /*6ad10*/  STL [R1+0x167c], R212 ;  /* 0x00167cd401007387 */ /* 0x0005e20000100800 */
[----:B-1----:R-:W-:-:S04]  /*6ad20*/  LOP3.LUT R213, R213, R212, RZ, 0x3c, !PT ;  /* 0x000000d4d5d57212 */ /* 0x002fc800078e3cff */
[----:B--2---:R-:W-:-:S04]  /*6ad30*/  LOP3.LUT R212, R213, R212, RZ, 0x3c, !PT ;  /* 0x000000d4d5d47212 */ /* 0x004fc800078e3cff */
[----:B------:R-:W-:-:S05]  /*6ad40*/  LOP3.LUT R213, R213, R212, RZ, 0x3c, !PT ;  /* 0x000000d4d5d57212 */ /* 0x000fca00078e3cff */
[----:B------:R1:W-:Y:S04]  /*6ad50*/  LDGSTS.E [R5+-0x3bff8], desc[UR60][R212.64], P4 ;  /* 0xc4008000d4057fae */ /* 0x0003e8000a12187c */
[----:B------:R-:W-:Y:S01]  /*6ad60*/  STL [R1+0x1688], R4 ;  /* 0x0016880401007387 */ /* 0x000fe20000100800 */
[----:B-1----:R-:W-:Y:S01]  /*6ad70*/  MOV R212, R4 ;  /* 0x0000000400d47202 */ /* 0x002fe20000000f00 */
[----:B------:R-:W-:Y:S02]  /*6ad80*/  IMAD.MOV.U32 R213, RZ, RZ, R14 ;  /* 0x000000ffffd57224 */ /* 0x000fe400078e000e */
[----:B------:R-:W-:Y:S04]  /*6ad90*/  STL [R1+0x1684], R14 ;  /* 0x0016840e01007387 */ /* 0x000fe80000100800 */
[----:B------:R-:W-:Y:S04]  /*6ada0*/  LDGSTS.E [R5+-0x3fff4], desc[UR60][R212.64], P2 ;  /* 0xc000c000d4057fae */ /* 0x000fe8000912187c */
[----:B------:R-:W2:Y:S04]  /*6adb0*/  LDL.LU.64 R212, [R1+0x30f0] ;  /* 0x0030f00001d47983 */ /* 0x000ea80000300a00 */
[----:B------:R1:W-:Y:S04]  /*6adc0*/  STL.64 [R1+0x30e8], R210 ;  /* 0x0030e8d201007387 */ /* 0x0003e80000100a00 */
[----:B-1----:R-:W4:Y:S04]  /*6add0*/  LDL.LU R210, [R1+0x168c] ;  /* 0x00168c0001d27983 */ /* 0x002f280000300800 */
[----:B------:R-:W2:Y:S04]  /*6ade0*/  LDL.LU R211, [R1+0x1690] ;  /* 0x0016900001d37983 */ /* 0x000ea80000300800 */
[----:B------:R1:W-:Y:S04]  /*6adf0*/  STL.64 [R1+0x30e0], R208 ;  /* 0x0030e0d001007387 */ /* 0x0003e80000100a00 */
[----:B-1----:R-:W4:Y:S01]  /*6ae00*/  LDL.LU R209, [R1+0x1854] ;  /* 0x0018540001d17983 */ /* 0x002f220000300800 */
[----:B------:R-:W-:-:S03]  /*6ae10*/  ISETP.GT.AND P4, PT, R3, 0x30, PT ;  /* 0x000000300300780c */ /* 0x000fc60003f84270 */
[----:B------:R-:W4:Y:S01]  /*6ae20*/  LDL.LU R14, [R1+0x1864] ;  /* 0x00186400010e7983 */ /* 0x000f220000300800 */
[----:B------:R-:W-:-:S04]  /*6ae30*/  SEL R4, RZ, 0x4, !P4 ;  /* 0x00000004ff047807 */ /* 0x000fc80006000000 */
[----:B------:R-:W-:-:S04]  /*6ae40*/  SEL R4, R4, RZ, !P1 ;  /* 0x000000ff04047207 */ /* 0x000fc80004800000 */
[----:B------:R-:W-:Y:S02]  /*6ae50*/  ISETP.NE.U32.AND P4, PT, R4, RZ, PT ;  /* 0x000000ff0400720c */ /* 0x000fe40003f85070 */
[----:B------:R-:W4:Y:S01]  /*6ae60*/  LDL.LU R4, [R1+0x1868] ;  /* 0x0018680001047983 */ /* 0x000f220000300800 */
[----:B---3--:R-:W-:-:S05]  /*6ae70*/  IADD3 R15, P6, R15, R8, RZ ;  /* 0x000000080f0f7210 */ /* 0x008fca0007fde0ff */
[----:B------:R-:W-:Y:S01]  /*6ae80*/  IMAD.MOV.U32 R208, RZ, RZ, R15 ;  /* 0x000000ffffd07224 */ /* 0x000fe200078e000f */
[----:B--2---:R-:W-:-:S05]  /*6ae90*/  IADD3 R211, P5, R211, R8, RZ ;  /* 0x00000008d3d37210 */ /* 0x004fca0007fbe0ff */
        /* <DEDUP_REMOVED lines=21> */
[----:B------:R-:W-:-:S04]  /*6aff0*/  IADD3 R4, P6, R4, R8, RZ ;  /* 0x0000000804047210 */ /* 0x000fc80007fde0ff */
[----:B------:R-:W-:Y:S02]  /*6b000*/  IADD3.X R14, R14, R2, RZ, P6, !PT ;  /* 0x000000020e0e7210 */ /* 0x000fe400037fe4ff */
        /* <DEDUP_REMOVED lines=9> */
[----:B-1----:R-:W-:Y:S02]  /*6b0a0*/  IMAD.MOV.U32 R206, RZ, RZ, R4 ;  /* 0x000000ffffce7224 */ /* 0x002fe400078e0004 */
[----:B------:R-:W-:Y:S01]  /*6b0b0*/  IMAD.MOV.U32 R207, RZ, RZ, R14 ;  /* 0x000000ffffcf7224 */ /* 0x000fe200078e000e */
        /* <DEDUP_REMOVED lines=16> */
[----:B--2---:R-:W-:-:S04]  /*6b1c0*/  IADD3 R205, P5, R205, R8, RZ ;  /* 0x00000008cdcd7210 */ /* 0x004fc80007fbe0ff */
        /* <DEDUP_REMOVED lines=23> */
[----:B--2---:R-:W-:-:S04]  /*6b340*/  IADD3 R247, P5, R247, R8, RZ ;  /* 0x00000008f7f77210 */ /* 0x004fc80007fbe0ff */
[----:B----4-:R-:W-:Y:S01]  /*6b350*/  IADD3.X R246, R246, R2, RZ, P5, !PT ;  /* 0x00000002f6f67210 */ /* 0x010fe20002ffe4ff */
        /* <DEDUP_REMOVED lines=23> */
[----:B---3--:R-:W-:-:S04]  /*6b4d0*/  IADD3 R15, P6, R15, R8, RZ ;  /* 0x000000080f0f7210 */ /* 0x008fc80007fde0ff */
[----:B------:R-:W-:Y:S02]  /*6b4e0*/  MOV R234, R15 ;  /* 0x0000000f00ea7202 */ /* 0x000fe40000000f00 */
[----:B--2---:R-:W-:-:S05]  /*6b4f0*/  IADD3 R241, P5, R241, R8, RZ ;  /* 0x00000008f1f17210 */ /* 0x004fca0007fbe0ff */
        /* <DEDUP_REMOVED lines=131> */
[----:B------:R-:W-:Y:S01]  /*6bd30*/  LOP3.LUT R177, R177, R176, RZ, 0x3c, !PT ;  /* 0x000000b0b1b17212 */ /* 0x000fe200078e3cff */
[----:B------:R-:W-:Y:S04]  /*6bd40*/  STL [R1+0x1c68], R4 ;  /* 0x001c680401007387 */ /* 0x000fe80000100800 */
[----:B------:R1:W-:Y:S04]  /*6bd50*/  LDGSTS.E [R5+-0x24000], desc[UR60][R176.64], P4 ;  /* 0xdc000000b0057fae */ /* 0x0003e8000a12187c */
[----:B------:R2:W-:Y:S01]  /*6bd60*/  STL [R1+0x1c64], R14 ;  /* 0x001c640e01007387 */ /* 0x0005e20000100800 */
[----:B-1----:R-:W-:Y:S01]  /*6bd70*/  IMAD.MOV.U32 R176, RZ, RZ, R4 ;  /* 0x000000ffffb07224 */ /* 0x002fe200078e0004 */
[----:B------:R-:W-:-:S02]  /*6bd80*/  MOV R177, R14 ;  /* 0x0000000e00b17202 */ /* 0x000fc40000000f00 */
[----:B--2---:R-:W2:Y:S04]  /*6bd90*/  LDL.LU R14, [R1+0x1c80] ;  /* 0x001c8000010e7983 */ /* 0x004ea80000300800 */
[----:B------:R-:W-:Y:S04]  /*6bda0*/  LDGSTS.E [R5+-0x27ffc], desc[UR60][R176.64], P2 ;  /* 0xd8004000b0057fae */ /* 0x000fe8000912187c */
[----:B------:R-:W4:Y:S04]  /*6bdb0*/  LDL.LU.64 R176, [R1+0x3078] ;  /* 0x0030780001b07983 */ /* 0x000f280000300a00 */
[----:B------:R-:W4:Y:S04]  /*6bdc0*/  LDL.LU R4, [R1+0x1c7c] ;  /* 0x001c7c0001047983 */ /* 0x000f280000300800 */
[----:B------:R1:W-:Y:S04]  /*6bdd0*/  STL.64 [R1+0x3070], R172 ;  /* 0x003070ac01007387 */ /* 0x0003e80000100a00 */
[----:B-1----:R-:W2:Y:S04]  /*6bde0*/  LDL.LU R173, [R1+0x1c6c] ;  /* 0x001c6c0001ad7983 */ /* 0x002ea80000300800 */
[----:B------:R1:W-:Y:S04]  /*6bdf0*/  STL.64 [R1+0x3068], R170 ;  /* 0x003068aa01007387 */ /* 0x0003e80000100a00 */
[----:B-1----:R-:W4:Y:S04]  /*6be00*/  LDL.LU R170, [R1+0x1c74] ;  /* 0x001c740001aa7983 */ /* 0x002f280000300800 */
[----:B------:R-:W4:Y:S01]  /*6be10*/  LDL.LU R171, [R1+0x1c78] ;  /* 0x001c780001ab7983 */ /* 0x000f220000300800 */
[----:B------:R-:W-:-:S04]  /*6be20*/  ISETP.GT.AND P4, PT, R3, 0x72, PT ;  /* 0x000000720300780c */ /* 0x000fc80003f84270 */
[----:B------:R-:W-:-:S04]  /*6be30*/  SEL R8, RZ, 0x4, !P4 ;  /* 0x00000004ff087807 */ /* 0x000fc80006000000 */
[----:B------:R-:W-:-:S04]  /*6be40*/  SEL R8, R8, RZ, !P1 ;  /* 0x000000ff08087207 */ /* 0x000fc80004800000 */
[----:B------:R-:W-:Y:S02]  /*6be50*/  ISETP.NE.U32.AND P4, PT, R8, RZ, PT ;  /* 0x000000ff0800720c */ /* 0x000fe40003f85070 */
[----:B------:R-:W1:Y:S02]  /*6be60*/  LDC R8, c[0x0][0x238] ;  /* 0x00008e00ff087b82 */ /* 0x000e640000000800 */
[----:B-1----:R-:W-:-:S04]  /*6be70*/  IMAD.SHL.U32 R8, R8, 0x80, RZ ;  /* 0x0000008008087824 */ /* 0x002fc800078e00ff */
[----:B------:R-:W-:-:S05]  /*6be80*/  IMAD.SHL.U32 R8, R8, 0x4, RZ ;  /* 0x0000000408087824 */ /* 0x000fca00078e00ff */
[----:B---3--:R-:W-:-:S05]  /*6be90*/  IADD3 R15, P5, R15, R8, RZ ;  /* 0x000000080f0f7210 */ /* 0x008fca0007fbe0ff */
[----:B------:R1:W-:Y:S01]  /*6bea0*/  STL [R1+0x1c70], R15 ;  /* 0x001c700f01007387 */ /* 0x0003e20000100800 */
[----:B------:R-:W-:Y:S01]  /*6beb0*/  IMAD.MOV.U32 R172, RZ, RZ, R15 ;  /* 0x000000ffffac7224 */ /* 0x000fe200078e000f */
[----:B--2---:R-:W-:-:S05]  /*6bec0*/  IADD3.X R173, R173, R2, RZ, P5, !PT ;  /* 0x00000002adad7210 */ /* 0x004fca0002ffe4ff */
[----:B------:R-:W-:Y:S01]  /*6bed0*/  STL [R1+0x1c6c], R173 ;  /* 0x001c6cad01007387 */ /* 0x000fe20000100800 */
[----:B----4-:R-:W-:-:S03]  /*6bee0*/  IADD3 R171, P6, R171, R8, RZ ;  /* 0x00000008abab7210 */ /* 0x010fc60007fde0ff */
[----:B------:R-:W-:Y:S02]  /*6bef0*/  LDGSTS.E [R5+-0x23ffc], desc[UR60][R172.64], P2 ;  /* 0xdc004000ac057fae */ /* 0x000fe4000912187c */
[----:B------:R-:W-:Y:S02]  /*6bf00*/  IMAD.X R170, R170, 0x1, R2, P6 ;  /* 0x00000001aaaa7824 */ /* 0x000fe400030e0602 */
[----:B------:R2:W-:Y:S04]  /*6bf10*/  STL [R1+0x1c78], R171 ;  /* 0x001c78ab01007387 */ /* 0x0005e80000100800 */
[----:B-1----:R-:W3:Y:S01]  /*6bf20*/  LDL.LU R15, [R1+0x1c90] ;  /* 0x001c9000010f7983 */ /* 0x002ee20000300800 */
[----:B--2---:R-:W-:-:S03]  /*6bf30*/  LOP3.LUT R171, R171, R170, RZ, 0x3c, !PT ;  /* 0x000000aaabab7212 */ /* 0x004fc600078e3cff */
[----:B------:R1:W-:Y:S01]  /*6bf40*/  STL [R1+0x1c74], R170 ;  /* 0x001c74aa01007387 */ /* 0x0003e20000100800 */
[----:B------:R-:W-:-:S03]  /*6bf50*/  IADD3 R14, P5, R14, R8, RZ ;  /* 0x000000080e0e7210 */ /* 0x000fc60007fbe0ff */
[----:B------:R-:W2:Y:S01]  /*6bf60*/  LDL.LU.64 R172, [R1+0x3070] ;  /* 0x0030700001ac7983 */ /* 0x000ea20000300a00 */
[----:B-1----:R-:W-:-:S04]  /*6bf70*/  LOP3.LUT R170, R171, R170, RZ, 0x3c, !PT ;  /* 0x000000aaabaa7212 */ /* 0x002fc800078e3cff */
[----:B------:R-:W-:Y:S02]  /*6bf80*/  LOP3.LUT R171, R171, R170, RZ, 0x3c, !PT ;  /* 0x000000aaabab7212 */ /* 0x000fe400078e3cff */
[----:B------:R-:W-:-:S03]  /*6bf90*/  IADD3.X R4, R4, R2, RZ, P5, !PT ;  /* 0x0000000204047210 */ /* 0x000fc60002ffe4ff */
[----:B------:R-:W-:Y:S04]  /*6bfa0*/  LDGSTS.E [R5+-0x27ff8], desc[UR60][R170.64], P4 ;  /* 0xd8008000aa057fae */ /* 0x000fe8000a12187c */
[----:B------:R-:W4:Y:S04]  /*6bfb0*/  LDL.LU.64 R170, [R1+0x3068] ;  /* 0x0030680001aa7983 */ /* 0x000f280000300a00 */
[----:B------:R-:W-:Y:S04]  /*6bfc0*/  STL [R1+0x1c80], R14 ;  /* 0x001c800e01007387 */ /* 0x000fe80000100800 */
[----:B------:R-:W-:Y:S04]  /*6bfd0*/  STL [R1+0x1c7c], R4 ;  /* 0x001c7c0401007387 */ /* 0x000fe80000100800 */
[----:B------:R-:W-:Y:S04]  /*6bfe0*/  STL.64 [R1+0x3060], R168 ;  /* 0x003060a801007387 */ /* 0x000fe80000100a00 */
[----:B------:R1:W-:Y:S04]  /*6bff0*/  STL.64 [R1+0x3058], R166 ;  /* 0x003058a601007387 */ /* 0x0003e80000100a00 */
[----:B-1----:R-:W2:Y:S04]  /*6c000*/  LDL.LU R166, [R1+0x1c84] ;  /* 0x001c840001a67983 */ /* 0x002ea80000300800 */
[----:B------:R-:W4:Y:S01]  /*6c010*/  LDL.LU R167, [R1+0x1c88] ;  /* 0x001c880001a77983 */ /* 0x000f220000300800 */
[----:B------:R-:W-:-:S03]  /*6c020*/  MOV R169, R4 ;  /* 0x0000000400a97202 */ /* 0x000fc60000000f00 */
[----:B------:R-:W2:Y:S04]  /*6c030*/  LDL.LU R4, [R1+0x1698] ;  /* 0x0016980001047983 */ /* 0x000ea80000300800 */
[----:B------:R1:W-:Y:S04]  /*6c040*/  STL.64 [R1+0x3050], R164 ;  /* 0x003050a401007387 */ /* 0x0003e80000100a00 */
[----:B-1----:R-:W2:Y:S01]  /*6c050*/  LDL.LU R165, [R1+0x1c8c] ;  /* 0x001c8c0001a57983 */ /* 0x002ea20000300800 */
[----:B------:R-:W-:-:S05]  /*6c060*/  IMAD.MOV.U32 R168, RZ, RZ, R14 ;  /* 0x000000ffffa87224 */ /* 0x000fca00078e000e */
[----:B------:R-:W-:Y:S04]  /*6c070*/  LDGSTS.E [R5+-0x23ff8], desc[UR60][R168.64], P4 ;  /* 0xdc008000a8057fae */ /* 0x000fe8000a12187c */
[----:B------:R-:W2:Y:S04]  /*6c080*/  LDL.LU.64 R168, [R1+0x3060] ;  /* 0x0030600001a87983 */ /* 0x000ea80000300a00 */
[----:B------:R-:W2:Y:S01]  /*6c090*/  LDL.LU R14, [R1+0x1694] ;  /* 0x00169400010e7983 */ /* 0x000ea20000300800 */
        /* <DEDUP_REMOVED lines=8> */
[----:B------:R-:W-:Y:S01]  /*6c120*/  IMAD.MOV.U32 R164, RZ, RZ, R15 ;  /* 0x000000ffffa47224 */ /* 0x000fe200078e000f */
[----:B----4-:R-:W-:-:S05]  /*6c130*/  IADD3 R167, P4, R167, R8, RZ ;  /* 0x00000008a7a77210 */ /* 0x010fca0007f9e0ff */
[----:B--2---:R-:W-:Y:S01]  /*6c140*/  IMAD.X R166, R166, 0x1, R2, P4 ;  /* 0x00000001a6a67824 */ /* 0x004fe200020e0602 */
[----:B------:R1:W-:Y:S04]  /*6c150*/  STL [R1+0x1c88], R167 ;  /* 0x001c88a701007387 */ /* 0x0003e80000100800 */
[----:B------:R2:W-:Y:S01]  /*6c160*/  STL [R1+0x1c84], R166 ;  /* 0x001c84a601007387 */ /* 0x0005e20000100800 */
[----:B-1----:R-:W-:-:S04]  /*6c170*/  LOP3.LUT R167, R167, R166, RZ, 0x3c, !PT ;  /* 0x000000a6a7a77212 */ /* 0x002fc800078e3cff */
[----:B--2---:R-:W-:Y:S02]  /*6c180*/  LOP3.LUT R166, R167, R166, RZ, 0x3c, !PT ;  /* 0x000000a6a7a67212 */ /* 0x004fe400078e3cff */
[----:B------:R-:W-:Y:S02]  /*6c190*/  IADD3.X R165, R165, R2, RZ, P5, !PT ;  /* 0x00000002a5a57210 */ /* 0x000fe40002ffe4ff */
[----:B------:R-:W-:-:S05]  /*6c1a0*/  LOP3.LUT R167, R167, R166, RZ, 0x3c, !PT ;  /* 0x000000a6a7a77212 */ /* 0x000fca00078e3cff */
[----:B------:R-:W-:Y:S04]  /*6c1b0*/  LDGSTS.E [R5+-0x27ff4], desc[UR60][R166.64], P2 ;  /* 0xd800c000a6057fae */ /* 0x000fe8000912187c */
[----:B------:R1:W-:Y:S01]  /*6c1c0*/  LDGSTS.E [R5+-0x23ff4], desc[UR60][R164.64], P2 ;  /* 0xdc00c000a4057fae */ /* 0x0003e2000912187c */
[----:B------:R-:W-:-:S04]  /*6c1d0*/  ISETP.GT.AND P2, PT, R3, 0x14, PT ;  /* 0x000000140300780c */ /* 0x000fc80003f44270 */
[----:B-1----:R-:W-:-:S04]  /*6c1e0*/  SEL R5, RZ, 0x4, !P2 ;  /* 0x00000004ff057807 */ /* 0x002fc80005000000 */
[----:B------:R-:W-:Y:S02]  /*6c1f0*/  SEL R5, R5, RZ, !P1 ;  /* 0x000000ff05057207 */ /* 0x000fe40004800000 */
[----:B------:R-:W-:Y:S02]  /*6c200*/  IADD3 R4, P2, R4, R8, RZ ;  /* 0x0000000804047210 */ /* 0x000fe40007f5e0ff */
[----:B------:R-:W-:Y:S01]  /*6c210*/  ISETP.NE.U32.AND P4, PT, R5, RZ, PT ;  /* 0x000000ff0500720c */ /* 0x000fe20003f85070 */
[----:B------:R1:W-:Y:S01]  /*6c220*/  STL [R1+0x1c90], R15 ;  /* 0x001c900f01007387 */ /* 0x0003e20000100800 */
[----:B------:R-:W-:Y:S01]  /*6c230*/  LOP3.LUT R5, R12, 0x50, RZ, 0x3c, !PT ;  /* 0x000000500c057812 */ /* 0x000fe200078e3cff */
[----:B------:R-:W-:Y:S02]  /*6c240*/  IMAD.X R14, R14, 0x1, R2, P2 ;  /* 0x000000010e0e7824 */ /* 0x000fe400010e0602 */
[----:B------:R-:W2:Y:S01]  /*6c250*/  LDL.LU.64 R166, [R1+0x3058] ;  /* 0x0030580001a67983 */ /* 0x000ea20000300a00 */
[----:B------:R-:W-:-:S02]  /*6c260*/  IADD3 R5, R5, 0x100000, R252 ;  /* 0x0010000005057810 */ /* 0x000fc40007ffe0fc */
[----:B------:R-:W-:Y:S01]  /*6c270*/  MOV R164, R4 ;  /* 0x0000000400a47202 */ /* 0x000fe20000000f00 */
[----:B------:R3:W-:Y:S04]  /*6c280*/  STL [R1+0x1c8c], R165 ;  /* 0x001c8ca501007387 */ /* 0x0007e80000100800 */
[----:B-1----:R-:W4:Y:S01]  /*6c290*/  LDL.LU R15, [R1+0x16a8] ;  /* 0x0016a800010f7983 */ /* 0x002f220000300800 */
[----:B---3--:R-:W-:-:S03]  /*6c2a0*/  IMAD.MOV.U32 R165, RZ, RZ, R14 ;  /* 0x000000ffffa57224 */ /* 0x008fc600078e000e */
[----:B------:R-:W-:Y:S04]  /*6c2b0*/  STL [R1+0x1698], R4 ;  /* 0x0016980401007387 */ /* 0x000fe80000100800 */
[----:B------:R-:W-:Y:S04]  /*6c2c0*/  STL [R1+0x1694], R14 ;  /* 0x0016940e01007387 */ /* 0x000fe80000100800 */
[----:B------:R-:W-:Y:S04]  /*6c2d0*/  LDGSTS.E [R5+-0x40000], desc[UR60][R164.64], P4 ;  /* 0xc0000000a4057fae */ /* 0x000fe8000a12187c */
[----:B------:R-:W3:Y:S04]  /*6c2e0*/  LDL.LU.64 R164, [R1+0x3050] ;  /* 0x0030500001a47983 */ /* 0x000ee80000300a00 */
[----:B------:R1:W-:Y:S04]  /*6c2f0*/  STL.64 [R1+0x3048], R162 ;  /* 0x003048a201007387 */ /* 0x0003e80000100a00 */
[----:B-1----:R-:W2:Y:S04]  /*6c300*/  LDL.LU R162, [R1+0x169c] ;  /* 0x00169c0001a27983 */ /* 0x002ea80000300800 */
[----:B------:R-:W3:Y:S04]  /*6c310*/  LDL.LU R163, [R1+0x16a0] ;  /* 0x0016a00001a37983 */ /* 0x000ee80000300800 */
        /* <DEDUP_REMOVED lines=8> */
[----:B----4-:R-:W-:-:S05]  /*6c3a0*/  IADD3 R15, P6, R15, R8, RZ ;  /* 0x000000080f0f7210 */ /* 0x010fca0007fde0ff */
[----:B------:R-:W-:Y:S01]  /*6c3b0*/  IMAD.MOV.U32 R160, RZ, RZ, R15 ;  /* 0x000000ffffa07224 */ /* 0x000fe200078e000f */
[----:B---3--:R-:W-:-:S05]  /*6c3c0*/  IADD3 R163, P5, R163, R8, RZ ;  /* 0x00000008a3a37210 */ /* 0x008fca0007fbe0ff */
[----:B--2---:R-:W-:Y:S01]  /*6c3d0*/  IMAD.X R162, R162, 0x1, R2, P5 ;  /* 0x00000001a2a27824 */ /* 0x004fe200028e0602 */
        /* <DEDUP_REMOVED lines=296> */
[----:B------:R-:W-:-:S04]  /*6d660*/  ISETP.GT.AND P2, PT, R3, 0x75, PT ;  /* 0x000000750300780c */ /* 0x000fc80003f44270 */
[----:B------:R-:W-:-:S04]  /*6d670*/  SEL R4, RZ, 0x4, !P2 ;  /* 0x00000004ff047807 */ /* 0x000fc80005000000 */
[----:B------:R-:W-:-:S04]  /*6d680*/  SEL R4, R4, RZ, !P1 ;  /* 0x000000ff04047207 */ /* 0x000fc80004800000 */
[----:B------:R-:W-:Y:S02]  /*6d690*/  ISETP.NE.U32.AND P2, PT, R4, RZ, PT ;  /* 0x000000ff0400720c */ /* 0x000fe40003f45070 */
[----:B------:R-:W4:Y:S04]  /*6d6a0*/  LDL.LU R4, [R1+0x1cb0] ;  /* 0x001cb00001047983 */ /* 0x000f280000300800 */
        /* <DEDUP_REMOVED lines=11> */
[----:B------:R1:W-:Y:S04]  /*6d760*/  STL [R1+0x1ca8], R15 ;  /* 0x001ca80f01007387 */ /* 0x0003e80000100800 */
[----:B------:R-:W-:Y:S04]  /*6d770*/  LDGSTS.E [R5+-0x24000], desc[UR60][R20.64], P4 ;  /* 0xdc00000014057fae */ /* 0x000fe8000a12187c */
[----:B------:R-:W-:Y:S04]  /*6d780*/  LDGSTS.E [R5+-0x27ffc], desc[UR60][R18.64], P2 ;  /* 0xd800400012057fae */ /* 0x000fe8000912187c */
[----:B------:R-:W2:Y:S04]  /*6d790*/  LDL.LU.64 R20, [R1+0x2fb8] ;  /* 0x002fb80001147983 */ /* 0x000ea80000300a00 */
[----:B------:R3:W-:Y:S04]  /*6d7a0*/  STL [R1+0x1ca4], R19 ;  /* 0x001ca41301007387 */ /* 0x0007e80000100800 */
[----:B-1----:R-:W4:Y:S04]  /*6d7b0*/  LDL.LU R15, [R1+0x1cc0] ;  /* 0x001cc000010f7983 */ /* 0x002f280000300800 */
[----:B---3--:R-:W3:Y:S04]  /*6d7c0*/  LDL.LU.64 R18, [R1+0x2fb0] ;  /* 0x002fb00001127983 */ /* 0x008ee80000300a00 */
[----:B------:R1:W-:Y:S04]  /*6d7d0*/  STL.64 [R1+0x2fa8], R16 ;  /* 0x002fa81001007387 */ /* 0x0003e80000100a00 */
[----:B-1----:R-:W2:Y:S04]  /*6d7e0*/  LDL.LU R17, [R1+0x1cac] ;  /* 0x001cac0001117983 */ /* 0x002ea80000300800 */
[----:B------:R1:W-:Y:S04]  /*6d7f0*/  STL.64 [R1+0x2fa0], R150 ;  /* 0x002fa09601007387 */ /* 0x0003e80000100a00 */
[----:B-1----:R-:W4:Y:S01]  /*6d800*/  LDL.LU R151, [R1+0x1cb4] ;  /* 0x001cb40001977983 */ /* 0x002f220000300800 */
        /* <DEDUP_REMOVED lines=10> */
[----:B------:R-:W-:Y:S02]  /*6d8b0*/  STL [R1+0x1cb0], R4 ;  /* 0x001cb00401007387 */ /* 0x000fe40000100800 */
[----:B------:R-:W-:Y:S02]  /*6d8c0*/  IMAD.MOV.U32 R150, RZ, RZ, R14 ;  /* 0x000000ffff967224 */ /* 0x000fe400078e000e */
[----:B--2---:R-:W-:-:S05]  /*6d8d0*/  IMAD.X R17, R17, 0x1, R2, P5 ;  /* 0x0000000111117824 */ /* 0x004fca00028e0602 */
[----:B------:R1:W-:Y:S04]  /*6d8e0*/  STL [R1+0x1cac], R17 ;  /* 0x001cac1101007387 */ /* 0x0003e80000100800 */
[----:B------:R-:W-:Y:S04]  /*6d8f0*/  STL [R1+0x1cb8], R14 ;  /* 0x001cb80e01007387 */ /* 0x000fe80000100800 */
[----:B------:R-:W-:Y:S01]  /*6d900*/  LDGSTS.E [R5+-0x23ffc], desc[UR60][R16.64], P2 ;  /* 0xdc00400010057fae */ /* 0x000fe2000912187c */
[----:B----4-:R-:W-:Y:S01]  /*6d910*/  IMAD.X R151, R151, 0x1, R2, P6 ;  /* 0x0000000197977824 */ /* 0x010fe200030e0602 */
[----:B------:R-:W-:-:S04]  /*6d920*/  IADD3 R15, P5, R15, R8, RZ ;  /* 0x000000080f0f7210 */ /* 0x000fc80007fbe0ff */
[----:B------:R-:W-:Y:S04]  /*6d930*/  LDGSTS.E [R5+-0x27ff8], desc[UR60][R150.64], P4 ;  /* 0xd800800096057fae */ /* 0x000fe8000a12187c */
[----:B-1----:R-:W2:Y:S04]  /*6d940*/  LDL.LU.64 R16, [R1+0x2fa8] ;  /* 0x002fa80001107983 */ /* 0x002ea80000300a00 */
[----:B------:R1:W-:Y:S04]  /*6d950*/  STL [R1+0x1cb4], R151 ;  /* 0x001cb49701007387 */ /* 0x0003e80000100800 */
[----:B------:R-:W4:Y:S04]  /*6d960*/  LDL.LU R4, [R1+0x1cd0] ;  /* 0x001cd00001047983 */ /* 0x000f280000300800 */
[----:B-1----:R-:W5:Y:S04]  /*6d970*/  LDL.LU.64 R150, [R1+0x2fa0] ;  /* 0x002fa00001967983 */ /* 0x002f680000300a00 */
[----:B------:R-:W3:Y:S01]  /*6d980*/  LDL.LU R8, [R1+0x1cbc] ;  /* 0x001cbc0001087983 */ /* 0x000ee20000300800 */
[----:B------:R-:W-:-:S04]  /*6d990*/  ISETP.GT.AND P2, PT, R3, 0x77, PT ;  /* 0x000000770300780c */ /* 0x000fc80003f44270 */
[----:B------:R-:W-:-:S04]  /*6d9a0*/  SEL R14, RZ, 0x4, !P2 ;  /* 0x00000004ff0e7807 */ /* 0x000fc80005000000 */
[----:B------:R-:W-:Y:S01]  /*6d9b0*/  SEL R14, R14, RZ, !P1 ;  /* 0x000000ff0e0e7207 */ /* 0x000fe20004800000 */
[----:B------:R-:W-:Y:S03]  /*6d9c0*/  STL [R1+0x1cc0], R15 ;  /* 0x001cc00f01007387 */ /* 0x000fe60000100800 */
[----:B------:R-:W-:Y:S02]  /*6d9d0*/  ISETP.NE.U32.AND P2, PT, R14, RZ, PT ;  /* 0x000000ff0e00720c */ /* 0x000fe40003f45070 */
[----:B------:R-:W2:Y:S04]  /*6d9e0*/  LDL.LU R14, [R1+0x2f98] ;  /* 0x002f9800010e7983 */ /* 0x000ea80000300800 */
[----:B------:R1:W-:Y:S01]  /*6d9f0*/  STL.64 [R1+0x2f90], R148 ;  /* 0x002f909401007387 */ /* 0x0003e20000100a00 */
[----:B---3--:R-:W-:-:S05]  /*6da00*/  IMAD.X R8, R8, 0x1, R2, P5 ;  /* 0x0000000108087824 */ /* 0x008fca00028e0602 */
[----:B------:R-:W-:Y:S04]  /*6da10*/  STL [R1+0x1cbc], R8 ;  /* 0x001cbc0801007387 */ /* 0x000fe80000100800 */
[----:B-1----:R-:W3:Y:S04]  /*6da20*/  LDL.LU R148, [R1+0x1cc4] ;  /* 0x001cc40001947983 */ /* 0x002ee80000300800 */
[----:B------:R-:W2:Y:S04]  /*6da30*/  LDL.LU R149, [R1+0x1cc8] ;  /* 0x001cc80001957983 */ /* 0x000ea80000300800 */
[----:B------:R1:W-:Y:S04]  /*6da40*/  STL.64 [R1+0x2f88], R146 ;  /* 0x002f889201007387 */ /* 0x0003e80000100a00 */
[----:B-1----:R-:W3:Y:S01]  /*6da50*/  LDL.LU R147, [R1+0x1ccc] ;  /* 0x001ccc0001937983 */ /* 0x002ee20000300800 */
[----:B------:R-:W-:-:S03]  /*6da60*/  MOV R146, R15 ;  /* 0x0000000f00927202 */ /* 0x000fc60000000f00 */
[----:B------:R-:W3:Y:S04]  /*6da70*/  LDL.LU R15, [R1+0x16d8] ;  /* 0x0016d800010f7983 */ /* 0x000ee80000300800 */
[----:B------:R1:W-:Y:S02]  /*6da80*/  STL.64 [R1+0x2f80], R144 ;  /* 0x002f809001007387 */ /* 0x0003e40000100a00 */
[----:B-1----:R-:W-:Y:S02]  /*6da90*/  IMAD.MOV.U32 R145, RZ, RZ, R8 ;  /* 0x000000ffff917224 */ /* 0x002fe400078e0008 */
[----:B------:R-:W-:Y:S01]  /*6daa0*/  IMAD.MOV.U32 R144, RZ, RZ, R146 ;  /* 0x000000ffff907224 */ /* 0x000fe200078e0092 */
[----:B------:R-:W1:Y:S04]  /*6dab0*/  LDC R8, c[0x0][0x238] ;  /* 0x00008e00ff087b82 */ /* 0x000e680000000800 */
[----:B------:R-:W-:Y:S04]  /*6dac0*/  LDGSTS.E [R5+-0x23ff8], desc[UR60][R144.64], P4 ;  /* 0xdc00800090057fae */ /* 0x000fe8000a12187c */
[----:B------:R-:W3:Y:S01]  /*6dad0*/  LDL.LU R144, [R1+0x16d4] ;  /* 0x0016d40001907983 */ /* 0x000ee20000300800 */
[----:B-1----:R-:W-:-:S05]  /*6dae0*/  IMAD.SHL.U32 R8, R8, 0x80, RZ ;  /* 0x0000008008087824 */ /* 0x002fca00078e00ff */
[----:B------:R-:W-:-:S04]  /*6daf0*/  SHF.L.U32 R8, R8, 0x2, RZ ;  /* 0x0000000208087819 */ /* 0x000fc800000006ff */
[----:B----4-:R-:W-:-:S05]  /*6db00*/  IADD3 R4, P5, R4, R8, RZ ;  /* 0x0000000804047210 */ /* 0x010fca0007fbe0ff */
[----:B------:R-:W-:Y:S01]  /*6db10*/  IMAD.MOV.U32 R146, RZ, RZ, R4 ;  /* 0x000000ffff927224 */ /* 0x000fe200078e0004 */
[----:B--2---:R-:W-:-:S05]  /*6db20*/  IADD3 R149, P4, R149, R8, RZ ;  /* 0x0000000895957210 */ /* 0x004fca0007f9e0ff */
[----:B---3--:R-:W-:Y:S01]  /*6db30*/  IMAD.X R148, R148, 0x1, R2, P4 ;  /* 0x0000000194947824 */ /* 0x008fe200020e0602 */
        /* <DEDUP_REMOVED lines=9> */
[----:B-1----:R-:W-:Y:S02]  /*6dbd0*/  SEL R5, RZ, 0x4, !P2 ;  /* 0x00000004ff057807 */ /* 0x002fe40005000000 */
[----:B------:R-:W-:Y:S02]  /*6dbe0*/  IADD3 R15, P2, R15, R8, RZ ;  /* 0x000000080f0f7210 */ /* 0x000fe40007f5e0ff */
[----:B------:R-:W-:Y:S01]  /*6dbf0*/  SEL R5, R5, RZ, !P1 ;  /* 0x000000ff05057207 */ /* 0x000fe20004800000 */
[----:B------:R-:W-:Y:S03]  /*6dc00*/  STL [R1+0x1cd0], R4 ;  /* 0x001cd00401007387 */ /* 0x000fe60000100800 */
[----:B------:R-:W-:Y:S01]  /*6dc10*/  ISETP.NE.U32.AND P4, PT, R5, RZ, PT ;  /* 0x000000ff0500720c */ /* 0x000fe20003f85070 */
[----:B------:R-:W5:Y:S01]  /*6dc20*/  LDL.LU.64 R148, [R1+0x2f90] ;  /* 0x002f900001947983 */ /* 0x000f620000300a00 */
[----:B------:R-:W-:Y:S01]  /*6dc30*/  IMAD.X R144, R144, 0x1, R2, P2 ;  /* 0x0000000190907824 */ /* 0x000fe200010e0602 */
[----:B------:R-:W-:-:S02]  /*6dc40*/  LOP3.LUT R5, R12, 0x60, RZ, 0x3c, !PT ;  /* 0x000000600c057812 */ /* 0x000fc400078e3cff */
[----:B------:R1:W-:Y:S02]  /*6dc50*/  STL [R1+0x1ccc], R147 ;  /* 0x001ccc9301007387 */ /* 0x0003e40000100800 */
[----:B------:R-:W-:Y:S02]  /*6dc60*/  MOV R145, R144 ;  /* 0x0000009000917202 */ /* 0x000fe40000000f00 */
[----:B------:R-:W-:Y:S01]  /*6dc70*/  IADD3 R5, R5, 0x100000, R252 ;  /* 0x0010000005057810 */ /* 0x000fe20007ffe0fc */
[----:B-1----:R-:W5:Y:S04]  /*6dc80*/  LDL.LU.64 R146, [R1+0x2f88] ;  /* 0x002f880001927983 */ /* 0x002f680000300a00 */
[----:B------:R-:W2:Y:S04]  /*6dc90*/  LDL.LU R4, [R1+0x16e8] ;  /* 0x0016e80001047983 */ /* 0x000ea80000300800 */
[----:B------:R-:W-:Y:S04]  /*6dca0*/  STL [R1+0x16d8], R15 ;  /* 0x0016d80f01007387 */ /* 0x000fe80000100800 */
[----:B------:R1:W-:Y:S02]  /*6dcb0*/  STL [R1+0x16d4], R144 ;  /* 0x0016d49001007387 */ /* 0x0003e40000100800 */
[----:B-1----:R-:W-:-:S05]  /*6dcc0*/  IMAD.MOV.U32 R144, RZ, RZ, R15 ;  /* 0x000000ffff907224 */ /* 0x002fca00078e000f */
[----:B------:R-:W-:Y:S04]  /*6dcd0*/  LDGSTS.E [R5+-0x40000], desc[UR60][R144.64], P4 ;  /* 0xc000000090057fae */ /* 0x000fe8000a12187c */
[----:B------:R-:W5:Y:S04]  /*6dce0*/  LDL.LU.64 R144, [R1+0x2f80] ;  /* 0x002f800001907983 */ /* 0x000f680000300a00 */
        /* <DEDUP_REMOVED lines=23> */
[----:B------:R-:W5:Y:S04]  /*6de60*/  LDL.LU.64 R142, [R1+0x2f78] ;  /* 0x002f7800018e7983 */ /* 0x000f680000300a00 */
[----:B------:R1:W-:Y:S04]  /*6de70*/  STL [R1+0x16e4], R141 ;  /* 0x0016e48d01007387 */ /* 0x0003e80000100800 */
[----:B-1----:R-:W5:Y:S04]  /*6de80*/  LDL.LU.64 R140, [R1+0x2f70] ;  /* 0x002f7000018c7983 */ /* 0x002f680000300a00 */
[----:B------:R1:W-:Y:S04]  /*6de90*/  STL.64 [R1+0x2f68], R138 ;  /* 0x002f688a01007387 */ /* 0x0003e80000100a00 */
[----:B-1----:R-:W2:Y:S04]  /*6dea0*/  LDL.LU R138, [R1+0x16ec] ;  /* 0x0016ec00018a7983 */ /* 0x002ea80000300800 */
[----:B------:R-:W3:Y:S04]  /*6deb0*/  LDL.LU R139, [R1+0x16f0] ;  /* 0x0016f000018b7983 */ /* 0x000ee80000300800 */
[----:B------:R1:W-:Y:S04]  /*6dec0*/  STL.64 [R1+0x2f60], R136 ;  /* 0x002f608801007387 */ /* 0x0003e80000100a00 */
[----:B-1----:R-:W4:Y:S01]  /*6ded0*/  LDL.LU R137, [R1+0x16f4] ;  /* 0x0016f40001897983 */ /* 0x002f220000300800 */
[----:B------:R-:W-:-:S04]  /*6dee0*/  ISETP.GT.AND P4, PT, R3, 0x1a, PT ;  /* 0x0000001a0300780c */ /* 0x000fc80003f84270 */
[----:B------:R-:W-:-:S04]  /*6def0*/  SEL R4, RZ, 0x4, !P4 ;  /* 0x00000004ff047807 */ /* 0x000fc80006000000 */
[----:B------:R-:W-:-:S04]  /*6df00*/  SEL R4, R4, RZ, !P1 ;  /* 0x000000ff04047207 */ /* 0x000fc80004800000 */
[----:B------:R-:W-:Y:S02]  /*6df10*/  ISETP.NE.U32.AND P4, PT, R4, RZ, PT ;  /* 0x000000ff0400720c */ /* 0x000fe40003f85070 */
[----:B------:R-:W4:Y:S01]  /*6df20*/  LDL.LU R4, [R1+0x1708] ;  /* 0x0017080001047983 */ /* 0x000f220000300800 */
[----:B------:R-:W-:-:S05]  /*6df30*/  IADD3 R15, P6, R15, R8, RZ ;  /* 0x000000080f0f7210 */ /* 0x000fca0007fde0ff */
[----:B------:R-:W-:Y:S01]  /*6df40*/  IMAD.MOV.U32 R136, RZ, RZ, R15 ;  /* 0x000000ffff887224 */ /* 0x000fe200078e000f */
[----:B---3--:R-:W-:-:S05]  /*6df50*/  IADD3 R139, P5, R139, R8, RZ ;  /* 0x000000088b8b7210 */ /* 0x008fca0007fbe0ff */
[----:B--2---:R-:W-:Y:S01]  /*6df60*/  IMAD.X R138, R138, 0x1, R2, P5 ;  /* 0x000000018a8a7824 */ /* 0x004fe200028e0602 */
[----:B------:R1:W-:Y:S04]  /*6df70*/  STL [R1+0x16f0], R139 ;  /* 0x0016f08b01007387 */ /* 0x0003e80000100800 */
[----:B------:R2:W-:Y:S01]  /*6df80*/  STL [R1+0x16ec], R138 ;  /* 0x0016ec8a01007387 */ /* 0x0005e20000100800 */
[----:B-1----:R-:W-:-:S04]  /*6df90*/  LOP3.LUT R139, R139, R138, RZ, 0x3c, !PT ;  /* 0x0000008a8b8b7212 */ /* 0x002fc800078e3cff */
[----:B--2---:R-:W-:Y:S02]  /*6dfa0*/  LOP3.LUT R138, R139, R138, RZ, 0x3c, !PT ;  /* 0x0000008a8b8a7212 */ /* 0x004fe400078e3cff */
[----:B----4-:R-:W-:Y:S02]  /*6dfb0*/  IADD3.X R137, R137, R2, RZ, P6, !PT ;  /* 0x0000000289897210 */ /* 0x010fe400037fe4ff */
        /* <DEDUP_REMOVED lines=269> */
[----:B------:R1:W-:Y:S04]  /*6f090*/  STL.64 [R1+0x2eb0], R92 ;  /* 0x002eb05c01007387 */ /* 0x0003e80000100a00 */
[----:B-1----:R-:W3:Y:S04]  /*6f0a0*/  LDL.LU R92, [R1+0x1ce4] ;  /* 0x001ce400015c7983 */ /* 0x002ee80000300800 */
[----:B------:R-:W4:Y:S01]  /*6f0b0*/  LDL.LU R93, [R1+0x1ce8] ;  /* 0x001ce800015d7983 */ /* 0x000f220000300800 */
[----:B------:R-:W-:-:S02]  /*6f0c0*/  ISETP.GT.AND P2, PT, R3, 0x79, PT ;  /* 0x000000790300780c */ /* 0x000fc40003f44270 */
[----:B------:R-:W-:Y:S02]  /*6f0d0*/  IADD3 R4, P5, R4, R8, RZ ;  /* 0x0000000804047210 */ /* 0x000fe40007fbe0ff */
[----:B------:R-:W-:-:S04]  /*6f0e0*/  SEL R15, RZ, 0x4, !P2 ;  /* 0x00000004ff0f7807 */ /* 0x000fc80005000000 */
[----:B------:R-:W-:Y:S01]  /*6f0f0*/  SEL R15, R15, RZ, !P1 ;  /* 0x000000ff0f0f7207 */ /* 0x000fe20004800000 */
[----:B------:R-:W-:-:S03]  /*6f100*/  IMAD.MOV.U32 R94, RZ, RZ, R4 ;  /* 0x000000ffff5e7224 */ /* 0x000fc600078e0004 */
[----:B------:R-:W-:Y:S02]  /*6f110*/  ISETP.NE.U32.AND P2, PT, R15, RZ, PT ;  /* 0x000000ff0f00720c */ /* 0x000fe40003f45070 */
[----:B------:R-:W3:Y:S04]  /*6f120*/  LDL.LU R15, [R1+0x1cf8] ;  /* 0x001cf800010f7983 */ /* 0x000ee80000300800 */
[----:B------:R-:W-:Y:S01]  /*6f130*/  STL [R1+0x1ce0], R4 ;  /* 0x001ce00401007387 */ /* 0x000fe20000100800 */
[----:B--2---:R-:W-:-:S05]  /*6f140*/  IMAD.X R95, R95, 0x1, R2, P5 ;  /* 0x000000015f5f7824 */ /* 0x004fca00028e0602 */
[----:B------:R1:W-:Y:S04]  /*6f150*/  STL [R1+0x1cdc], R95 ;  /* 0x001cdc5f01007387 */ /* 0x0003e80000100800 */
[----:B------:R-:W-:Y:S01]  /*6f160*/  LDGSTS.E [R5+-0x24000], desc[UR60][R94.64], P4 ;  /* 0xdc0000005e057fae */ /* 0x000fe2000a12187c */
[----:B----4-:R-:W-:-:S04]  /*6f170*/  IADD3 R93, P6, R93, R8, RZ ;  /* 0x000000085d5d7210 */ /* 0x010fc80007fde0ff */
[----:B---3--:R-:W-:Y:S01]  /*6f180*/  IADD3.X R92, R92, R2, RZ, P6, !PT ;  /* 0x000000025c5c7210 */ /* 0x008fe200037fe4ff */
[----:B------:R2:W-:Y:S04]  /*6f190*/  STL [R1+0x1ce8], R93 ;  /* 0x001ce85d01007387 */ /* 0x0005e80000100800 */
[----:B-1----:R-:W5:Y:S01]  /*6f1a0*/  LDL.LU.64 R94, [R1+0x2eb8] ;  /* 0x002eb800015e7983 */ /* 0x002f620000300a00 */
[----:B--2---:R-:W-:-:S03]  /*6f1b0*/  LOP3.LUT R93, R93, R92, RZ, 0x3c, !PT ;  /* 0x0000005c5d5d7212 */ /* 0x004fc600078e3cff */
[----:B------:R1:W-:Y:S04]  /*6f1c0*/  STL [R1+0x1ce4], R92 ;  /* 0x001ce45c01007387 */ /* 0x0003e80000100800 */
[----:B------:R-:W2:Y:S01]  /*6f1d0*/  LDL.LU R4, [R1+0x1d00] ;  /* 0x001d000001047983 */ /* 0x000ea20000300800 */
[----:B-1----:R-:W-:-:S04]  /*6f1e0*/  LOP3.LUT R92, R93, R92, RZ, 0x3c, !PT ;  /* 0x0000005c5d5c7212 */ /* 0x002fc800078e3cff */
[----:B------:R-:W-:-:S05]  /*6f1f0*/  LOP3.LUT R93, R93, R92, RZ, 0x3c, !PT ;  /* 0x0000005c5d5d7212 */ /* 0x000fca00078e3cff */
[----:B------:R-:W-:Y:S04]  /*6f200*/  LDGSTS.E [R5+-0x27ffc], desc[UR60][R92.64], P2 ;  /* 0xd80040005c057fae */ /* 0x000fe8000912187c */
[----:B------:R-:W5:Y:S04]  /*6f210*/  LDL.LU.64 R92, [R1+0x2eb0] ;  /* 0x002eb000015c7983 */ /* 0x000f680000300a00 */
[----:B------:R1:W-:Y:S04]  /*6f220*/  STL.64 [R1+0x2ea8], R90 ;  /* 0x002ea85a01007387 */ /* 0x0003e80000100a00 */
[----:B-1----:R-:W3:Y:S04]  /*6f230*/  LDL.LU R90, [R1+0x1cec] ;  /* 0x001cec00015a7983 */ /* 0x002ee80000300800 */
        /* <DEDUP_REMOVED lines=20> */
[----:B------:R-:W-:Y:S01]  /*6f380*/  STL [R1+0x1cf8], R15 ;  /* 0x001cf80f01007387 */ /* 0x000fe20000100800 */
[----:B------:R-:W-:-:S03]  /*6f390*/  IADD3 R4, P5, R4, R8, RZ ;  /* 0x0000000804047210 */ /* 0x000fc60007fbe0ff */
[----:B------:R-:W-:Y:S04]  /*6f3a0*/  LDGSTS.E [R5+-0x23ffc], desc[UR60][R90.64], P2 ;  /* 0xdc0040005a057fae */ /* 0x000fe8000912187c */
[----:B------:R-:W-:Y:S04]  /*6f3b0*/  LDGSTS.E [R5+-0x27ff8], desc[UR60][R88.64], P4 ;  /* 0xd800800058057fae */ /* 0x000fe8000a12187c */
[----:B------:R-:W5:Y:S04]  /*6f3c0*/  LDL.LU.64 R90, [R1+0x2ea8] ;  /* 0x002ea800015a7983 */ /* 0x000f680000300a00 */
[----:B------:R1:W-:Y:S04]  /*6f3d0*/  STL [R1+0x1cf4], R89 ;  /* 0x001cf45901007387 */ /* 0x0003e80000100800 */
[----:B-1----:R-:W5:Y:S04]  /*6f3e0*/  LDL.LU.64 R88, [R1+0x2ea0] ;  /* 0x002ea00001587983 */ /* 0x002f680000300a00 */
[----:B------:R-:W2:Y:S01]  /*6f3f0*/  LDL.LU R8, [R1+0x1cfc] ;  /* 0x001cfc0001087983 */ /* 0x000ea20000300800 */
[----:B------:R-:W-:-:S04]  /*6f400*/  ISETP.GT.AND P2, PT, R3, 0x7b, PT ;  /* 0x0000007b0300780c */ /* 0x000fc80003f44270 */
[----:B------:R-:W-:-:S04]  /*6f410*/  SEL R15, RZ, 0x4, !P2 ;  /* 0x00000004ff0f7807 */ /* 0x000fc80005000000 */
[----:B------:R-:W-:Y:S01]  /*6f420*/  SEL R15, R15, RZ, !P1 ;  /* 0x000000ff0f0f7207 */ /* 0x000fe20004800000 */
[----:B------:R-:W-:Y:S03]  /*6f430*/  STL [R1+0x1d00], R4 ;  /* 0x001d000401007387 */ /* 0x000fe60000100800 */
[----:B------:R-:W-:Y:S02]  /*6f440*/  ISETP.NE.U32.AND P2, PT, R15, RZ, PT ;  /* 0x000000ff0f00720c */ /* 0x000fe40003f45070 */
[----:B------:R-:W3:Y:S01]  /*6f450*/  LDL.LU R15, [R1+0x2e98] ;  /* 0x002e9800010f7983 */ /* 0x000ee20000300800 */
[----:B--2---:R-:W-:-:S05]  /*6f460*/  IMAD.X R8, R8, 0x1, R2, P5 ;  /* 0x0000000108087824 */ /* 0x004fca00028e0602 */
[----:B------:R-:W-:Y:S04]  /*6f470*/  STL [R1+0x1cfc], R8 ;  /* 0x001cfc0801007387 */ /* 0x000fe80000100800 */
[----:B------:R1:W-:Y:S04]  /*6f480*/  STL.64 [R1+0x2e90], R86 ;  /* 0x002e905601007387 */ /* 0x0003e80000100a00 */
[----:B-1----:R-:W2:Y:S04]  /*6f490*/  LDL.LU R86, [R1+0x1714] ;  /* 0x0017140001567983 */ /* 0x002ea80000300800 */
[----:B------:R-:W4:Y:S04]  /*6f4a0*/  LDL.LU R87, [R1+0x1718] ;  /* 0x0017180001577983 */ /* 0x000f280000300800 */
[----:B------:R1:W-:Y:S04]  /*6f4b0*/  STL.64 [R1+0x2e88], R84 ;  /* 0x002e885401007387 */ /* 0x0003e80000100a00 */
[----:B-1----:R-:W3:Y:S04]  /*6f4c0*/  LDL.LU R84, [R1+0x1d0c] ;  /* 0x001d0c0001547983 */ /* 0x002ee80000300800 */
[----:B------:R-:W2:Y:S04]  /*6f4d0*/  LDL.LU R85, [R1+0x1d10] ;  /* 0x001d100001557983 */ /* 0x000ea80000300800 */
[----:B------:R1:W-:Y:S04]  /*6f4e0*/  STL.64 [R1+0x2e80], R82 ;  /* 0x002e805201007387 */ /* 0x0003e80000100a00 */
[----:B-1----:R-:W4:Y:S04]  /*6f4f0*/  LDL.LU R82, [R1+0x1d04] ;  /* 0x001d040001527983 */ /* 0x002f280000300800 */
[----:B------:R-:W4:Y:S04]  /*6f500*/  LDL.LU R83, [R1+0x1d08] ;  /* 0x001d080001537983 */ /* 0x000f280000300800 */
        /* <DEDUP_REMOVED lines=38> */
[----:B------:R1:W-:Y:S04]  /*6f770*/  STL.64 [R1+0x2d90], R24 ;  /* 0x002d901801007387 */ /* 0x0003e80000100a00 */
[----:B------:R4:W-:Y:S04]  /*6f780*/  STL.64 [R1+0x2d88], R10 ;  /* 0x002d880a01007387 */ /* 0x0009e80000100a00 */
[----:B-1----:R-:W4:Y:S04]  /*6f790*/  LDL.LU R28, [R1+0x171c] ;  /* 0x00171c00011c7983 */ /* 0x002f280000300800 */
[----:B------:R-:W4:Y:S04]  /*6f7a0*/  LDL.LU R25, [R1+0x1720] ;  /* 0x0017200001197983 */ /* 0x000f280000300800 */
[----:B------:R-:W4:Y:S04]  /*6f7b0*/  LDL.LU R29, [R1+0x1724] ;  /* 0x00172400011d7983 */ /* 0x000f280000300800 */
[----:B------:R-:W4:Y:S01]  /*6f7c0*/  LDL.LU R7, [R1+0x1728] ;  /* 0x0017280001077983 */ /* 0x000f220000300800 */
[----:B------:R-:W-:-:S02]  /*6f7d0*/  MOV R81, R8 ;  /* 0x0000000800517202 */ /* 0x000fc40000000f00 */
[----:B------:R-:W1:Y:S01]  /*6f7e0*/  LDC R8, c[0x0][0x238] ;  /* 0x00008e00ff087b82 */ /* 0x000e620000000800 */
[----:B------:R-:W-:-:S05]  /*6f7f0*/  IMAD.MOV.U32 R80, RZ, RZ, R4 ;  /* 0x000000ffff507224 */ /* 0x000fca00078e0004 */
[----:B------:R-:W-:Y:S02]  /*6f800*/  LDGSTS.E [R5+-0x23ff8], desc[UR60][R80.64], P4 ;  /* 0xdc00800050057fae */ /* 0x000fe4000a12187c */
[----:B------:R-:W4:Y:S01]  /*6f810*/  LDC R4, c[0x0][0x23c] ;  /* 0x00008f00ff047b82 */ /* 0x000f220000000800 */
[----:B-1----:R-:W-:-:S04]  /*6f820*/  IMAD.SHL.U32 R8, R8, 0x80, RZ ;  /* 0x0000008008087824 */ /* 0x002fc800078e00ff */
[----:B------:R-:W-:-:S05]  /*6f830*/  IMAD.SHL.U32 R8, R8, 0x4, RZ ;  /* 0x0000000408087824 */ /* 0x000fca00078e00ff */
[----:B--2---:R-:W-:-:S04]  /*6f840*/  IADD3 R85, P5, R85, R8, RZ ;  /* 0x0000000855557210 */ /* 0x004fc80007fbe0ff */
[----:B---3--:R-:W-:Y:S02]  /*6f850*/  IADD3.X R84, R84, R2, RZ, P5, !PT ;  /* 0x0000000254547210 */ /* 0x008fe40002ffe4ff */
[----:B----4-:R-:W-:-:S05]  /*6f860*/  IADD3 R83, P4, R83, R8, RZ ;  /* 0x0000000853537210 */ /* 0x010fca0007f9e0ff */
[----:B------:R-:W-:Y:S02]  /*6f870*/  IMAD.X R82, R82, 0x1, R2, P4 ;  /* 0x0000000152527824 */ /* 0x000fe400020e0602 */
[----:B------:R-:W-:Y:S02]  /*6f880*/  IMAD.MOV.U32 R10, RZ, RZ, R83 ;  /* 0x000000ffff0a7224 */ /* 0x000fe400078e0053 */
[----:B------:R-:W-:Y:S01]  /*6f890*/  IMAD.MOV.U32 R11, RZ, RZ, R82 ;  /* 0x000000ffff0b7224 */ /* 0x000fe200078e0052 */
[----:B------:R-:W-:Y:S04]  /*6f8a0*/  STL [R1+0x1d08], R83 ;  /* 0x001d085301007387 */ /* 0x000fe80000100800 */
[----:B------:R1:W-:Y:S04]  /*6f8b0*/  LDGSTS.E [R5+-0x27ff4], desc[UR60][R10.64], P2 ;  /* 0xd800c0000a057fae */ /* 0x0003e8000912187c */
[----:B------:R-:W-:Y:S04]  /*6f8c0*/  STL [R1+0x1d04], R82 ;  /* 0x001d045201007387 */ /* 0x000fe80000100800 */
[----:B------:R-:W-:Y:S01]  /*6f8d0*/  STL [R1+0x1d10], R85 ;  /* 0x001d105501007387 */ /* 0x000fe20000100800 */
[----:B-1----:R-:W-:Y:S01]  /*6f8e0*/  MOV R10, R85 ;  /* 0x00000055000a7202 */ /* 0x002fe20000000f00 */
[----:B------:R-:W-:-:S02]  /*6f8f0*/  IMAD.MOV.U32 R11, RZ, RZ, R84 ;  /* 0x000000ffff0b7224 */ /* 0x000fc400078e0054 */
[----:B------:R-:W-:Y:S04]  /*6f900*/  STL [R1+0x1d0c], R84 ;  /* 0x001d0c5401007387 */ /* 0x000fe80000100800 */
[----:B------:R1:W-:Y:S04]  /*6f910*/  LDGSTS.E [R5+-0x23ff4], desc[UR60][R10.64], P2 ;  /* 0xdc00c0000a057fae */ /* 0x0003e8000912187c */
[----:B------:R-:W2:Y:S04]  /*6f920*/  LDL.LU R26, [R1+0x172c] ;  /* 0x00172c00011a7983 */ /* 0x000ea80000300800 */
[----:B------:R-:W3:Y:S04]  /*6f930*/  LDL.LU R11, [R1+0x1730] ;  /* 0x00173000010b7983 */ /* 0x000ee80000300800 */
[----:B------:R-:W4:Y:S04]  /*6f940*/  LDL.LU R24, [R1+0x1734] ;  /* 0x0017340001187983 */ /* 0x000f280000300800 */
[----:B------:R-:W4:Y:S01]  /*6f950*/  LDL.LU R10, [R1+0x1738] ;  /* 0x00173800010a7983 */ /* 0x000f220000300800 */
[----:B------:R-:W-:-:S04]  /*6f960*/  ISETP.GT.AND P2, PT, R3, 0x1c, PT ;  /* 0x0000001c0300780c */ /* 0x000fc80003f44270 */
[----:B-1----:R-:W-:Y:S02]  /*6f970*/  SEL R5, RZ, 0x4, !P2 ;  /* 0x00000004ff057807 */ /* 0x002fe40005000000 */
[----:B------:R-:W-:Y:S02]  /*6f980*/  IADD3 R87, P2, R87, R8, RZ ;  /* 0x0000000857577210 */ /* 0x000fe40007f5e0ff */
[----:B------:R-:W-:-:S04]  /*6f990*/  SEL R5, R5, RZ, !P1 ;  /* 0x000000ff05057207 */ /* 0x000fc80004800000 */
[----:B------:R-:W-:Y:S01]  /*6f9a0*/  ISETP.NE.U32.AND P4, PT, R5, RZ, PT ;  /* 0x000000ff0500720c */ /* 0x000fe20003f85070 */
[----:B------:R-:W-:Y:S01]  /*6f9b0*/  IMAD.X R86, R86, 0x1, R2, P2 ;  /* 0x0000000156567824 */ /* 0x000fe200010e0602 */
[----:B------:R-:W-:Y:S01]  /*6f9c0*/  LOP3.LUT R5, R12, 0x70, RZ, 0x3c, !PT ;  /* 0x000000700c057812 */ /* 0x000fe200078e3cff */
[----:B------:R-:W-:Y:S01]  /*6f9d0*/  STL [R1+0x1718], R87 ;  /* 0x0017185701007387 */ /* 0x000fe20000100800 */
[----:B------:R-:W-:Y:S01]  /*6f9e0*/  MOV R30, R87 ;  /* 0x00000057001e7202 */ /* 0x000fe20000000f00 */
[----:B------:R-:W-:Y:S01]  /*6f9f0*/  IMAD.MOV.U32 R31, RZ, RZ, R86 ;  /* 0x000000ffff1f7224 */ /* 0x000fe200078e0056 */
[----:B------:R-:W-:Y:S01]  /*6fa00*/  IADD3 R5, R5, 0x100000, R252 ;  /* 0x0010000005057810 */ /* 0x000fe20007ffe0fc */
[----:B------:R-:W-:Y:S04]  /*6fa10*/  STL [R1+0x1714], R86 ;  /* 0x0017145601007387 */ /* 0x000fe80000100800 */
[----:B------:R-:W4:Y:S04]  /*6fa20*/  LDL.LU R27, [R1+0x1740] ;  /* 0x00174000011b7983 */ /* 0x000f280000300800 */
[----:B------:R-:W4:Y:S04]  /*6fa30*/  LDL.LU R9, [R1+0x1748] ;  /* 0x0017480001097983 */ /* 0x000f280000300800 */
[----:B------:R1:W-:Y:S01]  /*6fa40*/  LDGSTS.E [R5+-0x40000], desc[UR60][R30.64], P4 ;  /* 0xc00000001e057fae */ /* 0x0003e2000a12187c */
[----:B------:R-:W-:-:S05]  /*6fa50*/  IADD3 R25, P5, R25, R8, RZ ;  /* 0x0000000819197210 */ /* 0x000fca0007fbe0ff */
[----:B------:R-:W-:Y:S01]  /*6fa60*/  IMAD.X R28, R28, 0x1, R2, P5 ;  /* 0x000000011c1c7824 */ /* 0x000fe200028e0602 */
[----:B------:R-:W-:Y:S01]  /*6fa70*/  IADD3 R7, P6, R7, R8, RZ ;  /* 0x0000000807077210 */ /* 0x000fe20007fde0ff */
[----:B------:R-:W-:Y:S03]  /*6fa80*/  STL [R1+0x1720], R25 ;  /* 0x0017201901007387 */ /* 0x000fe60000100800 */
[----:B------:R-:W-:Y:S01]  /*6fa90*/  IADD3.X R29, R29, R2, RZ, P6, !PT ;  /* 0x000000021d1d7210 */ /* 0x000fe200037fe4ff */
[----:B------:R1:W-:Y:S02]  /*6faa0*/  STL [R1+0x171c], R28 ;  /* 0x00171c1c01007387 */ /* 0x0003e40000100800 */
[----:B-1----:R-:W-:Y:S02]  /*6fab0*/  IMAD.MOV.U32 R31, RZ, RZ, R28 ;  /* 0x000000ffff1f7224 */ /* 0x002fe400078e001c */
[----:B------:R1:W-:Y:S01]  /*6fac0*/  STL [R1+0x1728], R7 ;  /* 0x0017280701007387 */ /* 0x0003e20000100800 */
[----:B------:R-:W-:-:S03]  /*6fad0*/  IMAD.MOV.U32 R30, RZ, RZ, R25 ;  /* 0x000000ffff1e7224 */ /* 0x000fc600078e0019 */
[----:B------:R-:W-:Y:S04]  /*6fae0*/  STL [R1+0x1724], R29 ;  /* 0x0017241d01007387 */ /* 0x000fe80000100800 */
[----:B------:R-:W4:Y:S04]  /*6faf0*/  LDL.LU R28, [R1+0x173c] ;  /* 0x00173c00011c7983 */ /* 0x000f280000300800 */
[----:B------:R-:W4:Y:S01]  /*6fb00*/  LDL.LU R25, [R1+0x1744] ;  /* 0x0017440001197983 */ /* 0x000f220000300800 */
[----:B------:R-:W-:-:S03]  /*6fb10*/  ISETP.GT.AND P2, PT, R3, 0x1d, PT ;  /* 0x0000001d0300780c */ /* 0x000fc60003f44270 */
[----:B------:R1:W-:Y:S01]  /*6fb20*/  LDGSTS.E [R5+-0x3c000], desc[UR60][R30.64], P4 ;  /* 0xc40000001e057fae */ /* 0x0003e2000a12187c */
[----:B------:R-:W-:-:S04]  /*6fb30*/  SEL R252, RZ, 0x4, !P2 ;  /* 0x00000004fffc7807 */ /* 0x000fc80005000000 */
[----:B------:R-:W-:-:S04]  /*6fb40*/  SEL R252, R252, RZ, !P1 ;  /* 0x000000fffcfc7207 */ /* 0x000fc80004800000 */
[----:B------:R-:W-:Y:S02]  /*6fb50*/  ISETP.NE.U32.AND P2, PT, R252, RZ, PT ;  /* 0x000000fffc00720c */ /* 0x000fe40003f45070 */
[----:B-1----:R-:W-:Y:S01]  /*6fb60*/  MOV R30, R7 ;  /* 0x00000007001e7202 */ /* 0x002fe20000000f00 */
[----:B------:R-:W-:-:S10]  /*6fb70*/  IMAD.MOV.U32 R31, RZ, RZ, R29 ;  /* 0x000000ffff1f7224 */ /* 0x000fd400078e001d */
[----:B------:R-:W-:Y:S04]  /*6fb80*/  LDGSTS.E [R5+-0x3fffc], desc[UR60][R30.64], P2 ;  /* 0xc00040001e057fae */ /* 0x000fe8000912187c */
[----:B------:R-:W4:Y:S04]  /*6fb90*/  LDL.LU R30, [R1+0x1750] ;  /* 0x00175000011e7983 */ /* 0x000f280000300800 */
[----:B------:R-:W4:Y:S01]  /*6fba0*/  LDL.LU R7, [R1+0x1918] ;  /* 0x0019180001077983 */ /* 0x000f220000300800 */
[----:B------:R-:W-:-:S04]  /*6fbb0*/  ISETP.GT.AND P4, PT, R3, 0x1e, PT ;  /* 0x0000001e0300780c */ /* 0x000fc80003f84270 */
[----:B------:R-:W-:-:S04]  /*6fbc0*/  SEL R252, RZ, 0x4, !P4 ;  /* 0x00000004fffc7807 */ /* 0x000fc80006000000 */
[----:B------:R-:W-:-:S04]  /*6fbd0*/  SEL R252, R252, RZ, !P1 ;  /* 0x000000fffcfc7207 */ /* 0x000fc80004800000 */
[----:B------:R-:W-:Y:S02]  /*6fbe0*/  ISETP.NE.U32.AND P4, PT, R252, RZ, PT ;  /* 0x000000fffc00720c */ /* 0x000fe40003f85070 */
[----:B---3--:R-:W-:-:S05]  /*6fbf0*/  IADD3 R11, P5, R11, R8, RZ ;  /* 0x000000080b0b7210 */ /* 0x008fca0007fbe0ff */
[----:B--2---:R-:W-:Y:S01]  /*6fc00*/  IMAD.X R26, R26, 0x1, R2, P5 ;  /* 0x000000011a1a7824 */ /* 0x004fe200028e0602 */
[----:B----4-:R-:W-:Y:S01]  /*6fc10*/  IADD3 R10, P6, R10, R8, RZ ;  /* 0x000000080a0a7210 */ /* 0x010fe20007fde0ff */
[----:B------:R-:W-:Y:S01]  /*6fc20*/  IMAD.MOV.U32 R32, RZ, RZ, R11 ;  /* 0x000000ffff207224 */ /* 0x000fe200078e000b */
[----:B------:R1:W-:Y:S01]  /*6fc30*/  STL [R1+0x1730], R11 ;  /* 0x0017300b01007387 */ /* 0x0003e20000100800 */
[----:B------:R-:W-:Y:S01]  /*6fc40*/  IMAD.MOV.U32 R33, RZ, RZ, R26 ;  /* 0x000000ffff217224 */ /* 0x000fe200078e001a */
[----:B------:R-:W-:Y:S02]  /*6fc50*/  IADD3.X R24, R24, R2, RZ, P6, !PT ;  /* 0x0000000218187210 */ /* 0x000fe400037fe4ff */
[----:B------:R-:W-:Y:S04]  /*6fc60*/  STL [R1+0x172c], R26 ;  /* 0x00172c1a01007387 */ /* 0x000fe80000100800 */
[----:B------:R-:W-:Y:S04]  /*6fc70*/  STL [R1+0x1738], R10 ;  /* 0x0017380a01007387 */ /* 0x000fe80000100800 */
[----:B------:R2:W-:Y:S04]  /*6fc80*/  STL [R1+0x1734], R24 ;  /* 0x0017341801007387 */ /* 0x0005e80000100800 */
[----:B------:R3:W-:Y:S04]  /*6fc90*/  LDGSTS.E [R5+-0x3bffc], desc[UR60][R32.64], P2 ;  /* 0xc400400020057fae */ /* 0x0007e8000912187c */
[----:B------:R-:W4:Y:S04]  /*6fca0*/  LDL.LU R31, [R1+0x174c] ;  /* 0x00174c00011f7983 */ /* 0x000f280000300800 */
[----:B-1----:R-:W4:Y:S01]  /*6fcb0*/  LDL.LU R11, [R1+0x1914] ;  /* 0x00191400010b7983 */ /* 0x002f220000300800 */
[----:B---3--:R-:W-:Y:S01]  /*6fcc0*/  IMAD.MOV.U32 R33, RZ, RZ, R24 ;  /* 0x000000ffff217224 */ /* 0x008fe200078e0018 */
[----:B------:R-:W-:-:S02]  /*6fcd0*/  MOV R32, R10 ;  /* 0x0000000a00207202 */ /* 0x000fc40000000f00 */
[----:B--2---:R-:W2:Y:S04]  /*6fce0*/  LDL.LU R24, [R1+0x191c] ;  /* 0x00191c0001187983 */ /* 0x004ea80000300800 */
[----:B------:R-:W3:Y:S04]  /*6fcf0*/  LDL.LU R10, [R1+0x1920] ;  /* 0x00192000010a7983 */ /* 0x000ee80000300800 */
[----:B------:R-:W2:Y:S04]  /*6fd00*/  LDL.LU R29, [R1+0x1924] ;  /* 0x00192400011d7983 */ /* 0x000ea80000300800 */
[----:B------:R-:W2:Y:S01]  /*6fd10*/  LDL.LU R26, [R1+0x1928] ;  /* 0x00192800011a7983 */ /* 0x000ea20000300800 */
[----:B------:R-:W-:-:S02]  /*6fd20*/  IADD3 R27, P5, R27, R8, RZ ;  /* 0x000000081b1b7210 */ /* 0x000fc40007fbe0ff */
[----:B------:R-:W-:Y:S01]  /*6fd30*/  IADD3 R9, P6, R9, R8, RZ ;  /* 0x0000000809097210 */ /* 0x000fe20007fde0ff */
[----:B------:R1:W-:Y:S04]  /*6fd40*/  LDGSTS.E [R5+-0x3fff8], desc[UR60][R32.64], P4 ;  /* 0xc000800020057fae */ /* 0x0003e8000a12187c */
[----:B------:R-:W-:Y:S01]  /*6fd50*/  STL [R1+0x1740], R27 ;  /* 0x0017401b01007387 */ /* 0x000fe20000100800 */
[----:B-1----:R-:W-:Y:S02]  /*6fd60*/  IMAD.MOV.U32 R32, RZ, RZ, R27 ;  /* 0x000000ffff207224 */ /* 0x002fe400078e001b */
[----:B------:R-:W-:Y:S01]  /*6fd70*/  IMAD.X R28, R28, 0x1, R2, P5 ;  /* 0x000000011c1c7824 */ /* 0x000fe200028e0602 */
[----:B------:R-:W-:-:S04]  /*6fd80*/  IADD3.X R25, R25, R2, RZ, P6, !PT ;  /* 0x0000000219197210 */ /* 0x000fc800037fe4ff */
[----:B------:R1:W-:Y:S01]  /*6fd90*/  STL [R1+0x173c], R28 ;  /* 0x00173c1c01007387 */ /* 0x0003e20000100800 */
[----:B------:R-:W-:-:S03]  /*6fda0*/  IMAD.MOV.U32 R33, RZ, RZ, R28 ;  /* 0x000000ffff217224 */ /* 0x000fc600078e001c */
[----:B------:R-:W-:Y:S04]  /*6fdb0*/  STL [R1+0x1748], R9 ;  /* 0x0017480901007387 */ /* 0x000fe80000100800 */
[----:B------:R1:W-:Y:S04]  /*6fdc0*/  STL [R1+0x1744], R25 ;  /* 0x0017441901007387 */ /* 0x0003e80000100800 */
[----:B-1----:R-:W2:Y:S04]  /*6fdd0*/  LDL.LU R28, [R1+0x192c] ;  /* 0x00192c00011c7983 */ /* 0x002ea80000300800 */
[----:B------:R-:W2:Y:S04]  /*6fde0*/  LDL.LU R27, [R1+0x1930] ;  /* 0x00193000011b7983 */ /* 0x000ea80000300800 */
[----:B------:R1:W-:Y:S02]  /*6fdf0*/  LDGSTS.E [R5+-0x3bff8], desc[UR60][R32.64], P4 ;  /* 0xc400800020057fae */ /* 0x0003e4000a12187c */
[----:B-1----:R-:W-:Y:S01]  /*6fe00*/  IMAD.MOV.U32 R33, RZ, RZ, R25 ;  /* 0x000000ffff217224 */ /* 0x002fe200078e0019 */
[----:B------:R-:W-:Y:S01]  /*6fe10*/  MOV R32, R9 ;  /* 0x0000000900207202 */ /* 0x000fe20000000f00 */
[----:B------:R-:W2:Y:S04]  /*6fe20*/  LDL.LU R25, [R1+0x1934] ;  /* 0x0019340001197983 */ /* 0x000ea80000300800 */
[----:B------:R-:W2:Y:S01]  /*6fe30*/  LDL.LU R9, [R1+0x1938] ;  /* 0x0019380001097983 */ /* 0x000ea20000300800 */
[----:B------:R-:W-:-:S04]  /*6fe40*/  ISETP.GT.AND P2, PT, R3, 0x1f, PT ;  /* 0x0000001f0300780c */ /* 0x000fc80003f44270 */
[----:B------:R-:W-:Y:S02]  /*6fe50*/  SEL R252, RZ, 0x4, !P2 ;  /* 0x00000004fffc7807 */ /* 0x000fe40005000000 */
[----:B------:R-:W-:Y:S02]  /*6fe60*/  ISETP.GT.AND P4, PT, R3, 0x3c, PT ;  /* 0x0000003c0300780c */ /* 0x000fe40003f84270 */
[----:B------:R-:W-:-:S04]  /*6fe70*/  SEL R252, R252, RZ, !P1 ;  /* 0x000000fffcfc7207 */ /* 0x000fc80004800000 */
[----:B------:R-:W-:Y:S02]  /*6fe80*/  ISETP.NE.U32.AND P2, PT, R252, RZ, PT ;  /* 0x000000fffc00720c */ /* 0x000fe40003f45070 */
[----:B------:R-:W-:Y:S02]  /*6fe90*/  SEL R252, RZ, 0x4, !P4 ;  /* 0x00000004fffc7807 */ /* 0x000fe40006000000 */
[-C--:B------:R-:W-:Y:S02]  /*6fea0*/  IADD3 R30, P5, R30, R8.reuse, RZ ;  /* 0x000000081e1e7210 */ /* 0x080fe40007fbe0ff */
[----:B------:R-:W-:Y:S02]  /*6feb0*/  SEL R252, R252, RZ, !P1 ;  /* 0x000000fffcfc7207 */ /* 0x000fe40004800000 */
[----:B------:R-:W-:Y:S02]  /*6fec0*/  IADD3 R7, P6, R7, R8, RZ ;  /* 0x0000000807077210 */ /* 0x000fe40007fde0ff */
[----:B------:R-:W-:Y:S01]  /*6fed0*/  ISETP.NE.U32.AND P4, PT, R252, RZ, PT ;  /* 0x000000fffc00720c */ /* 0x000fe20003f85070 */
[----:B------:R1:W-:Y:S04]  /*6fee0*/  STL [R1+0x1750], R30 ;  /* 0x0017501e01007387 */ /* 0x0003e80000100800 */
[----:B------:R-:W-:Y:S01]  /*6fef0*/  LDGSTS.E [R5+-0x3fff4], desc[UR60][R32.64], P2 ;  /* 0xc000c00020057fae */ /* 0x000fe2000912187c */
[----:B----4-:R-:W-:Y:S01]  /*6ff00*/  IMAD.X R31, R31, 0x1, R2, P5 ;  /* 0x000000011f1f7824 */ /* 0x010fe200028e0602 */
[----:B------:R-:W-:-:S04]  /*6ff10*/  IADD3.X R11, R11, R2, RZ, P6, !PT ;  /* 0x000000020b0b7210 */ /* 0x000fc800037fe4ff */
[----:B------:R4:W-:Y:S04]  /*6ff20*/  STL [R1+0x174c], R31 ;  /* 0x00174c1f01007387 */ /* 0x0009e80000100800 */
[----:B------:R-:W-:Y:S04]  /*6ff30*/  STL [R1+0x1918], R7 ;  /* 0x0019180701007387 */ /* 0x000fe80000100800 */
[----:B------:R1:W-:Y:S01]  /*6ff40*/  LDGSTS.E [R5+-0x3bff4], desc[UR60][R30.64], P2 ;  /* 0xc400c0001e057fae */ /* 0x0003e2000912187c */
[----:B---3--:R-:W-:-:S03]  /*6ff50*/  IADD3 R10, P5, R10, R8, RZ ;  /* 0x000000080a0a7210 */ /* 0x008fc60007fbe0ff */
[----:B------:R3:W-:Y:S01]  /*6ff60*/  STL [R1+0x1914], R11 ;  /* 0x0019140b01007387 */ /* 0x0007e20000100800 */
[----:B--2---:R-:W-:Y:S02]  /*6ff70*/  IADD3.X R24, R24, R2, RZ, P5, !PT ;  /* 0x0000000218187210 */ /* 0x004fe40002ffe4ff */
[----:B------:R-:W-:Y:S01]  /*6ff80*/  IADD3 R26, P6, R26, R8, RZ ;  /* 0x000000081a1a7210 */ /* 0x000fe20007fde0ff */
[----:B-1----:R-:W-:Y:S02]  /*6ff90*/  IMAD.MOV.U32 R30, RZ, RZ, R7 ;  /* 0x000000ffff1e7224 */ /* 0x002fe400078e0007 */
[----:B----4-:R-:W-:Y:S02]  /*6ffa0*/  IMAD.MOV.U32 R31, RZ, RZ, R11 ;  /* 0x000000ffff1f7224 */ /* 0x010fe400078e000b */
[----:B---3--:R-:W2:Y:S01]  /*6ffb0*/  LDL.LU R11, [R1+0x1940] ;  /* 0x00194000010b7983 */ /* 0x008ea20000300800 */
[----:B------:R-:W-:-:S03]  /*6ffc0*/  IMAD.X R29, R29, 0x1, R2, P6 ;  /* 0x000000011d1d7824 */ /* 0x000fc600030e0602 */
[----:B------:R-:W3:Y:S04]  /*6ffd0*/  LDL.LU R7, [R1+0x1948] ;  /* 0x0019480001077983 */ /* 0x000ee80000300800 */
[----:B------:R-:W-:Y:S04]  /*6ffe0*/  STL [R1+0x1920], R10 ;  /* 0x0019200a01007387 */ /* 0x000fe80000100800 */
[----:B------:R1:W-:Y:S04]  /*6fff0*/  STL [R1+0x191c], R24 ;  /* 0x00191c1801007387 */ /* 0x0003e80000100800 */
[----:B------:R4:W-:Y:S04]  /*70000*/  LDGSTS.E [R5+-0x38000], desc[UR60][R30.64], P4 ;  /* 0xc80000001e057fae */ /* 0x0009e8000a12187c */
[----:B------:R1:W-:Y:S04]  /*70010*/  STL [R1+0x1928], R26 ;  /* 0x0019281a01007387 */ /* 0x0003e80000100800 */
[----:B------:R1:W-:Y:S01]  /*70020*/  STL [R1+0x1924], R29 ;  /* 0x0019241d01007387 */ /* 0x0003e20000100800 */
[----:B----4-:R-:W-:Y:S01]  /*70030*/  MOV R31, R24 ;  /* 0x00000018001f7202 */ /* 0x010fe20000000f00 */
[----:B------:R-:W-:-:S02]  /*70040*/  IMAD.MOV.U32 R30, RZ, RZ, R10 ;  /* 0x000000ffff1e7224 */ /* 0x000fc400078e000a */
[----:B-1----:R-:W4:Y:S04]  /*70050*/  LDL.LU R24, [R1+0x193c] ;  /* 0x00193c0001187983 */ /* 0x002f280000300800 */
[----:B------:R-:W4:Y:S01]  /*70060*/  LDL.LU R10, [R1+0x1944] ;  /* 0x00194400010a7983 */ /* 0x000f220000300800 */
[----:B------:R-:W-:-:S03]  /*70070*/  ISETP.GT.AND P2, PT, R3, 0x3d, PT ;  /* 0x0000003d0300780c */ /* 0x000fc60003f44270 */
[----:B------:R1:W-:Y:S01]  /*70080*/  LDGSTS.E [R5+-0x34000], desc[UR60][R30.64], P4 ;  /* 0xcc0000001e057fae */ /* 0x0003e2000a12187c */
[----:B------:R-:W-:-:S04]  /*70090*/  SEL R252, RZ, 0x4, !P2 ;  /* 0x00000004fffc7807 */ /* 0x000fc80005000000 */
[----:B------:R-:W-:-:S04]  /*700a0*/  SEL R252, R252, RZ, !P1 ;  /* 0x000000fffcfc7207 */ /* 0x000fc80004800000 */
[----:B------:R-:W-:Y:S01]  /*700b0*/  ISETP.NE.U32.AND P2, PT, R252, RZ, PT ;  /* 0x000000fffc00720c */ /* 0x000fe20003f45070 */
[----:B-1----:R-:W-:Y:S02]  /*700c0*/  IMAD.MOV.U32 R30, RZ, RZ, R26 ;  /* 0x000000ffff1e7224 */ /* 0x002fe400078e001a */
[----:B------:R-:W-:-:S10]  /*700d0*/  IMAD.MOV.U32 R31, RZ, RZ, R29 ;  /* 0x000000ffff1f7224 */ /* 0x000fd400078e001d */
[----:B------:R-:W-:Y:S04]  /*700e0*/  LDGSTS.E [R5+-0x37ffc], desc[UR60][R30.64], P2 ;  /* 0xc80040001e057fae */ /* 0x000fe8000912187c */
[----:B------:R-:W4:Y:S04]  /*700f0*/  LDL.LU R30, [R1+0x1950] ;  /* 0x00195000011e7983 */ /* 0x000f280000300800 */
[----:B------:R-:W4:Y:S01]  /*70100*/  LDL.LU R26, [R1+0x1b18] ;  /* 0x001b1800011a7983 */ /* 0x000f220000300800 */
[----:B------:R-:W-:-:S04]  /*70110*/  IADD3 R27, P5, R27, R8, RZ ;  /* 0x000000081b1b7210 */ /* 0x000fc80007fbe0ff */
[----:B------:R-:W-:Y:S01]  /*70120*/  IADD3.X R28, R28, R2, RZ, P5, !PT ;  /* 0x000000021c1c7210 */ /* 0x000fe20002ffe4ff */
[----:B------:R-:W-:Y:S04]  /*70130*/  STL [R1+0x1930], R27 ;  /* 0x0019301b01007387 */ /* 0x000fe80000100800 */
[----:B------:R1:W-:Y:S01]  /*70140*/  STL [R1+0x192c], R28 ;  /* 0x00192c1c01007387 */ /* 0x0003e20000100800 */
[----:B------:R-:W-:Y:S01]  /*70150*/  IMAD.MOV.U32 R29, RZ, RZ, R28 ;  /* 0x000000ffff1d7224 */ /* 0x000fe200078e001c */
[----:B------:R-:W-:Y:S02]  /*70160*/  IADD3 R9, P6, R9, R8, RZ ;  /* 0x0000000809097210 */ /* 0x000fe40007fde0ff */
[----:B-1----:R-:W-:-:S03]  /*70170*/  MOV R28, R27 ;  /* 0x0000001b001c7202 */ /* 0x002fc60000000f00 */
[----:B------:R-:W-:Y:S01]  /*70180*/  IMAD.X R25, R25, 0x1, R2, P6 ;  /* 0x0000000119197824 */ /* 0x000fe200030e0602 */
[----:B------:R-:W-:Y:S04]  /*70190*/  STL [R1+0x1938], R9 ;  /* 0x0019380901007387 */ /* 0x000fe80000100800 */
[----:B------:R1:W-:Y:S01]  /*701a0*/  STL [R1+0x1934], R25 ;  /* 0x0019341901007387 */ /* 0x0003e20000100800 */
[----:B------:R-:W-:-:S03]  /*701b0*/  IMAD.MOV.U32 R33, RZ, RZ, R25 ;  /* 0x000000ffff217224 */ /* 0x000fc600078e0019 */
[----:B------:R-:W-:Y:S04]  /*701c0*/  LDGSTS.E [R5+-0x33ffc], desc[UR60][R28.64], P2 ;  /* 0xcc0040001c057fae */ /* 0x000fe8000912187c */
[----:B------:R-:W4:Y:S01]  /*701d0*/  LDL.LU R31, [R1+0x194c] ;  /* 0x00194c00011f7983 */ /* 0x000f220000300800 */
[----:B------:R-:W-:-:S03]  /*701e0*/  IMAD.MOV.U32 R32, RZ, RZ, R9 ;  /* 0x000000ffff207224 */ /* 0x000fc600078e0009 */
[----:B------:R-:W4:Y:S04]  /*701f0*/  LDL.LU R28, [R1+0x1b14] ;  /* 0x001b1400011c7983 */ /* 0x000f280000300800 */
[----:B------:R-:W4:Y:S04]  /*70200*/  LDL.LU R29, [R1+0x1b1c] ;  /* 0x001b1c00011d7983 */ /* 0x000f280000300800 */
[----:B------:R-:W4:Y:S04]  /*70210*/  LDL.LU R27, [R1+0x1b20] ;  /* 0x001b2000011b7983 */ /* 0x000f280000300800 */
[----:B-1----:R-:W4:Y:S04]  /*70220*/  LDL.LU R25, [R1+0x1b24] ;  /* 0x001b240001197983 */ /* 0x002f280000300800 */
[----:B------:R-:W4:Y:S01]  /*70230*/  LDL.LU R9, [R1+0x1b28] ;  /* 0x001b280001097983 */ /* 0x000f220000300800 */
[----:B------:R-:W-:-:S04]  /*70240*/  ISETP.GT.AND P4, PT, R3, 0x3e, PT ;  /* 0x0000003e0300780c */ /* 0x000fc80003f84270 */
[----:B------:R-:W-:Y:S02]  /*70250*/  SEL R252, RZ, 0x4, !P4 ;  /* 0x00000004fffc7807 */ /* 0x000fe40006000000 */
[----:B------:R-:W-:Y:S02]  /*70260*/  ISETP.GT.AND P2, PT, R3, 0x3f, PT ;  /* 0x0000003f0300780c */ /* 0x000fe40003f44270 */
[----:B------:R-:W-:-:S04]  /*70270*/  SEL R252, R252, RZ, !P1 ;  /* 0x000000fffcfc7207 */ /* 0x000fc80004800000 */
[----:B------:R-:W-:Y:S02]  /*70280*/  ISETP.NE.U32.AND P4, PT, R252, RZ, PT ;  /* 0x000000fffc00720c */ /* 0x000fe40003f85070 */
[----:B------:R-:W-:-:S04]  /*70290*/  SEL R252, RZ, 0x4, !P2 ;  /* 0x00000004fffc7807 */ /* 0x000fc80005000000 */
[----:B------:R-:W-:-:S04]  /*702a0*/  SEL R252, R252, RZ, !P1 ;  /* 0x000000fffcfc7207 */ /* 0x000fc80004800000 */
[----:B------:R-:W-:-:S03]  /*702b0*/  ISETP.NE.U32.AND P2, PT, R252, RZ, PT ;  /* 0x000000fffc00720c */ /* 0x000fc60003f45070 */
[----:B------:R1:W-:Y:S01]  /*702c0*/  LDGSTS.E [R5+-0x37ff8], desc[UR60][R32.64], P4 ;  /* 0xc800800020057fae */ /* 0x0003e2000a12187c */
[-C--:B--2---:R-:W-:Y:S02]  /*702d0*/  IADD3 R11, P5, R11, R8.reuse, RZ ;  /* 0x000000080b0b7210 */ /* 0x084fe40007fbe0ff */
[----:B---3--:R-:W-:-:S03]  /*702e0*/  IADD3 R7, P6, R7, R8, RZ ;  /* 0x0000000807077210 */ /* 0x008fc60007fde0ff */
[----:B------:R2:W-:Y:S01]  /*702f0*/  STL [R1+0x1940], R11 ;  /* 0x0019400b01007387 */ /* 0x0005e20000100800 */
[----:B-1----:R-:W-:Y:S01]  /*70300*/  IMAD.MOV.U32 R32, RZ, RZ, R11 ;  /* 0x000000ffff207224 */ /* 0x002fe200078e000b */
[----:B----4-:R-:W-:Y:S01]  /*70310*/  IADD3.X R24, R24, R2, RZ, P5, !PT ;  /* 0x0000000218187210 */ /* 0x010fe20002ffe4ff */
[----:B------:R-:W-:-:S04]  /*70320*/  IMAD.X R10, R10, 0x1, R2, P6 ;  /* 0x000000010a0a7824 */ /* 0x000fc800030e0602 */
[----:B------:R1:W-:Y:S01]  /*70330*/  STL [R1+0x193c], R24 ;  /* 0x00193c1801007387 */ /* 0x0003e20000100800 */
[----:B------:R-:W-:Y:S01]  /*70340*/  MOV R33, R24 ;  /* 0x0000001800217202 */ /* 0x000fe20000000f00 */
[----:B--2---:R-:W-:Y:S02]  /*70350*/  IMAD.MOV.U32 R11, RZ, RZ, R10 ;  /* 0x000000ffff0b7224 */ /* 0x004fe400078e000a */
[----:B------:R-:W-:Y:S04]  /*70360*/  STL [R1+0x1948], R7 ;  /* 0x0019480701007387 */ /* 0x000fe80000100800 */
[----:B------:R2:W-:Y:S04]  /*70370*/  STL [R1+0x1944], R10 ;  /* 0x0019440a01007387 */ /* 0x0005e80000100800 */
[----:B------:R-:W-:Y:S04]  /*70380*/  LDGSTS.E [R5+-0x33ff8], desc[UR60][R32.64], P4 ;  /* 0xcc00800020057fae */ /* 0x000fe8000a12187c */
[----:B-1----:R-:W3:Y:S01]  /*70390*/  LDL.LU R24, [R1+0x1b2c] ;  /* 0x001b2c0001187983 */ /* 0x002ee20000300800 */
[----:B--2---:R-:W-:-:S05]  /*703a0*/  IMAD.MOV.U32 R10, RZ, RZ, R7 ;  /* 0x000000ffff0a7224 */ /* 0x004fca00078e0007 */
[----:B------:R-:W-:Y:S04]  /*703b0*/  LDGSTS.E [R5+-0x37ff4], desc[UR60][R10.64], P2 ;  /* 0xc800c0000a057fae */ /* 0x000fe8000912187c */
[----:B------:R-:W2:Y:S04]  /*703c0*/  LDL.LU R11, [R1+0x1b30] ;  /* 0x001b3000010b7983 */ /* 0x000ea80000300800 */
[----:B------:R-:W4:Y:S04]  /*703d0*/  LDL.LU R10, [R1+0x1b34] ;  /* 0x001b3400010a7983 */ /* 0x000f280000300800 */
[----:B------:R-:W4:Y:S01]  /*703e0*/  LDL.LU R7, [R1+0x1b38] ;  /* 0x001b380001077983 */ /* 0x000f220000300800 */
[----:B------:R-:W-:-:S04]  /*703f0*/  ISETP.GT.AND P4, PT, R3, 0x5c, PT ;  /* 0x0000005c0300780c */ /* 0x000fc80003f84270 */
[----:B------:R-:W-:Y:S02]  /*70400*/  SEL R252, RZ, 0x4, !P4 ;  /* 0x00000004fffc7807 */ /* 0x000fe40006000000 */
[-C--:B------:R-:W-:Y:S02]  /*70410*/  IADD3 R30, P5, R30, R8.reuse, RZ ;  /* 0x000000081e1e7210 */ /* 0x080fe40007fbe0ff */
[----:B------:R-:W-:Y:S02]  /*70420*/  SEL R252, R252, RZ, !P1 ;  /* 0x000000fffcfc7207 */ /* 0x000fe40004800000 */
[----:B------:R-:W-:Y:S02]  /*70430*/  IADD3 R26, P6, R26, R8, RZ ;  /* 0x000000081a1a7210 */ /* 0x000fe40007fde0ff */
[----:B------:R-:W-:Y:S01]  /*70440*/  ISETP.NE.U32.AND P4, PT, R252, RZ, PT ;  /* 0x000000fffc00720c */ /* 0x000fe20003f85070 */
[----:B------:R1:W-:Y:S01]  /*70450*/  STL [R1+0x1950], R30 ;  /* 0x0019501e01007387 */ /* 0x0003e20000100800 */
[----:B------:R-:W-:-:S05]  /*70460*/  IADD3.X R31, R31, R2, RZ, P5, !PT ;  /* 0x000000021f1f7210 */ /* 0x000fca0002ffe4ff */
[----:B------:R1:W-:Y:S01]  /*70470*/  STL [R1+0x194c], R31 ;  /* 0x00194c1f01007387 */ /* 0x0003e20000100800 */
[----:B------:R-:W-:-:S03]  /*70480*/  IMAD.X R28, R28, 0x1, R2, P6 ;  /* 0x000000011c1c7824 */ /* 0x000fc600030e0602 */
[----:B------:R-:W-:Y:S04]  /*70490*/  STL [R1+0x1b18], R26 ;  /* 0x001b181a01007387 */ /* 0x000fe80000100800 */
[----:B------:R1:W-:Y:S01]  /*704a0*/  LDGSTS.E [R5+-0x33ff4], desc[UR60][R30.64], P2 ;  /* 0xcc00c0001e057fae */ /* 0x0003e2000912187c */
[----:B------:R-:W-:-:S03]  /*704b0*/  IADD3 R27, P5, R27, R8, RZ ;  /* 0x000000081b1b7210 */ /* 0x000fc60007fbe0ff */
[----:B------:R1:W-:Y:S02]  /*704c0*/  STL [R1+0x1b14], R28 ;  /* 0x001b141c01007387 */ /* 0x0003e40000100800 */
[----:B------:R-:W-:Y:S01]  /*704d0*/  IMAD.X R29, R29, 0x1, R2, P5 ;  /* 0x000000011d1d7824 */ /* 0x000fe200028e0602 */
[----:B------:R-:W-:Y:S01]  /*704e0*/  IADD3 R9, P6, R9, R8, RZ ;  /* 0x0000000809097210 */ /* 0x000fe20007fde0ff */
[----:B-1----:R-:W-:Y:S01]  /*704f0*/  IMAD.MOV.U32 R30, RZ, RZ, R26 ;  /* 0x000000ffff1e7224 */ /* 0x002fe200078e001a */
[----:B------:R-:W-:Y:S02]  /*70500*/  MOV R31, R28 ;  /* 0x0000001c001f7202 */ /* 0x000fe40000000f00 */
[----:B------:R-:W4:Y:S01]  /*70510*/  LDL.LU R28, [R1+0x1b40] ;  /* 0x001b4000011c7983 */ /* 0x000f220000300800 */
[----:B------:R-:W-:-:S03]  /*70520*/  IMAD.X R25, R25, 0x1, R2, P6 ;  /* 0x0000000119197824 */ /* 0x000fc600030e0602 */
[----:B------:R-:W4:Y:S04]  /*70530*/  LDL.LU R26, [R1+0x1b48] ;  /* 0x001b4800011a7983 */ /* 0x000f280000300800 */
[----:B------:R-:W-:Y:S04]  /*70540*/  STL [R1+0x1b20], R27 ;  /* 0x001b201b01007387 */ /* 0x000fe80000100800 */
[----:B------:R1:W-:Y:S04]  /*70550*/  STL [R1+0x1b1c], R29 ;  /* 0x001b1c1d01007387 */ /* 0x0003e80000100800 */
[----:B------:R1:W-:Y:S04]  /*70560*/  LDGSTS.E [R5+-0x30000], desc[UR60][R30.64], P4 ;  /* 0xd00000001e057fae */ /* 0x0003e8000a12187c */
[----:B------:R1:W-:Y:S04]  /*70570*/  STL [R1+0x1b28], R9 ;  /* 0x001b280901007387 */ /* 0x0003e80000100800 */
[----:B------:R4:W-:Y:S01]  /*70580*/  STL [R1+0x1b24], R25 ;  /* 0x001b241901007387 */ /* 0x0009e20000100800 */
[----:B-1----:R-:W-:Y:S01]  /*70590*/  IMAD.MOV.U32 R31, RZ, RZ, R29 ;  /* 0x000000ffff1f7224 */ /* 0x002fe200078e001d */
[----:B------:R-:W-:-:S02]  /*705a0*/  MOV R30, R27 ;  /* 0x0000001b001e7202 */ /* 0x000fc40000000f00 */
[----:B------:R-:W4:Y:S04]  /*705b0*/  LDL.LU R29, [R1+0x1b3c] ;  /* 0x001b3c00011d7983 */ /* 0x000f280000300800 */
[----:B------:R-:W4:Y:S01]  /*705c0*/  LDL.LU R27, [R1+0x1b44] ;  /* 0x001b4400011b7983 */ /* 0x000f220000300800 */
[----:B------:R-:W-:-:S03]  /*705d0*/  ISETP.GT.AND P2, PT, R3, 0x5d, PT ;  /* 0x0000005d0300780c */ /* 0x000fc60003f44270 */
[----:B------:R1:W-:Y:S01]  /*705e0*/  LDGSTS.E [R5+-0x2c000], desc[UR60][R30.64], P4 ;  /* 0xd40000001e057fae */ /* 0x0003e2000a12187c */
[----:B------:R-:W-:-:S04]  /*705f0*/  SEL R252, RZ, 0x4, !P2 ;  /* 0x00000004fffc7807 */ /* 0x000fc80005000000 */
[----:B------:R-:W-:-:S04]  /*70600*/  SEL R252, R252, RZ, !P1 ;  /* 0x000000fffcfc7207 */ /* 0x000fc80004800000 */
[----:B------:R-:W-:Y:S02]  /*70610*/  ISETP.NE.U32.AND P2, PT, R252, RZ, PT ;  /* 0x000000fffc00720c */ /* 0x000fe40003f45070 */
[----:B------:R-:W-:Y:S01]  /*70620*/  ISETP.GT.AND P4, PT, R3, 0x5e, PT ;  /* 0x0000005e0300780c */ /* 0x000fe20003f84270 */
[----:B-1----:R-:W-:Y:S01]  /*70630*/  IMAD.MOV.U32 R30, RZ, RZ, R9 ;  /* 0x000000ffff1e7224 */ /* 0x002fe200078e0009 */
[----:B------:R-:W-:Y:S02]  /*70640*/  MOV R31, R25 ;  /* 0x00000019001f7202 */ /* 0x000fe40000000f00 */
[----:B------:R-:W-:-:S04]  /*70650*/  SEL R252, RZ, 0x4, !P4 ;  /* 0x00000004fffc7807 */ /* 0x000fc80006000000 */
[----:B------:R-:W-:-:S03]  /*70660*/  SEL R252, R252, RZ, !P1 ;  /* 0x000000fffcfc7207 */ /* 0x000fc60004800000 */
[----:B------:R1:W-:Y:S01]  /*70670*/  LDGSTS.E [R5+-0x2fffc], desc[UR60][R30.64], P2 ;  /* 0xd00040001e057fae */ /* 0x0003e2000912187c */
[----:B------:R-:W-:-:S03]  /*70680*/  ISETP.NE.U32.AND P4, PT, R252, RZ, PT ;  /* 0x000000fffc00720c */ /* 0x000fc60003f85070 */
[----:B------:R-:W1:Y:S04]  /*70690*/  LDL.LU R30, [R1+0x1b50] ;  /* 0x001b5000011e7983 */ /* 0x000e680000300800 */
[----:B------:R-:W4:Y:S01]  /*706a0*/  LDL.LU R9, [R1+0x1d18] ;  /* 0x001d180001097983 */ /* 0x000f220000300800 */
[----:B--2---:R-:W-:-:S05]  /*706b0*/  IADD3 R11, P5, R11, R8, RZ ;  /* 0x000000080b0b7210 */ /* 0x004fca0007fbe0ff */
[--C-:B---3--:R-:W-:Y:S01]  /*706c0*/  IMAD.X R24, R24, 0x1, R2.reuse, P5 ;  /* 0x0000000118187824 */ /* 0x108fe200028e0602 */
[----:B----4-:R-:W-:Y:S01]  /*706d0*/  IADD3 R7, P6, R7, R8, RZ ;  /* 0x0000000807077210 */ /* 0x010fe20007fde0ff */
[----:B------:R-:W-:Y:S04]  /*706e0*/  STL [R1+0x1b30], R11 ;  /* 0x001b300b01007387 */ /* 0x000fe80000100800 */
[----:B------:R-:W-:Y:S01]  /*706f0*/  IMAD.X R10, R10, 0x1, R2, P6 ;  /* 0x000000010a0a7824 */ /* 0x000fe200030e0602 */
[----:B------:R2:W-:Y:S04]  /*70700*/  STL [R1+0x1b2c], R24 ;  /* 0x001b2c1801007387 */ /* 0x0005e80000100800 */
[----:B------:R-:W-:Y:S01]  /*70710*/  STL [R1+0x1b38], R7 ;  /* 0x001b380701007387 */ /* 0x000fe20000100800 */
[----:B------:R-:W-:-:S03]  /*70720*/  MOV R25, R24 ;  /* 0x0000001800197202 */ /* 0x000fc60000000f00 */
[----:B------:R3:W-:Y:S04]  /*70730*/  STL [R1+0x1b34], R10 ;  /* 0x001b340a01007387 */ /* 0x0007e80000100800 */
[----:B------:R-:W4:Y:S01]  /*70740*/  LDL.LU R31, [R1+0x1b4c] ;  /* 0x001b4c00011f7983 */ /* 0x000f220000300800 */
[----:B--2---:R-:W-:Y:S02]  /*70750*/  IMAD.MOV.U32 R24, RZ, RZ, R11 ;  /* 0x000000ffff187224 */ /* 0x004fe400078e000b */
[----:B------:R-:W-:Y:S01]  /*70760*/  IMAD.MOV.U32 R11, RZ, RZ, R10 ;  /* 0x000000ffff0b7224 */ /* 0x000fe200078e000a */
[----:B---3--:R-:W-:Y:S02]  /*70770*/  MOV R10, R7 ;  /* 0x00000007000a7202 */ /* 0x008fe40000000f00 */
[----:B------:R2:W-:Y:S04]  /*70780*/  LDGSTS.E [R5+-0x2bffc], desc[UR60][R24.64], P2 ;  /* 0xd400400018057fae */ /* 0x0005e8000912187c */
[----:B------:R-:W-:Y:S04]  /*70790*/  LDGSTS.E [R5+-0x2fff8], desc[UR60][R10.64], P4 ;  /* 0xd00080000a057fae */ /* 0x000fe8000a12187c */
[----:B------:R-:W2:Y:S04]  /*707a0*/  LDL.LU R25, [R1+0x1d14] ;  /* 0x001d140001197983 */ /* 0x000ea80000300800 */
[----:B------:R-:W3:Y:S04]  /*707b0*/  LDL.LU R24, [R1+0x1d1c] ;  /* 0x001d1c0001187983 */ /* 0x000ee80000300800 */
[----:B------:R-:W3:Y:S04]  /*707c0*/  LDL.LU R11, [R1+0x1d20] ;  /* 0x001d2000010b7983 */ /* 0x000ee80000300800 */
[----:B------:R-:W3:Y:S04]  /*707d0*/  LDL.LU R10, [R1+0x1d24] ;  /* 0x001d2400010a7983 */ /* 0x000ee80000300800 */
[----:B------:R-:W3:Y:S01]  /*707e0*/  LDL.LU R7, [R1+0x1d28] ;  /* 0x001d280001077983 */ /* 0x000ee20000300800 */
[----:B------:R-:W-:-:S04]  /*707f0*/  ISETP.GT.AND P2, PT, R3, 0x5f, PT ;  /* 0x0000005f0300780c */ /* 0x000fc80003f44270 */
[----:B------:R-:W-:-:S04]  /*70800*/  SEL R252, RZ, 0x4, !P2 ;  /* 0x00000004fffc7807 */ /* 0x000fc80005000000 */
[----:B------:R-:W-:-:S04]  /*70810*/  SEL R252, R252, RZ, !P1 ;  /* 0x000000fffcfc7207 */ /* 0x000fc80004800000 */
[----:B------:R-:W-:Y:S02]  /*70820*/  ISETP.NE.U32.AND P2, PT, R252, RZ, PT ;  /* 0x000000fffc00720c */ /* 0x000fe40003f45070 */
[-C--:B------:R-:W-:Y:S02]  /*70830*/  IADD3 R28, P5, R28, R8.reuse, RZ ;  /* 0x000000081c1c7210 */ /* 0x080fe40007fbe0ff */
[----:B------:R-:W-:-:S03]  /*70840*/  IADD3 R26, P6, R26, R8, RZ ;  /* 0x000000081a1a7210 */ /* 0x000fc60007fde0ff */
[----:B------:R-:W-:Y:S01]  /*70850*/  STL [R1+0x1b40], R28 ;  /* 0x001b401c01007387 */ /* 0x000fe20000100800 */
[--C-:B------:R-:W-:Y:S02]  /*70860*/  IMAD.X R29, R29, 0x1, R2.reuse, P5 ;  /* 0x000000011d1d7824 */ /* 0x100fe400028e0602 */
[----:B------:R-:W-:-:S03]  /*70870*/  IMAD.X R27, R27, 0x1, R2, P6 ;  /* 0x000000011b1b7824 */ /* 0x000fc600030e0602 */
[----:B------:R1:W-:Y:S04]  /*70880*/  STL [R1+0x1b3c], R29 ;  /* 0x001b3c1d01007387 */ /* 0x0003e80000100800 */
[----:B------:R-:W-:Y:S04]  /*70890*/  STL [R1+0x1b48], R26 ;  /* 0x001b481a01007387 */ /* 0x000fe80000100800 */
[----:B------:R-:W-:Y:S04]  /*708a0*/  LDGSTS.E [R5+-0x2bff8], desc[UR60][R28.64], P4 ;  /* 0xd40080001c057fae */ /* 0x000fe8000a12187c */
[----:B------:R1:W-:Y:S04]  /*708b0*/  STL [R1+0x1b44], R27 ;  /* 0x001b441b01007387 */ /* 0x0003e80000100800 */
[----:B------:R-:W-:Y:S04]  /*708c0*/  LDGSTS.E [R5+-0x2fff4], desc[UR60][R26.64], P2 ;  /* 0xd000c0001a057fae */ /* 0x000fe8000912187c */
[----:B-1----:R-:W3:Y:S04]  /*708d0*/  LDL.LU R29, [R1+0x1d2c] ;  /* 0x001d2c00011d7983 */ /* 0x002ee80000300800 */
[----:B------:R-:W3:Y:S04]  /*708e0*/  LDL.LU R28, [R1+0x1d30] ;  /* 0x001d3000011c7983 */ /* 0x000ee80000300800 */
[----:B------:R-:W3:Y:S04]  /*708f0*/  LDL.LU R27, [R1+0x1d34] ;  /* 0x001d3400011b7983 */ /* 0x000ee80000300800 */
[----:B------:R-:W3:Y:S01]  /*70900*/  LDL.LU R26, [R1+0x1d38] ;  /* 0x001d3800011a7983 */ /* 0x000ee20000300800 */
[----:B------:R-:W-:-:S02]  /*70910*/  ISETP.GT.AND P4, PT, R3, 0x7c, PT ;  /* 0x0000007c0300780c */ /* 0x000fc40003f84270 */
[-C--:B------:R-:W-:Y:S02]  /*70920*/  IADD3 R30, P5, R30, R8.reuse, RZ ;  /* 0x000000081e1e7210 */ /* 0x080fe40007fbe0ff */
[----:B------:R-:W-:Y:S02]  /*70930*/  SEL R252, RZ, 0x4, !P4 ;  /* 0x00000004fffc7807 */ /* 0x000fe40006000000 */
[----:B------:R-:W-:Y:S02]  /*70940*/  IADD3 R9, P6, R9, R8, RZ ;  /* 0x0000000809097210 */ /* 0x000fe40007fde0ff */
[----:B------:R-:W-:Y:S01]  /*70950*/  SEL R252, R252, RZ, !P1 ;  /* 0x000000fffcfc7207 */ /* 0x000fe20004800000 */
[----:B------:R1:W-:Y:S03]  /*70960*/  STL [R1+0x1b50], R30 ;  /* 0x001b501e01007387 */ /* 0x0003e60000100800 */
[----:B------:R-:W-:-:S02]  /*70970*/  ISETP.NE.U32.AND P4, PT, R252, RZ, PT ;  /* 0x000000fffc00720c */ /* 0x000fc40003f85070 */
[----:B----4-:R-:W-:-:S05]  /*70980*/  IADD3.X R31, R31, R2, RZ, P5, !PT ;  /* 0x000000021f1f7210 */ /* 0x010fca0002ffe4ff */
[----:B------:R1:W-:Y:S01]  /*70990*/  LDGSTS.E [R5+-0x2bff4], desc[UR60][R30.64], P2 ;  /* 0xd400c0001e057fae */ /* 0x0003e2000912187c */
[----:B------:R-:W-:-:S04]  /*709a0*/  ISETP.GT.AND P2, PT, R3, 0x7d, PT ;  /* 0x0000007d0300780c */ /* 0x000fc80003f44270 */
[----:B------:R-:W-:Y:S01]  /*709b0*/  SEL R252, RZ, 0x4, !P2 ;  /* 0x00000004fffc7807 */ /* 0x000fe20005000000 */
[----:B------:R4:W-:Y:S03]  /*709c0*/  STL [R1+0x1b4c], R31 ;  /* 0x001b4c1f01007387 */ /* 0x0009e60000100800 */
[----:B------:R-:W-:Y:S01]  /*709d0*/  SEL R252, R252, RZ, !P1 ;  /* 0x000000fffcfc7207 */ /* 0x000fe20004800000 */
[----:B------:R-:W-:Y:S01]  /*709e0*/  STL [R1+0x1d18], R9 ;  /* 0x001d180901007387 */ /* 0x000fe20000100800 */
[----:B--2---:R-:W-:Y:S02]  /*709f0*/  IMAD.X R25, R25, 0x1, R2, P6 ;  /* 0x0000000119197824 */ /* 0x004fe400030e0602 */
[----:B-1----:R-:W-:-:S03]  /*70a00*/  IMAD.MOV.U32 R30, RZ, RZ, R9 ;  /* 0x000000ffff1e7224 */ /* 0x002fc600078e0009 */
[----:B------:R1:W-:Y:S01]  /*70a10*/  STL [R1+0x1d14], R25 ;  /* 0x001d141901007387 */ /* 0x0003e20000100800 */
[----:B----4-:R-:W-:Y:S02]  /*70a20*/  MOV R31, R25 ;  /* 0x00000019001f7202 */ /* 0x010fe40000000f00 */
[-C--:B---3--:R-:W-:Y:S02]  /*70a30*/  IADD3 R11, P5, R11, R8.reuse, RZ ;  /* 0x000000080b0b7210 */ /* 0x088fe40007fbe0ff */
[----:B------:R-:W-:Y:S01]  /*70a40*/  ISETP.NE.U32.AND P2, PT, R252, RZ, PT ;  /* 0x000000fffc00720c */ /* 0x000fe20003f45070 */
[----:B------:R2:W-:Y:S04]  /*70a50*/  LDGSTS.E [R5+-0x28000], desc[UR60][R30.64], P4 ;  /* 0xd80000001e057fae */ /* 0x0005e8000a12187c */
[----:B-1----:R-:W3:Y:S01]  /*70a60*/  LDL.LU R25, [R1+0x1d3c] ;  /* 0x001d3c0001197983 */ /* 0x002ee20000300800 */
[----:B------:R-:W-:Y:S01]  /*70a70*/  IADD3 R7, P6, R7, R8, RZ ;  /* 0x0000000807077210 */ /* 0x000fe20007fde0ff */
[----:B------:R-:W-:-:S02]  /*70a80*/  IMAD.X R24, R24, 0x1, R2, P5 ;  /* 0x0000000118187824 */ /* 0x000fc400028e0602 */
[----:B------:R-:W4:Y:S02]  /*70a90*/  LDL.LU R9, [R1+0x1d40] ;  /* 0x001d400001097983 */ /* 0x000f240000300800 */
[----:B------:R-:W-:Y:S02]  /*70aa0*/  IMAD.X R10, R10, 0x1, R2, P6 ;  /* 0x000000010a0a7824 */ /* 0x000fe400030e0602 */
[----:B------:R1:W-:Y:S01]  /*70ab0*/  STL [R1+0x1d20], R11 ;  /* 0x001d200b01007387 */ /* 0x0003e20000100800 */
[----:B--2---:R-:W-:Y:S01]  /*70ac0*/  MOV R30, R11 ;  /* 0x0000000b001e7202 */ /* 0x004fe20000000f00 */
[----:B------:R-:W-:Y:S02]  /*70ad0*/  IMAD.MOV.U32 R31, RZ, RZ, R24 ;  /* 0x000000ffff1f7224 */ /* 0x000fe400078e0018 */
[----:B------:R2:W-:Y:S04]  /*70ae0*/  STL [R1+0x1d1c], R24 ;  /* 0x001d1c1801007387 */ /* 0x0005e80000100800 */
[----:B------:R-:W-:Y:S01]  /*70af0*/  STL [R1+0x1d28], R7 ;  /* 0x001d280701007387 */ /* 0x000fe20000100800 */
[----:B-1----:R-:W-:-:S03]  /*70b00*/  IMAD.MOV.U32 R11, RZ, RZ, R10 ;  /* 0x000000ffff0b7224 */ /* 0x002fc600078e000a */
[----:B------:R1:W-:Y:S04]  /*70b10*/  STL [R1+0x1d24], R10 ;  /* 0x001d240a01007387 */ /* 0x0003e80000100800 */
[----:B------:R-:W-:Y:S04]  /*70b20*/  LDGSTS.E [R5+-0x24000], desc[UR60][R30.64], P4 ;  /* 0xdc0000001e057fae */ /* 0x000fe8000a12187c */
[----:B--2---:R-:W2:Y:S01]  /*70b30*/  LDL.LU R24, [R1+0x1d44] ;  /* 0x001d440001187983 */ /* 0x004ea20000300800 */
[----:B-1----:R-:W-:-:S03]  /*70b40*/  MOV R10, R7 ;  /* 0x00000007000a7202 */ /* 0x002fc60000000f00 */
[----:B------:R-:W2:Y:S04]  /*70b50*/  LDL.LU R7, [R1+0x1d48] ;  /* 0x001d480001077983 */ /* 0x000ea80000300800 */
[----:B------:R-:W-:Y:S01]  /*70b60*/  LDGSTS.E [R5+-0x27ffc], desc[UR60][R10.64], P2 ;  /* 0xd80040000a057fae */ /* 0x000fe2000912187c */
[----:B------:R-:W-:-:S03]  /*70b70*/  ISETP.GT.AND P4, PT, R3, 0x7e, PT ;  /* 0x0000007e0300780c */ /* 0x000fc60003f84270 */
[----:B------:R-:W2:Y:S04]  /*70b80*/  LDL.LU R11, [R1+0x1d4c] ;  /* 0x001d4c00010b7983 */ /* 0x000ea80000300800 */
[----:B------:R-:W2:Y:S01]  /*70b90*/  LDL.LU R10, [R1+0x1d50] ;  /* 0x001d5000010a7983 */ /* 0x000ea20000300800 */
[----:B------:R-:W-:-:S04]  /*70ba0*/  SEL R252, RZ, 0x4, !P4 ;  /* 0x00000004fffc7807 */ /* 0x000fc80006000000 */
[----:B------:R-:W-:-:S04]  /*70bb0*/  SEL R252, R252, RZ, !P1 ;  /* 0x000000fffcfc7207 */ /* 0x000fc80004800000 */
[----:B------:R-:W-:Y:S02]  /*70bc0*/  ISETP.NE.U32.AND P4, PT, R252, RZ, PT ;  /* 0x000000fffc00720c */ /* 0x000fe40003f85070 */
[----:B------:R-:W-:-:S05]  /*70bd0*/  IADD3 R28, P5, R28, R8, RZ ;  /* 0x000000081c1c7210 */ /* 0x000fca0007fbe0ff */
[--C-:B------:R-:W-:Y:S01]  /*70be0*/  IMAD.X R29, R29, 0x1, R2.reuse, P5 ;  /* 0x000000011d1d7824 */ /* 0x100fe200028e0602 */
[----:B------:R-:W-:Y:S01]  /*70bf0*/  IADD3 R26, P6, R26, R8, RZ ;  /* 0x000000081a1a7210 */ /* 0x000fe20007fde0ff */
[----:B------:R-:W-:Y:S04]  /*70c00*/  STL [R1+0x1d30], R28 ;  /* 0x001d301c01007387 */ /* 0x000fe80000100800 */
[----:B------:R-:W-:Y:S01]  /*70c10*/  IMAD.X R27, R27, 0x1, R2, P6 ;  /* 0x000000011b1b7824 */ /* 0x000fe200030e0602 */
[----:B------:R-:W-:Y:S04]  /*70c20*/  STL [R1+0x1d2c], R29 ;  /* 0x001d2c1d01007387 */ /* 0x000fe80000100800 */
[----:B------:R-:W-:Y:S04]  /*70c30*/  STL [R1+0x1d38], R26 ;  /* 0x001d381a01007387 */ /* 0x000fe80000100800 */
[----:B------:R1:W-:Y:S04]  /*70c40*/  LDGSTS.E [R5+-0x23ffc], desc[UR60][R28.64], P2 ;  /* 0xdc0040001c057fae */ /* 0x0003e8000912187c */
[----:B------:R1:W-:Y:S04]  /*70c50*/  STL [R1+0x1d34], R27 ;  /* 0x001d341b01007387 */ /* 0x0003e80000100800 */
[----:B------:R-:W-:Y:S04]  /*70c60*/  LDGSTS.E [R5+-0x27ff8], desc[UR60][R26.64], P4 ;  /* 0xd80080001a057fae */ /* 0x000fe8000a12187c */
[----:B------:R-:W2:Y:S04]  /*70c70*/  LDL R86, [R1+0x1548] ;  /* 0x0015480001567983 */ /* 0x000ea80000100800 */
[----:B------:R-:W2:Y:S04]  /*70c80*/  LDL R87, [R1+0x153c] ;  /* 0x00153c0001577983 */ /* 0x000ea80000100800 */
[----:B-1----:R-:W2:Y:S04]  /*70c90*/  LDL.LU R27, [R1+0x1d54] ;  /* 0x001d5400011b7983 */ /* 0x002ea80000300800 */
[----:B------:R-:W2:Y:S04]  /*70ca0*/  LDL.LU R26, [R1+0x1d58] ;  /* 0x001d5800011a7983 */ /* 0x000ea80000300800 */
[----:B------:R-:W2:Y:S04]  /*70cb0*/  LDL.LU R32, [R1+0x1d94] ;  /* 0x001d940001207983 */ /* 0x000ea80000300800 */
[----:B------:R-:W2:Y:S01]  /*70cc0*/  LDL.LU R31, [R1+0x1d98] ;  /* 0x001d9800011f7983 */ /* 0x000ea20000300800 */
[----:B------:R-:W1:Y:S01]  /*70cd0*/  S2R R85, SR_TID.X ;  /* 0x0000000000557919 */ /* 0x000e620000002100 */
[----:B------:R-:W-:-:S04]  /*70ce0*/  ISETP.GT.AND P2, PT, R3, 0x7f, PT ;  /* 0x0000007f0300780c */ /* 0x000fc80003f44270 */
[----:B------:R-:W-:-:S04]  /*70cf0*/  SEL R252, RZ, 0x4, !P2 ;  /* 0x00000004fffc7807 */ /* 0x000fc80005000000 */
[----:B------:R-:W-:-:S04]  /*70d00*/  SEL R252, R252, RZ, !P1 ;  /* 0x000000fffcfc7207 */ /* 0x000fc80004800000 */
[----:B------:R-:W-:Y:S02]  /*70d10*/  ISETP.NE.U32.AND P2, PT, R252, RZ, PT ;  /* 0x000000fffc00720c */ /* 0x000fe40003f45070 */
[----:B------:R-:W-:-:S05]  /*70d20*/  SHF.L.U32 R4, R4, 0x7, RZ ;  /* 0x0000000704047819 */ /* 0x000fca00000006ff */
[----:B------:R-:W-:Y:S01]  /*70d30*/  IMAD.SHL.U32 R4, R4, 0x4, RZ ;  /* 0x0000000404047824 */ /* 0x000fe200078e00ff */
[----:B----4-:R-:W-:-:S04]  /*70d40*/  IADD3 R9, P5, R9, R8, RZ ;  /* 0x0000000809097210 */ /* 0x010fc80007fbe0ff */
[----:B---3--:R-:W-:Y:S01]  /*70d50*/  IADD3.X R25, R25, R2, RZ, P5, !PT ;  /* 0x0000000219197210 */ /* 0x008fe20002ffe4ff */
[----:B------:R-:W-:-:S04]  /*70d60*/  IMAD.MOV.U32 R28, RZ, RZ, R9 ;  /* 0x000000ffff1c7224 */ /* 0x000fc800078e0009 */
[----:B------:R-:W-:-:S05]  /*70d70*/  IMAD.MOV.U32 R29, RZ, RZ, R25 ;  /* 0x000000ffff1d7224 */ /* 0x000fca00078e0019 */
[----:B------:R-:W-:Y:S04]  /*70d80*/  LDGSTS.E [R5+-0x23ff8], desc[UR60][R28.64], P4 ;  /* 0xdc0080001c057fae */ /* 0x000fe8000a12187c */
[----:B------:R3:W-:Y:S04]  /*70d90*/  STL [R1+0x1d40], R9 ;  /* 0x001d400901007387 */ /* 0x0007e80000100800 */
[----:B------:R4:W-:Y:S01]  /*70da0*/  STL [R1+0x1d3c], R25 ;  /* 0x001d3c1901007387 */ /* 0x0009e20000100800 */
[----:B--2---:R-:W-:-:S03]  /*70db0*/  IADD3 R7, P4, R7, R8, RZ ;  /* 0x0000000807077210 */ /* 0x004fc60007f9e0ff */
[----:B---3--:R-:W2:Y:S01]  /*70dc0*/  LDL.LU R9, [R1+0x1dd8] ;  /* 0x001dd80001097983 */ /* 0x008ea20000300800 */
[----:B------:R-:W-:-:S03]  /*70dd0*/  IADD3.X R24, R24, R2, RZ, P4, !PT ;  /* 0x0000000218187210 */ /* 0x000fc600027fe4ff */
[----:B------:R-:W3:Y:S04]  /*70de0*/  LDL.LU R28, [R1+0x1e18] ;  /* 0x001e1800011c7983 */ /* 0x000ee80000300800 */
[----:B------:R1:W-:Y:S04]  /*70df0*/  STL [R1+0x1d48], R7 ;  /* 0x001d480701007387 */ /* 0x0003e80000100800 */
[----:B------:R-:W-:Y:S01]  /*70e00*/  STL [R1+0x1d44], R24 ;  /* 0x001d441801007387 */ /* 0x000fe20000100800 */
[----:B------:R-:W-:-:S05]  /*70e10*/  IADD3 R10, P5, R10, R8, RZ ;  /* 0x000000080a0a7210 */ /* 0x000fca0007fbe0ff */
[----:B------:R-:W-:Y:S01]  /*70e20*/  IMAD.X R11, R11, 0x1, R2, P5 ;  /* 0x000000010b0b7824 */ /* 0x000fe200028e0602 */
[----:B------:R-:W-:Y:S01]  /*70e30*/  STL [R1+0x1d50], R10 ;  /* 0x001d500a01007387 */ /* 0x000fe20000100800 */
[----:B------:R-:W-:Y:S01]  /*70e40*/  IMAD.MOV.U32 R34, RZ, RZ, R7 ;  /* 0x000000ffff227224 */ /* 0x000fe200078e0007 */
[----:B------:R-:W-:Y:S02]  /*70e50*/  MOV R35, R24 ;  /* 0x0000001800237202 */ /* 0x000fe40000000f00 */
[----:B----4-:R-:W4:Y:S04]  /*70e60*/  LDL.LU R25, [R1+0x1dd4] ;  /* 0x001dd40001197983 */ /* 0x010f280000300800 */
[----:B------:R1:W-:Y:S02]  /*70e70*/  STL [R1+0x1d4c], R11 ;  /* 0x001d4c0b01007387 */ /* 0x0003e40000100800 */
[----:B-1----:R-:W-:-:S02]  /*70e80*/  LOP3.LUT R7, R85, 0x7f, RZ, 0xc0, !PT ;  /* 0x0000007f55077812 */ /* 0x002fc400078ec0ff */
[----:B------:R-:W4:Y:S04]  /*70e90*/  LDL.LU R30, [R1+0x1e14] ;  /* 0x001e1400011e7983 */ /* 0x000f280000300800 */
[----:B------:R-:W-:Y:S04]  /*70ea0*/  LDGSTS.E [R5+-0x27ff4], desc[UR60][R34.64], P2 ;  /* 0xd800c00022057fae */ /* 0x000fe8000912187c */
[----:B------:R1:W-:Y:S01]  /*70eb0*/  LDGSTS.E [R5+-0x23ff4], desc[UR60][R10.64], P2 ;  /* 0xdc00c0000a057fae */ /* 0x0003e2000912187c */
[----:B------:R-:W-:-:S03]  /*70ec0*/  ISETP.GE.AND P2, PT, R7, R3, PT ;  /* 0x000000030700720c */ /* 0x000fc60003f46270 */
[----:B------:R-:W0:Y:S01]  /*70ed0*/  LDGDEPBAR ;  /* 0x00000000000079af */ /* 0x000e220000000000 */
[----:B------:R-:W-:-:S03]  /*70ee0*/  SEL R3, RZ, 0x4, P2 ;  /* 0x00000004ff037807 */ /* 0x000fc60001000000 */
[----:B------:R-:W4:Y:S01]  /*70ef0*/  LDL.LU R11, [R1+0x1e54] ;  /* 0x001e5400010b7983 */ /* 0x000f220000300800 */
[----:B------:R-:W-:-:S03]  /*70f00*/  SEL R3, R3, RZ, !P1 ;  /* 0x000000ff03037207 */ /* 0x000fc60004800000 */
[----:B------:R-:W4:Y:S04]  /*70f10*/  LDL.LU R7, [R1+0x1e58] ;  /* 0x001e580001077983 */ /* 0x000f280000300800 */
[----:B------:R-:W4:Y:S04]  /*70f20*/  LDL.LU R29, [R1+0x1e94] ;  /* 0x001e9400011d7983 */ /* 0x000f280000300800 */
[----:B------:R-:W4:Y:S01]  /*70f30*/  LDL.LU R10, [R1+0x1e98] ;  /* 0x001e9800010a7983 */ /* 0x000f220000300800 */
[----:B------:R-:W-:-:S03]  /*70f40*/  ISETP.NE.U32.AND P1, PT, R3, RZ, PT ;  /* 0x000000ff0300720c */ /* 0x000fc60003f25070 */
[----:B------:R-:W4:Y:S01]  /*70f50*/  LDL.LU R24, [R1+0x1ed8] ;  /* 0x001ed80001187983 */ /* 0x000f220000300800 */
[----:B-1----:R-:W-:Y:S01]  /*70f60*/  IMAD R5, R87, 0x40000, R86 ;  /* 0x0004000057057824 */ /* 0x002fe200078e0256 */
[----:B------:R-:W-:-:S03]  /*70f70*/  IADD3 R26, P2, R26, R4, RZ ;  /* 0x000000041a1a7210 */ /* 0x000fc60007f5e0ff */
[----:B------:R-:W-:Y:S02]  /*70f80*/  IMAD.IADD R3, R13, 0x1, R5 ;  /* 0x000000010d037824 */ /* 0x000fe400078e0205 */
[----:B------:R-:W-:Y:S01]  /*70f90*/  IMAD.X R27, R27, 0x1, R0, P2 ;  /* 0x000000011b1b7824 */ /* 0x000fe200010e0600 */
[----:B------:R-:W-:Y:S01]  /*70fa0*/  IADD3 R31, P4, R31, R4, RZ ;  /* 0x000000041f1f7210 */ /* 0x000fe20007f9e0ff */
[----:B------:R-:W-:Y:S03]  /*70fb0*/  STL [R1+0x1d58], R26 ;  /* 0x001d581a01007387 */ /* 0x000fe60000100800 */
[----:B------:R-:W-:Y:S01]  /*70fc0*/  IADD3.X R32, R32, R0, RZ, P4, !PT ;  /* 0x0000000020207210 */ /* 0x000fe200027fe4ff */
[----:B------:R-:W4:Y:S04]  /*70fd0*/  LDL.LU R8, [R1+0x1f18] ;  /* 0x001f180001087983 */ /* 0x000f280000300800 */
[----:B------:R-:W-:Y:S04]  /*70fe0*/  STL [R1+0x1d98], R31 ;  /* 0x001d981f01007387 */ /* 0x000fe80000100800 */
[----:B------:R1:W-:Y:S04]  /*70ff0*/  STL [R1+0x1d54], R27 ;  /* 0x001d541b01007387 */ /* 0x0003e80000100800 */
[----:B------:R1:W-:Y:S04]  /*71000*/  STL [R1+0x1d94], R32 ;  /* 0x001d942001007387 */ /* 0x0003e80000100800 */
[----:B------:R-:W-:Y:S04]  /*71010*/  LDGSTS.E [R3], desc[UR60][R26.64], P1 ;  /* 0x000000001a037fae */ /* 0x000fe8000892187c */
[----:B-1----:R-:W4:Y:S04]  /*71020*/  LDL.LU R27, [R1+0x1ed4] ;  /* 0x001ed400011b7983 */ /* 0x002f280000300800 */
[----:B------:R-:W4:Y:S01]  /*71030*/  LDL.LU R26, [R1+0x1f14] ;  /* 0x001f1400011a7983 */ /* 0x000f220000300800 */
[----:B------:R-:W-:Y:S01]  /*71040*/  IMAD.MOV.U32 R33, RZ, RZ, R32 ;  /* 0x000000ffff217224 */ /* 0x000fe200078e0020 */
[----:B------:R-:W-:-:S05]  /*71050*/  MOV R32, R31 ;  /* 0x0000001f00207202 */ /* 0x000fca0000000f00 */
[----:B------:R1:W-:Y:S01]  /*71060*/  LDGSTS.E [R3+0x400], desc[UR60][R32.64], P1 ;  /* 0x0040000020037fae */ /* 0x0003e2000892187c */
[-C--:B--2---:R-:W-:Y:S02]  /*71070*/  IADD3 R9, P2, R9, R4.reuse, RZ ;  /* 0x0000000409097210 */ /* 0x084fe40007f5e0ff */
[----:B---3--:R-:W-:-:S03]  /*71080*/  IADD3 R28, P4, R28, R4, RZ ;  /* 0x000000041c1c7210 */ /* 0x008fc60007f9e0ff */
[----:B------:R-:W-:Y:S01]  /*71090*/  STL [R1+0x1dd8], R9 ;  /* 0x001dd80901007387 */ /* 0x000fe20000100800 */
[----:B-1----:R-:W-:Y:S01]  /*710a0*/  MOV R32, R9 ;  /* 0x0000000900207202 */ /* 0x002fe20000000f00 */
[----:B----4-:R-:W-:-:S05]  /*710b0*/  IMAD.X R25, R25, 0x1, R0, P2 ;  /* 0x0000000119197824 */ /* 0x010fca00010e0600 */
[----:B------:R1:W-:Y:S01]  /*710c0*/  STL [R1+0x1dd4], R25 ;  /* 0x001dd41901007387 */ /* 0x0003e20000100800 */
[----:B------:R-:W-:-:S03]  /*710d0*/  IMAD.X R30, R30, 0x1, R0, P4 ;  /* 0x000000011e1e7824 */ /* 0x000fc600020e0600 */
[----:B------:R-:W-:Y:S01]  /*710e0*/  STL [R1+0x1e18], R28 ;  /* 0x001e181c01007387 */ /* 0x000fe20000100800 */
[----:B------:R-:W-:Y:S02]  /*710f0*/  IMAD.MOV.U32 R33, RZ, RZ, R25 ;  /* 0x000000ffff217224 */ /* 0x000fe400078e0019 */
[----:B------:R-:W-:Y:S01]  /*71100*/  IMAD.MOV.U32 R31, RZ, RZ, R30 ;  /* 0x000000ffff1f7224 */ /* 0x000fe200078e001e */
[----:B------:R2:W-:Y:S04]  /*71110*/  STL [R1+0x1e14], R30 ;  /* 0x001e141e01007387 */ /* 0x0005e80000100800 */
[----:B-1----:R-:W3:Y:S04]  /*71120*/  LDL.LU R25, [R1+0x1f58] ;  /* 0x001f580001197983 */ /* 0x002ee80000300800 */
[----:B------:R-:W4:Y:S01]  /*71130*/  LDL.LU R9, [R1+0x1f98] ;  /* 0x001f980001097983 */ /* 0x000f220000300800 */
[----:B--2---:R-:W-:-:S03]  /*71140*/  MOV R30, R28 ;  /* 0x0000001c001e7202 */ /* 0x004fc60000000f00 */
[----:B------:R1:W-:Y:S04]  /*71150*/  LDGSTS.E [R3+0x800], desc[UR60][R32.64], P1 ;  /* 0x0080000020037fae */ /* 0x0003e8000892187c */
[----:B------:R-:W-:Y:S01]  /*71160*/  LDGSTS.E [R3+0xc00], desc[UR60][R30.64], P1 ;  /* 0x00c000001e037fae */ /* 0x000fe2000892187c */
[----:B------:R-:W-:-:S03]  /*71170*/  IADD3 R7, P2, R7, R4, RZ ;  /* 0x0000000407077210 */ /* 0x000fc60007f5e0ff */
[----:B------:R-:W2:Y:S01]  /*71180*/  LDL.LU R30, [R1+0x1f54] ;  /* 0x001f5400011e7983 */ /* 0x000ea20000300800 */
[----:B------:R-:W-:-:S03]  /*71190*/  IADD3 R10, P4, R10, R4, RZ ;  /* 0x000000040a0a7210 */ /* 0x000fc60007f9e0ff */
[----:B------:R-:W2:Y:S01]  /*711a0*/  LDL.LU R28, [R1+0x1f94] ;  /* 0x001f9400011c7983 */ /* 0x000ea20000300800 */
[--C-:B------:R-:W-:Y:S02]  /*711b0*/  IMAD.X R11, R11, 0x1, R0.reuse, P2 ;  /* 0x000000010b0b7824 */ /* 0x100fe400010e0600 */
[----:B------:R-:W-:Y:S01]  /*711c0*/  IMAD.X R29, R29, 0x1, R0, P4 ;  /* 0x000000011d1d7824 */ /* 0x000fe200020e0600 */
[----:B------:R-:W-:Y:S01]  /*711d0*/  STL [R1+0x1e58], R7 ;  /* 0x001e580701007387 */ /* 0x000fe20000100800 */
[----:B-1----:R-:W-:Y:S01]  /*711e0*/  MOV R32, R7 ;  /* 0x0000000700207202 */ /* 0x002fe20000000f00 */
[----:B------:R-:W-:Y:S02]  /*711f0*/  IMAD.MOV.U32 R33, RZ, RZ, R11 ;  /* 0x000000ffff217224 */ /* 0x000fe400078e000b */
[----:B------:R1:W-:Y:S04]  /*71200*/  STL [R1+0x1e54], R11 ;  /* 0x001e540b01007387 */ /* 0x0003e80000100800 */
[----:B------:R-:W-:Y:S04]  /*71210*/  STL [R1+0x1e98], R10 ;  /* 0x001e980a01007387 */ /* 0x000fe80000100800 */
[----:B------:R1:W-:Y:S01]  /*71220*/  STL [R1+0x1e94], R29 ;  /* 0x001e941d01007387 */ /* 0x0003e20000100800 */
[----:B------:R-:W-:-:S03]  /*71230*/  IADD3 R24, P2, R24, R4, RZ ;  /* 0x0000000418187210 */ /* 0x000fc60007f5e0ff */
[----:B-1----:R-:W2:Y:S04]  /*71240*/  LDL.LU R11, [R1+0x1fd8] ;  /* 0x001fd800010b7983 */ /* 0x002ea80000300800 */
[----:B------:R-:W2:Y:S04]  /*71250*/  LDL.LU R7, [R1+0x2018] ;  /* 0x0020180001077983 */ /* 0x000ea80000300800 */
[----:B------:R1:W-:Y:S02]  /*71260*/  LDGSTS.E [R3+0x1000], desc[UR60][R32.64], P1 ;  /* 0x0100000020037fae */ /* 0x0003e4000892187c */
[----:B-1----:R-:W-:Y:S01]  /*71270*/  MOV R33, R29 ;  /* 0x0000001d00217202 */ /* 0x002fe20000000f00 */
[----:B------:R-:W-:Y:S01]  /*71280*/  IMAD.MOV.U32 R32, RZ, RZ, R10 ;  /* 0x000000ffff207224 */ /* 0x000fe200078e000a */
[----:B------:R-:W2:Y:S04]  /*71290*/  LDL.LU R29, [R1+0x1fd4] ;  /* 0x001fd400011d7983 */ /* 0x000ea80000300800 */
[----:B------:R-:W2:Y:S04]  /*712a0*/  LDL.LU R10, [R1+0x2014] ;  /* 0x00201400010a7983 */ /* 0x000ea80000300800 */
[----:B------:R-:W-:Y:S04]  /*712b0*/  STL [R1+0x1ed8], R24 ;  /* 0x001ed81801007387 */ /* 0x000fe80000100800 */
[----:B------:R1:W-:Y:S01]  /*712c0*/  LDGSTS.E [R3+0x1400], desc[UR60][R32.64], P1 ;  /* 0x0140000020037fae */ /* 0x0003e2000892187c */
[----:B------:R-:W-:-:S02]  /*712d0*/  IADD3 R8, P4, R8, R4, RZ ;  /* 0x0000000408087210 */ /* 0x000fc40007f9e0ff */
[----:B-1----:R-:W-:Y:S01]  /*712e0*/  MOV R32, R24 ;  /* 0x0000001800207202 */ /* 0x002fe20000000f00 */
[--C-:B------:R-:W-:Y:S02]  /*712f0*/  IMAD.X R27, R27, 0x1, R0.reuse, P2 ;  /* 0x000000011b1b7824 */ /* 0x100fe400010e0600 */
[----:B------:R-:W-:-:S03]  /*71300*/  IMAD.X R26, R26, 0x1, R0, P4 ;  /* 0x000000011a1a7824 */ /* 0x000fc600020e0600 */
[----:B------:R1:W-:Y:S01]  /*71310*/  STL [R1+0x1ed4], R27 ;  /* 0x001ed41b01007387 */ /* 0x0003e20000100800 */
[----:B------:R-:W-:-:S03]  /*71320*/  IMAD.MOV.U32 R33, RZ, RZ, R27 ;  /* 0x000000ffff217224 */ /* 0x000fc600078e001b */
[----:B------:R-:W-:Y:S04]  /*71330*/  STL [R1+0x1f18], R8 ;  /* 0x001f180801007387 */ /* 0x000fe80000100800 */
[----:B------:R1:W-:Y:S02]  /*71340*/  STL [R1+0x1f14], R26 ;  /* 0x001f141a01007387 */ /* 0x0003e40000100800 */
[----:B-1----:R-:W-:Y:S02]  /*71350*/  IMAD.MOV.U32 R27, RZ, RZ, R26 ;  /* 0x000000ffff1b7224 */ /* 0x002fe400078e001a */
[----:B------:R-:W2:Y:S04]  /*71360*/  LDL.LU R24, [R1+0x2058] ;  /* 0x0020580001187983 */ /* 0x000ea80000300800 */
[----:B------:R-:W2:Y:S01]  /*71370*/  LDL.LU R31, [R1+0x2098] ;  /* 0x00209800011f7983 */ /* 0x000ea20000300800 */
[----:B------:R-:W-:-:S03]  /*71380*/  MOV R26, R8 ;  /* 0x00000008001a7202 */ /* 0x000fc60000000f00 */
[----:B------:R-:W-:Y:S04]  /*71390*/  LDGSTS.E [R3+0x1800], desc[UR60][R32.64], P1 ;  /* 0x0180000020037fae */ /* 0x000fe8000892187c */
[----:B------:R-:W-:Y:S04]  /*713a0*/  LDGSTS.E [R3+0x1c00], desc[UR60][R26.64], P1 ;  /* 0x01c000001a037fae */ /* 0x000fe8000892187c */
[----:B------:R-:W2:Y:S04]  /*713b0*/  LDL.LU R26, [R1+0x2054] ;  /* 0x00205400011a7983 */ /* 0x000ea80000300800 */
[----:B------:R-:W2:Y:S04]  /*713c0*/  LDL.LU R32, [R1+0x2094] ;  /* 0x0020940001207983 */ /* 0x000ea80000300800 */
[----:B------:R-:W2:Y:S04]  /*713d0*/  LDL.LU R8, [R1+0x20d8] ;  /* 0x0020d80001087983 */ /* 0x000ea80000300800 */
[----:B------:R-:W2:Y:S01]  /*713e0*/  LDL.LU R27, [R1+0x2118] ;  /* 0x00211800011b7983 */ /* 0x000ea20000300800 */
[----:B---3--:R-:W-:-:S02]  /*713f0*/  IADD3 R25, P2, R25, R4, RZ ;  /* 0x0000000419197210 */ /* 0x008fc40007f5e0ff */
[----:B----4-:R-:W-:-:S03]  /*71400*/  IADD3 R9, P4, R9, R4, RZ ;  /* 0x0000000409097210 */ /* 0x010fc60007f9e0ff */
[----:B------:R1:W-:Y:S01]  /*71410*/  STL [R1+0x1f58], R25 ;  /* 0x001f581901007387 */ /* 0x0003e20000100800 */
[----:B------:R-:W-:Y:S01]  /*71420*/  MOV R34, R25 ;  /* 0x0000001900227202 */ /* 0x000fe20000000f00 */
[--C-:B--2---:R-:W-:Y:S02]  /*71430*/  IMAD.X R30, R30, 0x1, R0.reuse, P2 ;  /* 0x000000011e1e7824 */ /* 0x104fe400010e0600 */
[----:B------:R-:W-:-:S03]  /*71440*/  IMAD.X R28, R28, 0x1, R0, P4 ;  /* 0x000000011c1c7824 */ /* 0x000fc600020e0600 */
[----:B------:R2:W-:Y:S01]  /*71450*/  STL [R1+0x1f54], R30 ;  /* 0x001f541e01007387 */ /* 0x0005e20000100800 */
[----:B------:R-:W-:-:S03]  /*71460*/  IMAD.MOV.U32 R35, RZ, RZ, R30 ;  /* 0x000000ffff237224 */ /* 0x000fc600078e001e */
[----:B------:R3:W-:Y:S04]  /*71470*/  STL [R1+0x1f98], R9 ;  /* 0x001f980901007387 */ /* 0x0007e80000100800 */
[----:B------:R4:W-:Y:S04]  /*71480*/  STL [R1+0x1f94], R28 ;  /* 0x001f941c01007387 */ /* 0x0009e80000100800 */
[----:B-1----:R-:W4:Y:S04]  /*71490*/  LDL.LU R25, [R1+0x20d4] ;  /* 0x0020d40001197983 */ /* 0x002f280000300800 */
[----:B--2---:R-:W2:Y:S01]  /*714a0*/  LDL.LU R30, [R1+0x2114] ;  /* 0x00211400011e7983 */ /* 0x004ea20000300800 */
[----:B------:R-:W-:-:S03]  /*714b0*/  IADD3 R11, P2, R11, R4, RZ ;  /* 0x000000040b0b7210 */ /* 0x000fc60007f5e0ff */
[----:B------:R1:W-:Y:S01]  /*714c0*/  LDGSTS.E [R3+0x2000], desc[UR60][R34.64], P1 ;  /* 0x0200000022037fae */ /* 0x0003e2000892187c */
[----:B------:R-:W-:Y:S01]  /*714d0*/  IADD3 R7, P4, R7, R4, RZ ;  /* 0x0000000407077210 */ /* 0x000fe20007f9e0ff */
[----:B-1----:R-:W-:Y:S01]  /*714e0*/  IMAD.MOV.U32 R34, RZ, RZ, R9 ;  /* 0x000000ffff227224 */ /* 0x002fe200078e0009 */
[----:B------:R-:W-:Y:S01]  /*714f0*/  MOV R35, R28 ;  /* 0x0000001c00237202 */ /* 0x000fe20000000f00 */
[----:B---3--:R-:W3:Y:S04]  /*71500*/  LDL.LU R9, [R1+0x2158] ;  /* 0x0021580001097983 */ /* 0x008ee80000300800 */
[----:B----4-:R-:W4:Y:S01]  /*71510*/  LDL.LU R28, [R1+0x2198] ;  /* 0x00219800011c7983 */ /* 0x010f220000300800 */
[----:B------:R-:W-:-:S03]  /*71520*/  IMAD.X R29, R29, 0x1, R0, P2 ;  /* 0x000000011d1d7824 */ /* 0x000fc600010e0600 */
[----:B------:R1:W-:Y:S01]  /*71530*/  STL [R1+0x1fd8], R11 ;  /* 0x001fd80b01007387 */ /* 0x0003e20000100800 */
[----:B------:R-:W-:-:S03]  /*71540*/  IMAD.X R10, R10, 0x1, R0, P4 ;  /* 0x000000010a0a7824 */ /* 0x000fc600020e0600 */
[----:B------:R1:W-:Y:S04]  /*71550*/  STL [R1+0x1fd4], R29 ;  /* 0x001fd41d01007387 */ /* 0x0003e80000100800 */
[----:B------:R1:W-:Y:S04]  /*71560*/  LDGSTS.E [R3+0x2400], desc[UR60][R34.64], P1 ;  /* 0x0240000022037fae */ /* 0x0003e8000892187c */
[----:B------:R1:W-:Y:S04]  /*71570*/  STL [R1+0x2018], R7 ;  /* 0x0020180701007387 */ /* 0x0003e80000100800 */
[----:B------:R1:W-:Y:S02]  /*71580*/  STL [R1+0x2014], R10 ;  /* 0x0020140a01007387 */ /* 0x0003e40000100800 */
[----:B-1----:R-:W-:-:S02]  /*71590*/  MOV R34, R11 ;  /* 0x0000000b00227202 */ /* 0x002fc40000000f00 */
[----:B------:R-:W4:Y:S01]  /*715a0*/  LDL.LU R11, [R1+0x2154] ;  /* 0x00215400010b7983 */ /* 0x000f220000300800 */
[----:B------:R-:W-:-:S03]  /*715b0*/  IMAD.MOV.U32 R35, RZ, RZ, R29 ;  /* 0x000000ffff237224 */ /* 0x000fc600078e001d */
[----:B------:R-:W4:Y:S04]  /*715c0*/  LDL.LU R29, [R1+0x2194] ;  /* 0x00219400011d7983 */ /* 0x000f280000300800 */
[----:B------:R1:W-:Y:S02]  /*715d0*/  LDGSTS.E [R3+0x2800], desc[UR60][R34.64], P1 ;  /* 0x0280000022037fae */ /* 0x0003e4000892187c */
[----:B-1----:R-:W-:Y:S01]  /*715e0*/  IMAD.MOV.U32 R34, RZ, RZ, R7 ;  /* 0x000000ffff227224 */ /* 0x002fe200078e0007 */
[----:B------:R-:W-:Y:S01]  /*715f0*/  MOV R35, R10 ;  /* 0x0000000a00237202 */ /* 0x000fe20000000f00 */
[----:B------:R-:W4:Y:S04]  /*71600*/  LDL.LU R7, [R1+0x21d8] ;  /* 0x0021d80001077983 */ /* 0x000f280000300800 */
[----:B------:R-:W4:Y:S04]  /*71610*/  LDL.LU R10, [R1+0x2218] ;  /* 0x00221800010a7983 */ /* 0x000f280000300800 */
[----:B------:R1:W-:Y:S01]  /*71620*/  LDGSTS.E [R3+0x2c00], desc[UR60][R34.64], P1 ;  /* 0x02c0000022037fae */ /* 0x0003e2000892187c */
[----:B------:R-:W-:-:S02]  /*71630*/  IADD3 R24, P2, R24, R4, RZ ;  /* 0x0000000418187210 */ /* 0x000fc40007f5e0ff */
[----:B------:R-:W-:-:S03]  /*71640*/  IADD3 R31, P4, R31, R4, RZ ;  /* 0x000000041f1f7210 */ /* 0x000fc60007f9e0ff */
[----:B------:R-:W-:Y:S01]  /*71650*/  STL [R1+0x2058], R24 ;  /* 0x0020581801007387 */ /* 0x000fe20000100800 */
[----:B-1----:R-:W-:Y:S01]  /*71660*/  MOV R34, R24 ;  /* 0x0000001800227202 */ /* 0x002fe20000000f00 */
[--C-:B------:R-:W-:Y:S02]  /*71670*/  IMAD.X R26, R26, 0x1, R0.reuse, P2 ;  /* 0x000000011a1a7824 */ /* 0x100fe400010e0600 */
[----:B------:R-:W-:-:S03]  /*71680*/  IMAD.X R32, R32, 0x1, R0, P4 ;  /* 0x0000000120207824 */ /* 0x000fc600020e0600 */
[----:B------:R1:W-:Y:S01]  /*71690*/  STL [R1+0x2054], R26 ;  /* 0x0020541a01007387 */ /* 0x0003e20000100800 */
[----:B------:R-:W-:-:S03]  /*716a0*/  IMAD.MOV.U32 R35, RZ, RZ, R26 ;  /* 0x000000ffff237224 */ /* 0x000fc600078e001a */
[----:B------:R-:W-:Y:S04]  /*716b0*/  STL [R1+0x2098], R31 ;  /* 0x0020981f01007387 */ /* 0x000fe80000100800 */
[----:B------:R1:W-:Y:S04]  /*716c0*/  STL [R1+0x2094], R32 ;  /* 0x0020942001007387 */ /* 0x0003e80000100800 */
[----:B-1----:R-:W4:Y:S04]  /*716d0*/  LDL.LU R26, [R1+0x21d4] ;  /* 0x0021d400011a7983 */ /* 0x002f280000300800 */
[----:B------:R-:W4:Y:S01]  /*716e0*/  LDL.LU R24, [R1+0x2214] ;  /* 0x0022140001187983 */ /* 0x000f220000300800 */
[----:B------:R-:W-:-:S02]  /*716f0*/  IADD3 R8, P2, R8, R4, RZ ;  /* 0x0000000408087210 */ /* 0x000fc40007f5e0ff */
[----:B------:R-:W-:Y:S01]  /*71700*/  IADD3 R27, P4, R27, R4, RZ ;  /* 0x000000041b1b7210 */ /* 0x000fe20007f9e0ff */
[----:B------:R-:W-:Y:S01]  /*71710*/  IMAD.MOV.U32 R33, RZ, RZ, R32 ;  /* 0x000000ffff217224 */ /* 0x000fe200078e0020 */
[----:B------:R-:W-:Y:S01]  /*71720*/  MOV R32, R31 ;  /* 0x0000001f00207202 */ /* 0x000fe20000000f00 */
[----:B------:R-:W-:Y:S04]  /*71730*/  STL [R1+0x20d8], R8 ;  /* 0x0020d80801007387 */ /* 0x000fe80000100800 */
[----:B------:R-:W-:Y:S04]  /*71740*/  LDGSTS.E [R3+0x3000], desc[UR60][R34.64], P1 ;  /* 0x0300000022037fae */ /* 0x000fe8000892187c */
[----:B------:R1:W-:Y:S02]  /*71750*/  LDGSTS.E [R3+0x3400], desc[UR60][R32.64], P1 ;  /* 0x0340000020037fae */ /* 0x0003e4000892187c */
[----:B-1----:R-:W-:Y:S01]  /*71760*/  MOV R32, R8 ;  /* 0x0000000800207202 */ /* 0x002fe20000000f00 */
[----:B------:R-:W-:-:S02]  /*71770*/  IMAD.X R25, R25, 0x1, R0, P2 ;  /* 0x0000000119197824 */ /* 0x000fc400010e0600 */
[----:B--2---:R-:W-:-:S03]  /*71780*/  IMAD.X R30, R30, 0x1, R0, P4 ;  /* 0x000000011e1e7824 */ /* 0x004fc600020e0600 */
[----:B------:R1:W-:Y:S01]  /*71790*/  STL [R1+0x20d4], R25 ;  /* 0x0020d41901007387 */ /* 0x0003e20000100800 */
[----:B------:R-:W-:-:S03]  /*717a0*/  IMAD.MOV.U32 R33, RZ, RZ, R25 ;  /* 0x000000ffff217224 */ /* 0x000fc600078e0019 */
[----:B------:R-:W-:Y:S01]  /*717b0*/  STL [R1+0x2118], R27 ;  /* 0x0021181b01007387 */ /* 0x000fe20000100800 */
[----:B------:R-:W-:-:S03]  /*717c0*/  IMAD.MOV.U32 R31, RZ, RZ, R30 ;  /* 0x000000ffff1f7224 */ /* 0x000fc600078e001e */
[----:B------:R2:W-:Y:S04]  /*717d0*/  STL [R1+0x2114], R30 ;  /* 0x0021141e01007387 */ /* 0x0005e80000100800 */
[----:B-1----:R-:W4:Y:S04]  /*717e0*/  LDL.LU R25, [R1+0x2258] ;  /* 0x0022580001197983 */ /* 0x002f280000300800 */
[----:B------:R-:W4:Y:S01]  /*717f0*/  LDL.LU R8, [R1+0x2298] ;  /* 0x0022980001087983 */ /* 0x000f220000300800 */
[----:B--2---:R-:W-:-:S03]  /*71800*/  MOV R30, R27 ;  /* 0x0000001b001e7202 */ /* 0x004fc60000000f00 */
[----:B------:R1:W-:Y:S01]  /*71810*/  LDGSTS.E [R3+0x3800], desc[UR60][R32.64], P1 ;  /* 0x0380000020037fae */ /* 0x0003e2000892187c */
[----:B---3--:R-:W-:-:S03]  /*71820*/  IADD3 R9, P2, R9, R4, RZ ;  /* 0x0000000409097210 */ /* 0x008fc60007f5e0ff */
[----:B------:R-:W2:Y:S01]  /*71830*/  LDL.LU R27, [R1+0x2254] ;  /* 0x00225400011b7983 */ /* 0x000ea20000300800 */
[----:B----4-:R-:W-:-:S03]  /*71840*/  IADD3 R28, P4, R28, R4, RZ ;  /* 0x000000041c1c7210 */ /* 0x010fc60007f9e0ff */
[----:B------:R-:W-:Y:S01]  /*71850*/  LDGSTS.E [R3+0x3c00], desc[UR60][R30.64], P1 ;  /* 0x03c000001e037fae */ /* 0x000fe2000892187c */
[----:B-1----:R-:W-:-:S03]  /*71860*/  MOV R32, R9 ;  /* 0x0000000900207202 */ /* 0x002fc60000000f00 */
[----:B------:R-:W3:Y:S01]  /*71870*/  LDL.LU R30, [R1+0x2294] ;  /* 0x00229400011e7983 */ /* 0x000ee20000300800 */
[----:B------:R-:W-:-:S03]  /*71880*/  IMAD.X R11, R11, 0x1, R0, P2 ;  /* 0x000000010b0b7824 */ /* 0x000fc600010e0600 */
[----:B------:R1:W-:Y:S01]  /*71890*/  STL [R1+0x2158], R9 ;  /* 0x0021580901007387 */ /* 0x0003e20000100800 */
[----:B------:R-:W-:-:S03]  /*718a0*/  IMAD.X R29, R29, 0x1, R0, P4 ;  /* 0x000000011d1d7824 */ /* 0x000fc600020e0600 */
[----:B------:R4:W-:Y:S01]  /*718b0*/  STL [R1+0x2154], R11 ;  /* 0x0021540b01007387 */ /* 0x0009e20000100800 */
[----:B------:R-:W-:-:S03]  /*718c0*/  IMAD.MOV.U32 R33, RZ, RZ, R11 ;  /* 0x000000ffff217224 */ /* 0x000fc600078e000b */
[----:B------:R-:W-:Y:S04]  /*718d0*/  STL [R1+0x2198], R28 ;  /* 0x0021981c01007387 */ /* 0x000fe80000100800 */
[----:B-1----:R-:W3:Y:S04]  /*718e0*/  LDL.LU R9, [R1+0x22d8] ;  /* 0x0022d80001097983 */ /* 0x002ee80000300800 */
[----:B------:R1:W-:Y:S04]  /*718f0*/  STL [R1+0x2194], R29 ;  /* 0x0021941d01007387 */ /* 0x0003e80000100800 */
[----:B----4-:R-:W4:Y:S01]  /*71900*/  LDL.LU R11, [R1+0x2318] ;  /* 0x00231800010b7983 */ /* 0x010f220000300800 */
[----:B------:R-:W-:-:S03]  /*71910*/  IADD3 R7, P2, R7, R4, RZ ;  /* 0x0000000407077210 */ /* 0x000fc60007f5e0ff */
[----:B------:R1:W-:Y:S01]  /*71920*/  LDGSTS.E [R3+0x4000], desc[UR60][R32.64], P1 ;  /* 0x0400000020037fae */ /* 0x0003e2000892187c */
[----:B------:R-:W-:Y:S02]  /*71930*/  IADD3 R10, P4, R10, R4, RZ ;  /* 0x000000040a0a7210 */ /* 0x000fe40007f9e0ff */
[----:B-1----:R-:W-:Y:S02]  /*71940*/  MOV R33, R29 ;  /* 0x0000001d00217202 */ /* 0x002fe40000000f00 */
[----:B------:R-:W4:Y:S01]  /*71950*/  LDL.LU R29, [R1+0x22d4] ;  /* 0x0022d400011d7983 */ /* 0x000f220000300800 */
[----:B------:R-:W-:-:S03]  /*71960*/  IMAD.MOV.U32 R32, RZ, RZ, R28 ;  /* 0x000000ffff207224 */ /* 0x000fc600078e001c */
[----:B------:R-:W4:Y:S04]  /*71970*/  LDL.LU R28, [R1+0x2314] ;  /* 0x00231400011c7983 */ /* 0x000f280000300800 */
[----:B------:R1:W-:Y:S04]  /*71980*/  STL [R1+0x21d8], R7 ;  /* 0x0021d80701007387 */ /* 0x0003e80000100800 */
[----:B------:R1:W-:Y:S01]  /*71990*/  LDGSTS.E [R3+0x4400], desc[UR60][R32.64], P1 ;  /* 0x0440000020037fae */ /* 0x0003e2000892187c */
[----:B------:R-:W-:Y:S01]  /*719a0*/  IMAD.MOV.U32 R34, RZ, RZ, R10 ;  /* 0x000000ffff227224 */ /* 0x000fe200078e000a */
[----:B-1----:R-:W-:Y:S01]  /*719b0*/  MOV R32, R7 ;  /* 0x0000000700207202 */ /* 0x002fe20000000f00 */
[----:B------:R-:W-:-:S02]  /*719c0*/  IMAD.X R26, R26, 0x1, R0, P2 ;  /* 0x000000011a1a7824 */ /* 0x000fc400010e0600 */
[----:B------:R-:W-:-:S03]  /*719d0*/  IMAD.X R24, R24, 0x1, R0, P4 ;  /* 0x0000000118187824 */ /* 0x000fc600020e0600 */
[----:B------:R-:W-:Y:S01]  /*719e0*/  STL [R1+0x21d4], R26 ;  /* 0x0021d41a01007387 */ /* 0x000fe20000100800 */
[----:B------:R-:W-:-:S03]  /*719f0*/  IMAD.MOV.U32 R33, RZ, RZ, R26 ;  /* 0x000000ffff217224 */ /* 0x000fc600078e001a */
[----:B------:R1:W-:Y:S04]  /*71a00*/  STL [R1+0x2218], R10 ;  /* 0x0022180a01007387 */ /* 0x0003e80000100800 */
[----:B------:R-:W4:Y:S04]  /*71a10*/  LDL.LU R7, [R1+0x2358] ;  /* 0x0023580001077983 */ /* 0x000f280000300800 */
[----:B------:R1:W-:Y:S04]  /*71a20*/  STL [R1+0x2214], R24 ;  /* 0x0022141801007387 */ /* 0x0003e80000100800 */
[----:B------:R-:W4:Y:S04]  /*71a30*/  LDL.LU R31, [R1+0x2398] ;  /* 0x00239800011f7983 */ /* 0x000f280000300800 */
[----:B-1----:R-:W4:Y:S04]  /*71a40*/  LDL.LU R10, [R1+0x2354] ;  /* 0x00235400010a7983 */ /* 0x002f280000300800 */
[----:B------:R-:W-:Y:S04]  /*71a50*/  LDGSTS.E [R3+0x4800], desc[UR60][R32.64], P1 ;  /* 0x0480000020037fae */ /* 0x000fe8000892187c */
[----:B------:R-:W4:Y:S01]  /*71a60*/  LDL.LU R32, [R1+0x2394] ;  /* 0x0023940001207983 */ /* 0x000f220000300800 */
[----:B------:R-:W-:-:S03]  /*71a70*/  MOV R35, R24 ;  /* 0x0000001800237202 */ /* 0x000fc60000000f00 */
[----:B------:R-:W4:Y:S04]  /*71a80*/  LDL.LU R26, [R1+0x23a0] ;  /* 0x0023a000011a7983 */ /* 0x000f280000300800 */
[----:B------:R-:W4:Y:S04]  /*71a90*/  LDL.LU R24, [R1+0x23a8] ;  /* 0x0023a80001187983 */ /* 0x000f280000300800 */
[----:B------:R1:W-:Y:S01]  /*71aa0*/  LDGSTS.E [R3+0x4c00], desc[UR60][R34.64], P1 ;  /* 0x04c0000022037fae */ /* 0x0003e2000892187c */
[-C--:B------:R-:W-:Y:S02]  /*71ab0*/  IADD3 R25, P2, R25, R4.reuse, RZ ;  /* 0x0000000419197210 */ /* 0x080fe40007f5e0ff */
[----:B------:R-:W-:-:S03]  /*71ac0*/  IADD3 R8, P4, R8, R4, RZ ;  /* 0x0000000408087210 */ /* 0x000fc60007f9e0ff */
[----:B------:R-:W-:Y:S01]  /*71ad0*/  STL [R1+0x2258], R25 ;  /* 0x0022581901007387 */ /* 0x000fe20000100800 */
[----:B--2---:R-:W-:Y:S01]  /*71ae0*/  IMAD.X R27, R27, 0x1, R0, P2 ;  /* 0x000000011b1b7824 */ /* 0x004fe200010e0600 */
[----:B-1----:R-:W-:-:S04]  /*71af0*/  MOV R34, R25 ;  /* 0x0000001900227202 */ /* 0x002fc80000000f00 */
[----:B------:R1:W-:Y:S01]  /*71b00*/  STL [R1+0x2254], R27 ;  /* 0x0022541b01007387 */ /* 0x0003e20000100800 */
[----:B------:R-:W-:-:S03]  /*71b10*/  IMAD.MOV.U32 R35, RZ, RZ, R27 ;  /* 0x000000ffff237224 */ /* 0x000fc600078e001b */
[----:B------:R2:W-:Y:S04]  /*71b20*/  STL [R1+0x2298], R8 ;  /* 0x0022980801007387 */ /* 0x0005e80000100800 */
[----:B------:R2:W-:Y:S01]  /*71b30*/  LDGSTS.E [R3+0x5000], desc[UR60][R34.64], P1 ;  /* 0x0500000022037fae */ /* 0x0005e2000892187c */
[----:B---3--:R-:W-:-:S05]  /*71b40*/  IMAD.X R30, R30, 0x1, R0, P4 ;  /* 0x000000011e1e7824 */ /* 0x008fca00020e0600 */
[----:B------:R-:W-:Y:S04]  /*71b50*/  STL [R1+0x2294], R30 ;  /* 0x0022941e01007387 */ /* 0x000fe80000100800 */
[----:B-1----:R-:W3:Y:S04]  /*71b60*/  LDL.LU R27, [R1+0x239c] ;  /* 0x00239c00011b7983 */ /* 0x002ee80000300800 */
[----:B------:R-:W3:Y:S01]  /*71b70*/  LDL.LU R25, [R1+0x23a4] ;  /* 0x0023a40001197983 */ /* 0x000ee20000300800 */
[----:B--2---:R-:W-:Y:S01]  /*71b80*/  IMAD.MOV.U32 R34, RZ, RZ, R8 ;  /* 0x000000ffff227224 */ /* 0x004fe200078e0008 */
[----:B------:R-:W-:-:S02]  /*71b90*/  MOV R35, R30 ;  /* 0x0000001e00237202 */ /* 0x000fc40000000f00 */
[----:B------:R-:W2:Y:S01]  /*71ba0*/  LDL.LU R8, [R1+0x23b0] ;  /* 0x0023b00001087983 */ /* 0x000ea20000300800 */
[----:B------:R-:W-:-:S03]  /*71bb0*/  IADD3 R9, P2, R9, R4, RZ ;  /* 0x0000000409097210 */ /* 0x000fc60007f5e0ff */
[----:B------:R1:W-:Y:S01]  /*71bc0*/  LDGSTS.E [R3+0x5400], desc[UR60][R34.64], P1 ;  /* 0x0540000022037fae */ /* 0x0003e2000892187c */
[----:B----4-:R-:W-:-:S03]  /*71bd0*/  IADD3 R11, P4, R11, R4, RZ ;  /* 0x000000040b0b7210 */ /* 0x010fc60007f9e0ff */
[----:B------:R4:W-:Y:S01]  /*71be0*/  STL [R1+0x22d8], R9 ;  /* 0x0022d80901007387 */ /* 0x0009e20000100800 */
[----:B-1----:R-:W-:Y:S01]  /*71bf0*/  MOV R34, R9 ;  /* 0x0000000900227202 */ /* 0x002fe20000000f00 */
[--C-:B------:R-:W-:Y:S02]  /*71c00*/  IMAD.X R29, R29, 0x1, R0.reuse, P2 ;  /* 0x000000011d1d7824 */ /* 0x100fe400010e0600 */
[----:B------:R-:W-:-:S03]  /*71c10*/  IMAD.X R28, R28, 0x1, R0, P4 ;  /* 0x000000011c1c7824 */ /* 0x000fc600020e0600 */
[----:B------:R1:W-:Y:S01]  /*71c20*/  STL [R1+0x22d4], R29 ;  /* 0x0022d41d01007387 */ /* 0x0003e20000100800 */
[----:B------:R-:W-:-:S03]  /*71c30*/  IMAD.MOV.U32 R35, RZ, RZ, R29 ;  /* 0x000000ffff237224 */ /* 0x000fc600078e001d */
[----:B------:R1:W-:Y:S04]  /*71c40*/  STL [R1+0x2318], R11 ;  /* 0x0023180b01007387 */ /* 0x0003e80000100800 */
[----:B----4-:R-:W4:Y:S04]  /*71c50*/  LDL.LU R9, [R1+0x23ac] ;  /* 0x0023ac0001097983 */ /* 0x010f280000300800 */
[----:B------:R1:W-:Y:S04]  /*71c60*/  STL [R1+0x2314], R28 ;  /* 0x0023141c01007387 */ /* 0x0003e80000100800 */
[----:B------:R-:W4:Y:S04]  /*71c70*/  LDL.LU R30, [R1+0x23b4] ;  /* 0x0023b400011e7983 */ /* 0x000f280000300800 */
[----:B-1----:R-:W4:Y:S04]  /*71c80*/  LDL.LU R29, [R1+0x23b8] ;  /* 0x0023b800011d7983 */ /* 0x002f280000300800 */
[----:B------:R1:W-:Y:S02]  /*71c90*/  LDGSTS.E [R3+0x5800], desc[UR60][R34.64], P1 ;  /* 0x0580000022037fae */ /* 0x0003e4000892187c */
[----:B-1----:R-:W-:Y:S01]  /*71ca0*/  IMAD.MOV.U32 R34, RZ, RZ, R11 ;  /* 0x000000ffff227224 */ /* 0x002fe200078e000b */
[----:B------:R-:W-:Y:S01]  /*71cb0*/  MOV R35, R28 ;  /* 0x0000001c00237202 */ /* 0x000fe20000000f00 */
[----:B------:R-:W4:Y:S04]  /*71cc0*/  LDL.LU R11, [R1+0x23c0] ;  /* 0x0023c000010b7983 */ /* 0x000f280000300800 */
[----:B------:R1:W-:Y:S01]  /*71cd0*/  LDGSTS.E [R3+0x5c00], desc[UR60][R34.64], P1 ;  /* 0x05c0000022037fae */ /* 0x0003e2000892187c */
[----:B------:R-:W-:-:S02]  /*71ce0*/  IADD3 R7, P2, R7, R4, RZ ;  /* 0x0000000407077210 */ /* 0x000fc40007f5e0ff */
[----:B------:R-:W-:-:S03]  /*71cf0*/  IADD3 R31, P4, R31, R4, RZ ;  /* 0x000000041f1f7210 */ /* 0x000fc60007f9e0ff */
[----:B------:R-:W-:Y:S01]  /*71d00*/  IMAD.X R10, R10, 0x1, R0, P2 ;  /* 0x000000010a0a7824 */ /* 0x000fe200010e0600 */
[----:B------:R-:W-:Y:S04]  /*71d10*/  STL [R1+0x2358], R7 ;  /* 0x0023580701007387 */ /* 0x000fe80000100800 */
[----:B------:R1:W-:Y:S02]  /*71d20*/  STL [R1+0x2354], R10 ;  /* 0x0023540a01007387 */ /* 0x0003e40000100800 */
[----:B-1----:R-:W-:Y:S02]  /*71d30*/  IMAD.MOV.U32 R35, RZ, RZ, R10 ;  /* 0x000000ffff237224 */ /* 0x002fe400078e000a */
[----:B------:R-:W-:Y:S01]  /*71d40*/  STL [R1+0x2398], R31 ;  /* 0x0023981f01007387 */ /* 0x000fe20000100800 */
[----:B------:R-:W-:-:S03]  /*71d50*/  MOV R34, R7 ;  /* 0x0000000700227202 */ /* 0x000fc60000000f00 */
[----:B------:R-:W4:Y:S01]  /*71d60*/  LDL.LU R28, [R1+0x23bc] ;  /* 0x0023bc00011c7983 */ /* 0x000f220000300800 */
[----:B------:R-:W-:-:S03]  /*71d70*/  IMAD.X R32, R32, 0x1, R0, P4 ;  /* 0x0000000120207824 */ /* 0x000fc600020e0600 */
[----:B------:R-:W-:Y:S04]  /*71d80*/  LDGSTS.E [R3+0x6000], desc[UR60][R34.64], P1 ;  /* 0x0600000022037fae */ /* 0x000fe8000892187c */
[----:B------:R1:W-:Y:S04]  /*71d90*/  STL [R1+0x2394], R32 ;  /* 0x0023942001007387 */ /* 0x0003e80000100800 */
[----:B------:R-:W4:Y:S04]  /*71da0*/  LDL.LU R10, [R1+0x23c4] ;  /* 0x0023c400010a7983 */ /* 0x000f280000300800 */
[----:B------:R-:W4:Y:S01]  /*71db0*/  LDL.LU R7, [R1+0x23c8] ;  /* 0x0023c80001077983 */ /* 0x000f220000300800 */
[----:B------:R-:W-:-:S02]  /*71dc0*/  IADD3 R26, P2, R26, R4, RZ ;  /* 0x000000041a1a7210 */ /* 0x000fc40007f5e0ff */
[----:B------:R-:W-:Y:S01]  /*71dd0*/  IADD3 R24, P4, R24, R4, RZ ;  /* 0x0000000418187210 */ /* 0x000fe20007f9e0ff */
[----:B------:R-:W-:Y:S01]  /*71de0*/  IMAD.MOV.U32 R33, RZ, RZ, R32 ;  /* 0x000000ffff217224 */ /* 0x000fe200078e0020 */
[----:B-1----:R-:W-:Y:S01]  /*71df0*/  MOV R32, R31 ;  /* 0x0000001f00207202 */ /* 0x002fe20000000f00 */
[----:B------:R-:W-:Y:S04]  /*71e00*/  STL [R1+0x23a0], R26 ;  /* 0x0023a01a01007387 */ /* 0x000fe80000100800 */
[----:B------:R1:W-:Y:S01]  /*71e10*/  LDGSTS.E [R3+0x6400], desc[UR60][R32.64], P1 ;  /* 0x0640000020037fae */ /* 0x0003e2000892187c */
[--C-:B---3--:R-:W-:Y:S02]  /*71e20*/  IMAD.X R27, R27, 0x1, R0.reuse, P2 ;  /* 0x000000011b1b7824 */ /* 0x108fe400010e0600 */
[----:B------:R-:W-:-:S03]  /*71e30*/  IMAD.X R25, R25, 0x1, R0, P4 ;  /* 0x0000000119197824 */ /* 0x000fc600020e0600 */
[----:B------:R3:W-:Y:S04]  /*71e40*/  STL [R1+0x239c], R27 ;  /* 0x00239c1b01007387 */ /* 0x0007e80000100800 */
[----:B------:R-:W-:Y:S04]  /*71e50*/  STL [R1+0x23a8], R24 ;  /* 0x0023a81801007387 */ /* 0x000fe80000100800 */
[----:B------:R-:W-:Y:S04]  /*71e60*/  LDGSTS.E [R3+0x6800], desc[UR60][R26.64], P1 ;  /* 0x068000001a037fae */ /* 0x000fe8000892187c */
[----:B------:R1:W-:Y:S01]  /*71e70*/  STL [R1+0x23a4], R25 ;  /* 0x0023a41901007387 */ /* 0x0003e20000100800 */
[----:B--2---:R-:W-:-:S03]  /*71e80*/  IADD3 R8, P2, R8, R4, RZ ;  /* 0x0000000408087210 */ /* 0x004fc60007f5e0ff */
[----:B------:R-:W-:Y:S04]  /*71e90*/  LDGSTS.E [R3+0x6c00], desc[UR60][R24.64], P1 ;  /* 0x06c0000018037fae */ /* 0x000fe8000892187c */
[----:B---3--:R-:W2:Y:S04]  /*71ea0*/  LDL.LU.64 R26, [R1+0x1440] ;  /* 0x00144000011a7983 */ /* 0x008ea80000300a00 */
[----:B------:R-:W3:Y:S04]  /*71eb0*/  LDL.LU.64 R38, [R1+0x1438] ;  /* 0x0014380001267983 */ /* 0x000ee80000300a00 */
[----:B-1----:R-:W3:Y:S01]  /*71ec0*/  LDL.LU.64 R24, [R1+0x1430] ;  /* 0x0014300001187983 */ /* 0x002ee20000300a00 */
[----:B------:R-:W-:-:S03]  /*71ed0*/  IMAD.MOV.U32 R32, RZ, RZ, R8 ;  /* 0x000000ffff207224 */ /* 0x000fc600078e0008 */
[----:B------:R-:W-:Y:S01]  /*71ee0*/  STL [R1+0x23b0], R8 ;  /* 0x0023b00801007387 */ /* 0x000fe20000100800 */
[----:B----4-:R-:W-:-:S04]  /*71ef0*/  IADD3.X R9, R9, R0, RZ, P2, !PT ;  /* 0x0000000009097210 */ /* 0x010fc800017fe4ff */
[----:B------:R-:W-:Y:S01]  /*71f00*/  MOV R33, R9 ;  /* 0x0000000900217202 */ /* 0x000fe20000000f00 */
[----:B------:R1:W-:Y:S04]  /*71f10*/  STL [R1+0x23ac], R9 ;  /* 0x0023ac0901007387 */ /* 0x0003e80000100800 */
[----:B------:R-:W-:Y:S01]  /*71f20*/  LDGSTS.E [R3+0x7000], desc[UR60][R32.64], P1 ;  /* 0x0700000020037fae */ /* 0x000fe2000892187c */
[----:B------:R-:W-:-:S05]  /*71f30*/  IADD3 R29, P4, R29, R4, RZ ;  /* 0x000000041d1d7210 */ /* 0x000fca0007f9e0ff */
[----:B------:R-:W-:Y:S01]  /*71f40*/  IMAD.X R30, R30, 0x1, R0, P4 ;  /* 0x000000011e1e7824 */ /* 0x000fe200020e0600 */
[----:B------:R-:W-:Y:S04]  /*71f50*/  STL [R1+0x23b8], R29 ;  /* 0x0023b81d01007387 */ /* 0x000fe80000100800 */
[----:B-1----:R-:W4:Y:S04]  /*71f60*/  LDL.LU.64 R8, [R1+0x1348] ;  /* 0x0013480001087983 */ /* 0x002f280000300a00 */
[----:B------:R1:W-:Y:S04]  /*71f70*/  STL [R1+0x23b4], R30 ;  /* 0x0023b41e01007387 */ /* 0x0003e80000100800 */
[----:B------:R-:W4:Y:S01]  /*71f80*/  LDL.LU.64 R44, [R1+0x1428] ;  /* 0x00142800012c7983 */ /* 0x000f220000300a00 */
[----:B------:R-:W-:-:S03]  /*71f90*/  IADD3 R11, P2, R11, R4, RZ ;  /* 0x000000040b0b7210 */ /* 0x000fc60007f5e0ff */
[----:B------:R-:W4:Y:S04]  /*71fa0*/  LDL.LU.64 R36, [R1+0x1420] ;  /* 0x0014200001247983 */ /* 0x000f280000300a00 */
[----:B------:R-:W-:Y:S01]  /*71fb0*/  STL [R1+0x23c0], R11 ;  /* 0x0023c00b01007387 */ /* 0x000fe20000100800 */
[----:B------:R-:W-:Y:S02]  /*71fc0*/  IMAD.MOV.U32 R31, RZ, RZ, R30 ;  /* 0x000000ffff1f7224 */ /* 0x000fe400078e001e */
[----:B-1----:R-:W-:-:S05]  /*71fd0*/  IMAD.MOV.U32 R30, RZ, RZ, R29 ;  /* 0x000000ffff1e7224 */ /* 0x002fca00078e001d */
[----:B------:R-:W-:Y:S01]  /*71fe0*/  LDGSTS.E [R3+0x7400], desc[UR60][R30.64], P1 ;  /* 0x074000001e037fae */ /* 0x000fe2000892187c */
[----:B------:R-:W-:-:S05]  /*71ff0*/  IADD3.X R28, R28, R0, RZ, P2, !PT ;  /* 0x000000001c1c7210 */ /* 0x000fca00017fe4ff */
[----:B------:R1:W-:Y:S01]  /*72000*/  STL [R1+0x23bc], R28 ;  /* 0x0023bc1c01007387 */ /* 0x0003e20000100800 */
[----:B------:R-:W-:Y:S01]  /*72010*/  IMAD.MOV.U32 R29, RZ, RZ, R28 ;  /* 0x000000ffff1d7224 */ /* 0x000fe200078e001c */
[----:B------:R-:W-:-:S05]  /*72020*/  IADD3 R7, P4, R7, R4, RZ ;  /* 0x0000000407077210 */ /* 0x000fca0007f9e0ff */
[----:B------:R-:W-:Y:S01]  /*72030*/  IMAD.X R10, R10, 0x1, R0, P4 ;  /* 0x000000010a0a7824 */ /* 0x000fe200020e0600 */
[----:B------:R-:W-:Y:S04]  /*72040*/  STL [R1+0x23c8], R7 ;  /* 0x0023c80701007387 */ /* 0x000fe80000100800 */
[----:B------:R-:W4:Y:S01]  /*72050*/  LDL.LU.64 R32, [R1+0x1418] ;  /* 0x0014180001207983 */ /* 0x000f220000300a00 */
[----:B-1----:R-:W-:-:S03]  /*72060*/  MOV R28, R11 ;  /* 0x0000000b001c7202 */ /* 0x002fc60000000f00 */
[----:B------:R1:W-:Y:S04]  /*72070*/  STL [R1+0x23c4], R10 ;  /* 0x0023c40a01007387 */ /* 0x0003e80000100800 */
[----:B------:R-:W4:Y:S04]  /*72080*/  LDL.LU.64 R42, [R1+0x1410] ;  /* 0x00141000012a7983 */ /* 0x000f280000300a00 */
[----:B------:R1:W-:Y:S02]  /*72090*/  LDGSTS.E [R3+0x7800], desc[UR60][R28.64], P1 ;  /* 0x078000001c037fae */ /* 0x0003e4000892187c */
[----:B-1----:R-:W-:-:S02]  /*720a0*/  IMAD.MOV.U32 R29, RZ, RZ, R10 ;  /* 0x000000ffff1d7224 */ /* 0x002fc400078e000a */
[----:B------:R-:W4:Y:S04]  /*720b0*/  LDL.LU.64 R10, [R1+0x1408] ;  /* 0x00140800010a7983 */ /* 0x000f280000300a00 */
[----:B------:R-:W4:Y:S04]  /*720c0*/  LDL.LU.64 R40, [R1+0x1400] ;  /* 0x0014000001287983 */ /* 0x000f280000300a00 */
[----:B------:R-:W4:Y:S01]  /*720d0*/  LDL.LU.64 R34, [R1+0x13f8] ;  /* 0x0013f80001227983 */ /* 0x000f220000300a00 */
[----:B------:R-:W-:-:S03]  /*720e0*/  IMAD.MOV.U32 R28, RZ, RZ, R7 ;  /* 0x000000ffff1c7224 */ /* 0x000fc600078e0007 */
[----:B------:R-:W4:Y:S04]  /*720f0*/  LDL.LU.64 R30, [R1+0x13f0] ;  /* 0x0013f000011e7983 */ /* 0x000f280000300a00 */
[----:B------:R1:W-:Y:S04]  /*72100*/  LDGSTS.E [R3+0x7c00], desc[UR60][R28.64], P1 ;  /* 0x07c000001c037fae */ /* 0x0003e8000892187c */
[----:B------:R-:W4:Y:S01]  /*72110*/  LDL.LU.64 R28, [R1+0x13e8] ;  /* 0x0013e800011c7983 */ /* 0x000f220000300a00 */
[----:B--2---:R-:W-:-:S04]  /*72120*/  IADD3 R82, P2, R26, R4, RZ ;  /* 0x000000041a527210 */ /* 0x004fc80007f5e0ff */
[----:B------:R-:W-:Y:S02]  /*72130*/  IADD3.X R252, R27, R0, RZ, P2, !PT ;  /* 0x000000001bfc7210 */ /* 0x000fe400017fe4ff */
[-C--:B---3--:R-:W-:Y:S01]  /*72140*/  IADD3 R80, P2, R38, R4.reuse, RZ ;  /* 0x0000000426507210 */ /* 0x088fe20007f5e0ff */
[----:B------:R-:W2:Y:S04]  /*72150*/  LDL.LU.64 R26, [R1+0x13e0] ;  /* 0x0013e000011a7983 */ /* 0x000ea80000300a00 */
[--C-:B------:R-:W-:Y:S01]  /*72160*/  IMAD.X R81, R39, 0x1, R0.reuse, P2 ;  /* 0x0000000127517824 */ /* 0x100fe200010e0600 */
[-C--:B------:R-:W-:Y:S01]  /*72170*/  IADD3 R78, P2, R24, R4.reuse, RZ ;  /* 0x00000004184e7210 */ /* 0x080fe20007f5e0ff */
[----:B------:R-:W1:Y:S04]  /*72180*/  LDL.LU.64 R38, [R1+0x13d8] ;  /* 0x0013d80001267983 */ /* 0x000e680000300a00 */
[----:B------:R-:W-:Y:S01]  /*72190*/  IMAD.X R79, R25, 0x1, R0, P2 ;  /* 0x00000001194f7824 */ /* 0x000fe200010e0600 */
[----:B----4-:R-:W-:-:S04]  /*721a0*/  IADD3 R24, P2, R8, R4, RZ ;  /* 0x0000000408187210 */ /* 0x010fc80007f5e0ff */
[----:B------:R-:W-:Y:S02]  /*721b0*/  IADD3.X R25, R9, R0, RZ, P2, !PT ;  /* 0x0000000009197210 */ /* 0x000fe400017fe4ff */
[----:B------:R-:W3:Y:S01]  /*721c0*/  LDL.LU.64 R8, [R1+0x13d0] ;  /* 0x0013d00001087983 */ /* 0x000ee20000300a00 */
[----:B------:R-:W-:-:S05]  /*721d0*/  IADD3 R76, P2, R44, R4, RZ ;  /* 0x000000042c4c7210 */ /* 0x000fca0007f5e0ff */
[----:B------:R-:W-:Y:S01]  /*721e0*/  IMAD.X R77, R45, 0x1, R0, P2 ;  /* 0x000000012d4d7824 */ /* 0x000fe200010e0600 */
[----:B------:R-:W-:-:S05]  /*721f0*/  IADD3 R74, P2, R36, R4, RZ ;  /* 0x00000004244a7210 */ /* 0x000fca0007f5e0ff */
[----:B------:R-:W-:Y:S02]  /*72200*/  IMAD.X R75, R37, 0x1, R0, P2 ;  /* 0x00000001254b7824 */ /* 0x000fe400010e0600 */
[----:B------:R-:W4:Y:S01]  /*72210*/  LDL.LU.64 R36, [R1+0x13c8] ;  /* 0x0013c80001247983 */ /* 0x000f220000300a00 */
[----:B------:R-:W-:-:S04]  /*72220*/  IADD3 R72, P2, R32, R4, RZ ;  /* 0x0000000420487210 */ /* 0x000fc80007f5e0ff */
[----:B------:R-:W-:Y:S02]  /*72230*/  IADD3.X R73, R33, R0, RZ, P2, !PT ;  /* 0x0000000021497210 */ /* 0x000fe400017fe4ff */
[----:B------:R-:W4:Y:S01]  /*72240*/  LDL.LU.64 R32, [R1+0x13c0] ;  /* 0x0013c00001207983 */ /* 0x000f220000300a00 */
[----:B------:R-:W-:-:S05]  /*72250*/  IADD3 R70, P2, R42, R4, RZ ;  /* 0x000000042a467210 */ /* 0x000fca0007f5e0ff */
[----:B------:R-:W-:Y:S01]  /*72260*/  IMAD.X R71, R43, 0x1, R0, P2 ;  /* 0x000000012b477824 */ /* 0x000fe200010e0600 */
[----:B------:R-:W-:-:S05]  /*72270*/  IADD3 R68, P2, R10, R4, RZ ;  /* 0x000000040a447210 */ /* 0x000fca0007f5e0ff */
[----:B------:R-:W-:Y:S02]  /*72280*/  IMAD.X R69, R11, 0x1, R0, P2 ;  /* 0x000000010b457824 */ /* 0x000fe400010e0600 */
[----:B------:R-:W4:Y:S01]  /*72290*/  LDL.LU.64 R10, [R1+0x13b8] ;  /* 0x0013b800010a7983 */ /* 0x000f220000300a00 */
[----:B------:R-:W-:-:S04]  /*722a0*/  IADD3 R66, P2, R40, R4, RZ ;  /* 0x0000000428427210 */ /* 0x000fc80007f5e0ff */
[----:B------:R-:W-:Y:S02]  /*722b0*/  IADD3.X R67, R41, R0, RZ, P2, !PT ;  /* 0x0000000029437210 */ /* 0x000fe400017fe4ff */
[----:B------:R-:W-:-:S05]  /*722c0*/  IADD3 R63, P2, R34, R4, RZ ;  /* 0x00000004223f7210 */ /* 0x000fca0007f5e0ff */
[----:B------:R-:W-:Y:S02]  /*722d0*/  IMAD.X R64, R35, 0x1, R0, P2 ;  /* 0x0000000123407824 */ /* 0x000fe400010e0600 */
[----:B------:R-:W4:Y:S01]  /*722e0*/  LDL.LU.64 R34, [R1+0x13b0] ;  /* 0x0013b00001227983 */ /* 0x000f220000300a00 */
[----:B------:R-:W-:-:S05]  /*722f0*/  IADD3 R61, P2, R30, R4, RZ ;  /* 0x000000041e3d7210 */ /* 0x000fca0007f5e0ff */
[----:B------:R-:W-:Y:S01]  /*72300*/  IMAD.X R62, R31, 0x1, R0, P2 ;  /* 0x000000011f3e7824 */ /* 0x000fe200010e0600 */
[----:B------:R-:W-:-:S04]  /*72310*/  IADD3 R59, P2, R28, R4, RZ ;  /* 0x000000041c3b7210 */ /* 0x000fc80007f5e0ff */
[----:B------:R-:W-:Y:S02]  /*72320*/  IADD3.X R60, R29, R0, RZ, P2, !PT ;  /* 0x000000001d3c7210 */ /* 0x000fe400017fe4ff */
[----:B--2---:R-:W-:-:S05]  /*72330*/  IADD3 R30, P2, R26, R4, RZ ;  /* 0x000000041a1e7210 */ /* 0x004fca0007f5e0ff */
[--C-:B------:R-:W-:Y:S01]  /*72340*/  IMAD.X R31, R27, 0x1, R0.reuse, P2 ;  /* 0x000000011b1f7824 */ /* 0x100fe200010e0600 */
[-C--:B-1----:R-:W-:Y:S01]  /*72350*/  IADD3 R28, P2, R38, R4.reuse, RZ ;  /* 0x00000004261c7210 */ /* 0x082fe20007f5e0ff */
[----:B------:R-:W2:Y:S04]  /*72360*/  LDL.LU.64 R26, [R1+0x13a8] ;  /* 0x0013a800011a7983 */ /* 0x000ea80000300a00 */
[----:B------:R-:W-:Y:S01]  /*72370*/  IMAD.X R29, R39, 0x1, R0, P2 ;  /* 0x00000001271d7824 */ /* 0x000fe200010e0600 */
[----:B---3--:R-:W-:-:S04]  /*72380*/  IADD3 R57, P2, R8, R4, RZ ;  /* 0x0000000408397210 */ /* 0x008fc80007f5e0ff */
[----:B------:R-:W-:Y:S02]  /*72390*/  IADD3.X R58, R9, R0, RZ, P2, !PT ;  /* 0x00000000093a7210 */ /* 0x000fe400017fe4ff */
[----:B------:R-:W3:Y:S04]  /*723a0*/  LDL.LU.64 R8, [R1+0x13a0] ;  /* 0x0013a00001087983 */ /* 0x000ee80000300a00 */
[----:B------:R-:W3:Y:S01]  /*723b0*/  LDL.LU.64 R46, [R1+0x1398] ;  /* 0x00139800012e7983 */ /* 0x000ee20000300a00 */
[----:B----4-:R-:W-:-:S05]  /*723c0*/  IADD3 R55, P2, R36, R4, RZ ;  /* 0x0000000424377210 */ /* 0x010fca0007f5e0ff */
[----:B------:R-:W-:Y:S01]  /*723d0*/  IMAD.X R56, R37, 0x1, R0, P2 ;  /* 0x0000000125387824 */ /* 0x000fe200010e0600 */
[----:B------:R-:W-:-:S05]  /*723e0*/  IADD3 R53, P2, R32, R4, RZ ;  /* 0x0000000420357210 */ /* 0x000fca0007f5e0ff */
[----:B------:R-:W-:Y:S01]  /*723f0*/  IMAD.X R54, R33, 0x1, R0, P2 ;  /* 0x0000000121367824 */ /* 0x000fe200010e0600 */
[----:B------:R-:W-:-:S04]  /*72400*/  IADD3 R51, P2, R10, R4, RZ ;  /* 0x000000040a337210 */ /* 0x000fc80007f5e0ff */
[----:B------:R-:W-:Y:S02]  /*72410*/  IADD3.X R52, R11, R0, RZ, P2, !PT ;  /* 0x000000000b347210 */ /* 0x000fe400017fe4ff */
[----:B------:R-:W4:Y:S04]  /*72420*/  LDL.LU.64 R10, [R1+0x1390] ;  /* 0x00139000010a7983 */ /* 0x000f280000300a00 */
[----:B------:R-:W4:Y:S04]  /*72430*/  LDL.LU.64 R44, [R1+0x1388] ;  /* 0x00138800012c7983 */ /* 0x000f280000300a00 */
[----:B------:R-:W4:Y:S04]  /*72440*/  LDL.LU.64 R42, [R1+0x1380] ;  /* 0x00138000012a7983 */ /* 0x000f280000300a00 */
[----:B------:R-:W4:Y:S04]  /*72450*/  LDL.LU.64 R40, [R1+0x1378] ;  /* 0x0013780001287983 */ /* 0x000f280000300a00 */
[----:B------:R-:W4:Y:S01]  /*72460*/  LDL.LU.64 R38, [R1+0x1370] ;  /* 0x0013700001267983 */ /* 0x000f220000300a00 */
[----:B------:R-:W-:-:S03]  /*72470*/  IADD3 R32, P2, R34, R4, RZ ;  /* 0x0000000422207210 */ /* 0x000fc60007f5e0ff */
[----:B------:R-:W4:Y:S02]  /*72480*/  LDL.LU.64 R36, [R1+0x1368] ;  /* 0x0013680001247983 */ /* 0x000f240000300a00 */
[----:B------:R-:W-:Y:S02]  /*72490*/  IMAD.X R33, R35, 0x1, R0, P2 ;  /* 0x0000000123217824 */ /* 0x000fe400010e0600 */
[----:B------:R-:W4:Y:S04]  /*724a0*/  LDL.LU.64 R34, [R1+0x1360] ;  /* 0x0013600001227983 */ /* 0x000f280000300a00 */
[----:B------:R-:W4:Y:S04]  /*724b0*/  LDL.LU.64 R86, [R1+0x1358] ;  /* 0x0013580001567983 */ /* 0x000f280000300a00 */
[----:B------:R-:W4:Y:S01]  /*724c0*/  LDL.LU.64 R84, [R1+0x1350] ;  /* 0x0013500001547983 */ /* 0x000f220000300a00 */
        /* <DEDUP_REMOVED lines=8> */
[----:B------:R-:W-:Y:S02]  /*72550*/  MOV R67, R64 ;  /* 0x0000004000437202 */ /* 0x000fe40000000f00 */
[----:B--2---:R-:W-:-:S05]  /*72560*/  IADD3 R49, P2, R26, R4, RZ ;  /* 0x000000041a317210 */ /* 0x004fca0007f5e0ff */
[----:B------:R-:W-:Y:S01]  /*72570*/  IMAD.X R50, R27, 0x1, R0, P2 ;  /* 0x000000011b327824 */ /* 0x000fe200010e0600 */
[----:B---3--:R-:W-:-:S04]  /*72580*/  IADD3 R26, P2, R8, R4, RZ ;  /* 0x00000004081a7210 */ /* 0x008fc80007f5e0ff */
[----:B------:R-:W-:Y:S02]  /*72590*/  IADD3.X R27, R9, R0, RZ, P2, !PT ;  /* 0x00000000091b7210 */ /* 0x000fe400017fe4ff */
[----:B------:R-:W-:-:S05]  /*725a0*/  IADD3 R8, P2, R46, R4, RZ ;  /* 0x000000042e087210 */ /* 0x000fca0007f5e0ff */
[----:B------:R-:W-:Y:S01]  /*725b0*/  IMAD.X R9, R47, 0x1, R0, P2 ;  /* 0x000000012f097824 */ /* 0x000fe200010e0600 */
[----:B----4-:R-:W-:-:S05]  /*725c0*/  IADD3 R47, P2, R10, R4, RZ ;  /* 0x000000040a2f7210 */ /* 0x010fca0007f5e0ff */
[----:B------:R-:W-:Y:S01]  /*725d0*/  IMAD.X R48, R11, 0x1, R0, P2 ;  /* 0x000000010b307824 */ /* 0x000fe200010e0600 */
[----:B------:R-:W-:-:S04]  /*725e0*/  IADD3 R10, P2, R44, R4, RZ ;  /* 0x000000042c0a7210 */ /* 0x000fc80007f5e0ff */
[----:B------:R-:W-:Y:S02]  /*725f0*/  IADD3.X R11, R45, R0, RZ, P2, !PT ;  /* 0x000000002d0b7210 */ /* 0x000fe400017fe4ff */
[----:B------:R-:W-:-:S05]  /*72600*/  IADD3 R45, P2, R42, R4, RZ ;  /* 0x000000042a2d7210 */ /* 0x000fca0007f5e0ff */
[----:B------:R-:W-:Y:S01]  /*72610*/  IMAD.X R46, R43, 0x1, R0, P2 ;  /* 0x000000012b2e7824 */ /* 0x000fe200010e0600 */
[----:B------:R-:W-:-:S05]  /*72620*/  IADD3 R43, P2, R40, R4, RZ ;  /* 0x00000004282b7210 */ /* 0x000fca0007f5e0ff */
        /* <DEDUP_REMOVED lines=9> */
[----:B------:R-:W-:Y:S01]  /*726c0*/  IADD3 R7, P2, R84, R4, RZ ;  /* 0x0000000454077210 */ /* 0x000fe20007f5e0ff */
[----:B------:R-:W-:Y:S02]  /*726d0*/  IMAD.MOV.U32 R84, RZ, RZ, R82 ;  /* 0x000000ffff547224 */ /* 0x000fe400078e0052 */
[----:B------:R-:W-:Y:S01]  /*726e0*/  IMAD.MOV.U32 R82, RZ, RZ, R80 ;  /* 0x000000ffff527224 */ /* 0x000fe200078e0050 */
[----:B------:R-:W-:Y:S01]  /*726f0*/  MOV R80, R78 ;  /* 0x0000004e00507202 */ /* 0x000fe20000000f00 */
[----:B------:R-:W-:Y:S02]  /*72700*/  IMAD.MOV.U32 R78, RZ, RZ, R76 ;  /* 0x000000ffff4e7224 */ /* 0x000fe400078e004c */
[----:B------:R-:W-:Y:S01]  /*72710*/  IMAD.MOV.U32 R76, RZ, RZ, R74 ;  /* 0x000000ffff4c7224 */ /* 0x000fe200078e004a */
[----:B------:R-:W-:Y:S01]  /*72720*/  MOV R74, R72 ;  /* 0x00000048004a7202 */ /* 0x000fe20000000f00 */
[----:B------:R-:W-:-:S02]  /*72730*/  IMAD.MOV.U32 R72, RZ, RZ, R70 ;  /* 0x000000ffff487224 */ /* 0x000fc400078e0046 */
[----:B------:R-:W-:Y:S01]  /*72740*/  IMAD.X R34, R85, 0x1, R0, P2 ;  /* 0x0000000155227824 */ /* 0x000fe200010e0600 */
[----:B------:R-:W-:Y:S01]  /*72750*/  MOV R85, R252 ;  /* 0x000000fc00557202 */ /* 0x000fe20000000f00 */
[----:B------:R-:W-:Y:S01]  /*72760*/  IMAD.MOV.U32 R70, RZ, RZ, R68 ;  /* 0x000000ffff467224 */ /* 0x000fe200078e0044 */
[----:B------:R-:W-:Y:S01]  /*72770*/  MOV R68, R66 ;  /* 0x0000004200447202 */ /* 0x000fe20000000f00 */
[----:B------:R-:W-:Y:S02]  /*72780*/  IMAD.MOV.U32 R66, RZ, RZ, R63 ;  /* 0x000000ffff427224 */ /* 0x000fe400078e003f */
[----:B------:R-:W-:Y:S01]  /*72790*/  IMAD.MOV.U32 R63, RZ, RZ, R62 ;  /* 0x000000ffff3f7224 */ /* 0x000fe200078e003e */
[----:B------:R-:W-:Y:S01]  /*727a0*/  LDGSTS.E [R3+0x20000], desc[UR60][R84.64], P1 ;  /* 0x2000000054037fae */ /* 0x000fe2000892187c */
[----:B------:R-:W-:Y:S01]  /*727b0*/  IMAD.MOV.U32 R62, RZ, RZ, R61 ;  /* 0x000000ffff3e7224 */ /* 0x000fe200078e003d */
[----:B------:R-:W-:Y:S01]  /*727c0*/  MOV R61, R60 ;  /* 0x0000003c003d7202 */ /* 0x000fe20000000f00 */
[----:B------:R-:W-:Y:S01]  /*727d0*/  IMAD.MOV.U32 R60, RZ, RZ, R59 ;  /* 0x000000ffff3c7224 */ /* 0x000fe200078e003b */
[----:B------:R-:W-:Y:S01]  /*727e0*/  STL.64 [R1+0x1440], R84 ;  /* 0x0014405401007387 */ /* 0x000fe20000100a00 */
[----:B------:R-:W-:Y:S01]  /*727f0*/  IMAD.MOV.U32 R59, RZ, RZ, R58 ;  /* 0x000000ffff3b7224 */ /* 0x000fe200078e003a */
[----:B------:R-:W-:-:S02]  /*72800*/  MOV R58, R57 ;  /* 0x00000039003a7202 */ /* 0x000fc40000000f00 */
[----:B------:R-:W-:Y:S01]  /*72810*/  STL.64 [R1+0x1438], R82 ;  /* 0x0014385201007387 */ /* 0x000fe20000100a00 */
[----:B------:R-:W-:-:S03]  /*72820*/  IMAD.MOV.U32 R57, RZ, RZ, R56 ;  /* 0x000000ffff397224 */ /* 0x000fc600078e0038 */
[----:B------:R-:W-:Y:S01]  /*72830*/  STL.64 [R1+0x1430], R80 ;  /* 0x0014305001007387 */ /* 0x000fe20000100a00 */
[----:B------:R-:W-:Y:S01]  /*72840*/  IMAD.MOV.U32 R56, RZ, RZ, R55 ;  /* 0x000000ffff387224 */ /* 0x000fe200078e0037 */
[----:B------:R-:W-:Y:S02]  /*72850*/  MOV R55, R54 ;  /* 0x0000003600377202 */ /* 0x000fe40000000f00 */
[----:B------:R-:W-:Y:S01]  /*72860*/  STL.64 [R1+0x1348], R24 ;  /* 0x0013481801007387 */ /* 0x000fe20000100a00 */
[----:B------:R-:W-:-:S03]  /*72870*/  IMAD.MOV.U32 R54, RZ, RZ, R53 ;  /* 0x000000ffff367224 */ /* 0x000fc600078e0035 */
[----:B------:R-:W-:Y:S01]  /*72880*/  STL.64 [R1+0x1428], R78 ;  /* 0x0014284e01007387 */ /* 0x000fe20000100a00 */
[----:B------:R-:W-:-:S03]  /*72890*/  IMAD.MOV.U32 R53, RZ, RZ, R52 ;  /* 0x000000ffff357224 */ /* 0x000fc600078e0034 */
[----:B------:R-:W-:Y:S01]  /*728a0*/  STL.64 [R1+0x1420], R76 ;  /* 0x0014204c01007387 */ /* 0x000fe20000100a00 */
[----:B------:R-:W-:-:S03]  /*728b0*/  MOV R52, R51 ;  /* 0x0000003300347202 */ /* 0x000fc60000000f00 */
        /* <DEDUP_REMOVED lines=16> */
[----:B------:R1:W-:Y:S01]  /*729c0*/  STL.64 [R1+0x13d8], R28 ;  /* 0x0013d81c01007387 */ /* 0x0003e20000100a00 */
        /* <DEDUP_REMOVED lines=9> */
[----:B------:R2:W-:Y:S01]  /*72a60*/  STL.64 [R1+0x13b0], R32 ;  /* 0x0013b02001007387 */ /* 0x0005e20000100a00 */
[----:B------:R-:W-:-:S03]  /*72a70*/  IMAD.MOV.U32 R38, RZ, RZ, R37 ;  /* 0x000000ffff267224 */ /* 0x000fc600078e0025 */
[----:B------:R-:W-:Y:S01]  /*72a80*/  LDGSTS.E [R3+0x20400], desc[UR60][R82.64], P1 ;  /* 0x2040000052037fae */ /* 0x000fe2000892187c */
[----:B------:R-:W-:-:S03]  /*72a90*/  MOV R37, R36 ;  /* 0x0000002400257202 */ /* 0x000fc60000000f00 */
[----:B------:R-:W-:Y:S04]  /*72aa0*/  STL.64 [R1+0x13a8], R50 ;  /* 0x0013a83201007387 */ /* 0x000fe80000100a00 */
[----:B------:R-:W-:Y:S01]  /*72ab0*/  LDGSTS.E [R3+0x20800], desc[UR60][R80.64], P1 ;  /* 0x2080000050037fae */ /* 0x000fe2000892187c */
[----:B------:R-:W-:-:S03]  /*72ac0*/  IMAD.MOV.U32 R36, RZ, RZ, R35 ;  /* 0x000000ffff247224 */ /* 0x000fc600078e0023 */
[----:B------:R-:W-:Y:S04]  /*72ad0*/  STL.64 [R1+0x13a0], R26 ;  /* 0x0013a01a01007387 */ /* 0x000fe80000100a00 */
[----:B------:R-:W-:Y:S01]  /*72ae0*/  LDGSTS.E [R3+0x20c00], desc[UR60][R78.64], P1 ;  /* 0x20c000004e037fae */ /* 0x000fe2000892187c */
[----:B------:R-:W-:-:S03]  /*72af0*/  IMAD.MOV.U32 R35, RZ, RZ, R34 ;  /* 0x000000ffff237224 */ /* 0x000fc600078e0022 */
[----:B------:R3:W-:Y:S04]  /*72b00*/  STL.64 [R1+0x1398], R8 ;  /* 0x0013980801007387 */ /* 0x0007e80000100a00 */
[----:B------:R-:W-:Y:S01]  /*72b10*/  LDGSTS.E [R3+0x21000], desc[UR60][R76.64], P1 ;  /* 0x210000004c037fae */ /* 0x000fe2000892187c */
[----:B------:R-:W-:-:S03]  /*72b20*/  MOV R34, R7 ;  /* 0x0000000700227202 */ /* 0x000fc60000000f00 */
[----:B------:R-:W-:Y:S04]  /*72b30*/  STL.64 [R1+0x1390], R48 ;  /* 0x0013903001007387 */ /* 0x000fe80000100a00 */
[----:B------:R-:W-:Y:S04]  /*72b40*/  LDGSTS.E [R3+0x21400], desc[UR60][R74.64], P1 ;  /* 0x214000004a037fae */ /* 0x000fe8000892187c */
[----:B------:R4:W-:Y:S04]  /*72b50*/  STL.64 [R1+0x1388], R10 ;  /* 0x0013880a01007387 */ /* 0x0009e80000100a00 */
[----:B------:R-:W-:Y:S04]  /*72b60*/  LDGSTS.E [R3+0x21800], desc[UR60][R72.64], P1 ;  /* 0x2180000048037fae */ /* 0x000fe8000892187c */
        /* <DEDUP_REMOVED lines=14> */
[----:B------:R-:W-:Y:S04]  /*72c50*/  LDGSTS.E [R3+0x23800], desc[UR60][R58.64], P1 ;  /* 0x238000003a037fae */ /* 0x000fe8000892187c */
[----:B------:R-:W-:Y:S04]  /*72c60*/  LDGSTS.E [R3+0x23c00], desc[UR60][R56.64], P1 ;  /* 0x23c0000038037fae */ /* 0x000fe8000892187c */
[----:B-1----:R-:W4:Y:S04]  /*72c70*/  LDL.LU R28, [R1+0x1d60] ;  /* 0x001d6000011c7983 */ /* 0x002f280000300800 */
[----:B------:R-:W4:Y:S04]  /*72c80*/  LDL.LU R31, [R1+0x1da0] ;  /* 0x001da000011f7983 */ /* 0x000f280000300800 */
[----:B------:R-:W-:Y:S04]  /*72c90*/  LDGSTS.E [R3+0x24000], desc[UR60][R54.64], P1 ;  /* 0x2400000036037fae */ /* 0x000fe8000892187c */
[----:B------:R-:W4:Y:S04]  /*72ca0*/  LDL.LU R29, [R1+0x1d5c] ;  /* 0x001d5c00011d7983 */ /* 0x000f280000300800 */
[----:B------:R-:W-:Y:S04]  /*72cb0*/  LDGSTS.E [R3+0x24400], desc[UR60][R52.64], P1 ;  /* 0x2440000034037fae */ /* 0x000fe8000892187c */
[----:B------:R-:W-:Y:S04]  /*72cc0*/  LDGSTS.E [R3+0x24800], desc[UR60][R32.64], P1 ;  /* 0x2480000020037fae */ /* 0x000fe8000892187c */
[----:B------:R-:W-:Y:S04]  /*72cd0*/  LDGSTS.E [R3+0x24c00], desc[UR60][R50.64], P1 ;  /* 0x24c0000032037fae */ /* 0x000fe8000892187c */
[----:B------:R-:W-:Y:S04]  /*72ce0*/  LDGSTS.E [R3+0x25000], desc[UR60][R26.64], P1 ;  /* 0x250000001a037fae */ /* 0x000fe8000892187c */
[----:B--2---:R-:W2:Y:S04]  /*72cf0*/  LDL.LU R32, [R1+0x1d9c] ;  /* 0x001d9c0001207983 */ /* 0x004ea80000300800 */
[----:B------:R-:W-:Y:S04]  /*72d00*/  LDGSTS.E [R3+0x25400], desc[UR60][R8.64], P1 ;  /* 0x2540000008037fae */ /* 0x000fe8000892187c */
[----:B------:R-:W-:Y:S04]  /*72d10*/  LDGSTS.E [R3+0x25800], desc[UR60][R48.64], P1 ;  /* 0x2580000030037fae */ /* 0x000fe8000892187c */
[----:B------:R-:W-:Y:S04]  /*72d20*/  LDGSTS.E [R3+0x25c00], desc[UR60][R10.64], P1 ;  /* 0x25c000000a037fae */ /* 0x000fe8000892187c */
[----:B---3--:R-:W3:Y:S04]  /*72d30*/  LDL.LU R9, [R1+0x1de0] ;  /* 0x001de00001097983 */ /* 0x008ee80000300800 */
[----:B------:R-:W3:Y:S04]  /*72d40*/  LDL.LU R26, [R1+0x1e20] ;  /* 0x001e2000011a7983 */ /* 0x000ee80000300800 */
[----:B----4-:R-:W4:Y:S04]  /*72d50*/  LDL.LU R11, [R1+0x1ddc] ;  /* 0x001ddc00010b7983 */ /* 0x010f280000300800 */
[----:B------:R-:W4:Y:S04]  /*72d60*/  LDL.LU R30, [R1+0x1e1c] ;  /* 0x001e1c00011e7983 */ /* 0x000f280000300800 */
[----:B------:R-:W-:Y:S04]  /*72d70*/  LDGSTS.E [R3+0x26000], desc[UR60][R46.64], P1 ;  /* 0x260000002e037fae */ /* 0x000fe8000892187c */
[----:B------:R-:W-:Y:S04]  /*72d80*/  LDGSTS.E [R3+0x26400], desc[UR60][R44.64], P1 ;  /* 0x264000002c037fae */ /* 0x000fe8000892187c */
[----:B------:R-:W-:Y:S04]  /*72d90*/  LDGSTS.E [R3+0x26800], desc[UR60][R42.64], P1 ;  /* 0x268000002a037fae */ /* 0x000fe8000892187c */
[----:B------:R-:W-:Y:S04]  /*72da0*/  LDGSTS.E [R3+0x26c00], desc[UR60][R40.64], P1 ;  /* 0x26c0000028037fae */ /* 0x000fe8000892187c */
[----:B------:R-:W-:Y:S04]  /*72db0*/  LDGSTS.E [R3+0x27000], desc[UR60][R38.64], P1 ;  /* 0x2700000026037fae */ /* 0x000fe8000892187c */
[----:B------:R-:W4:Y:S04]  /*72dc0*/  LDL.LU R7, [R1+0x1e60] ;  /* 0x001e600001077983 */ /* 0x000f280000300800 */
[----:B------:R-:W-:Y:S04]  /*72dd0*/  LDGSTS.E [R3+0x27400], desc[UR60][R36.64], P1 ;  /* 0x2740000024037fae */ /* 0x000fe8000892187c */
[----:B------:R-:W4:Y:S04]  /*72de0*/  LDL.LU R10, [R1+0x1ea0] ;  /* 0x001ea000010a7983 */ /* 0x000f280000300800 */
[----:B------:R-:W-:Y:S04]  /*72df0*/  LDGSTS.E [R3+0x27800], desc[UR60][R34.64], P1 ;  /* 0x2780000022037fae */ /* 0x000fe8000892187c */
[----:B------:R1:W-:Y:S04]  /*72e00*/  LDGSTS.E [R3+0x27c00], desc[UR60][R24.64], P1 ;  /* 0x27c0000018037fae */ /* 0x0003e8000892187c */
[----:B------:R-:W4:Y:S04]  /*72e10*/  LDL.LU R25, [R1+0x1e5c] ;  /* 0x001e5c0001197983 */ /* 0x000f280000300800 */
[----:B------:R-:W4:Y:S01]  /*72e20*/  LDL.LU R27, [R1+0x1e9c] ;  /* 0x001e9c00011b7983 */ /* 0x000f220000300800 */
[----:B-1----:R-:W-:-:S03]  /*72e30*/  LOP3.LUT R3, R13, 0x10, RZ, 0x3c, !PT ;  /* 0x000000100d037812 */ /* 0x002fc600078e3cff */
[----:B------:R-:W4:Y:S02]  /*72e40*/  LDL.LU R24, [R1+0x1ee0] ;  /* 0x001ee00001187983 */ /* 0x000f240000300800 */
[----:B------:R-:W-:Y:S02]  /*72e50*/  IMAD.IADD R3, R3, 0x1, R5 ;  /* 0x0000000103037824 */ /* 0x000fe400078e0205 */
[----:B------:R-:W4:Y:S01]  /*72e60*/  LDL.LU R8, [R1+0x1f20] ;  /* 0x001f200001087983 */ /* 0x000f220000300800 */
[-C--:B------:R-:W-:Y:S02]  /*72e70*/  IADD3 R28, P2, R28, R4.reuse, RZ ;  /* 0x000000041c1c7210 */ /* 0x080fe40007f5e0ff */
[----:B------:R-:W-:-:S03]  /*72e80*/  IADD3 R31, P4, R31, R4, RZ ;  /* 0x000000041f1f7210 */ /* 0x000fc60007f9e0ff */
[----:B------:R-:W-:Y:S01]  /*72e90*/  STL [R1+0x1d60], R28 ;  /* 0x001d601c01007387 */ /* 0x000fe20000100800 */
[----:B------:R-:W-:-:S03]  /*72ea0*/  IMAD.X R29, R29, 0x1, R0, P2 ;  /* 0x000000011d1d7824 */ /* 0x000fc600010e0600 */
[----:B------:R-:W-:Y:S04]  /*72eb0*/  STL [R1+0x1da0], R31 ;  /* 0x001da01f01007387 */ /* 0x000fe80000100800 */
[----:B------:R1:W-:Y:S04]  /*72ec0*/  STL [R1+0x1d5c], R29 ;  /* 0x001d5c1d01007387 */ /* 0x0003e80000100800 */
[----:B------:R-:W-:Y:S01]  /*72ed0*/  LDGSTS.E [R3+0x80], desc[UR60][R28.64], P1 ;  /* 0x000800001c037fae */ /* 0x000fe2000892187c */
[----:B--2---:R-:W-:-:S03]  /*72ee0*/  IADD3.X R32, R32, R0, RZ, P4, !PT ;  /* 0x0000000020207210 */ /* 0x004fc600027fe4ff */
[----:B-1----:R-:W2:Y:S04]  /*72ef0*/  LDL.LU R29, [R1+0x1edc] ;  /* 0x001edc00011d7983 */ /* 0x002ea80000300800 */
[----:B------:R1:W-:Y:S04]  /*72f00*/  STL [R1+0x1d9c], R32 ;  /* 0x001d9c2001007387 */ /* 0x0003e80000100800 */
[----:B------:R-:W2:Y:S01]  /*72f10*/  LDL.LU R28, [R1+0x1f1c] ;  /* 0x001f1c00011c7983 */ /* 0x000ea20000300800 */
[----:B------:R-:W-:Y:S01]  /*72f20*/  IMAD.MOV.U32 R33, RZ, RZ, R32 ;  /* 0x000000ffff217224 */ /* 0x000fe200078e0020 */
[----:B---3--:R-:W-:-:S02]  /*72f30*/  IADD3 R9, P2, R9, R4, RZ ;  /* 0x0000000409097210 */ /* 0x008fc40007f5e0ff */
[----:B------:R-:W-:Y:S01]  /*72f40*/  IADD3 R26, P4, R26, R4, RZ ;  /* 0x000000041a1a7210 */ /* 0x000fe20007f9e0ff */
[----:B-1----:R-:W-:Y:S01]  /*72f50*/  IMAD.MOV.U32 R32, RZ, RZ, R31 ;  /* 0x000000ffff207224 */ /* 0x002fe200078e001f */
[----:B----4-:R-:W-:Y:S01]  /*72f60*/  IADD3.X R11, R11, R0, RZ, P2, !PT ;  /* 0x000000000b0b7210 */ /* 0x010fe200017fe4ff */
[----:B------:R-:W-:Y:S02]  /*72f70*/  STL [R1+0x1de0], R9 ;  /* 0x001de00901007387 */ /* 0x000fe40000100800 */
[----:B------:R-:W-:Y:S02]  /*72f80*/  IMAD.X R30, R30, 0x1, R0, P4 ;  /* 0x000000011e1e7824 */ /* 0x000fe400020e0600 */
[----:B------:R1:W-:Y:S02]  /*72f90*/  STL [R1+0x1ddc], R11 ;  /* 0x001ddc0b01007387 */ /* 0x0003e40000100800 */
[----:B------:R-:W-:Y:S02]  /*72fa0*/  IMAD.MOV.U32 R31, RZ, RZ, R30 ;  /* 0x000000ffff1f7224 */ /* 0x000fe400078e001e */
[----:B------:R3:W-:Y:S04]  /*72fb0*/  LDGSTS.E [R3+0x480], desc[UR60][R32.64], P1 ;  /* 0x0048000020037fae */ /* 0x0007e8000892187c */
[----:B------:R-:W-:Y:S04]  /*72fc0*/  STL [R1+0x1e20], R26 ;  /* 0x001e201a01007387 */ /* 0x000fe80000100800 */
[----:B------:R4:W-:Y:S01]  /*72fd0*/  STL [R1+0x1e1c], R30 ;  /* 0x001e1c1e01007387 */ /* 0x0009e20000100800 */
[----:B---3--:R-:W-:Y:S01]  /*72fe0*/  IMAD.MOV.U32 R32, RZ, RZ, R9 ;  /* 0x000000ffff207224 */ /* 0x008fe200078e0009 */
[----:B------:R-:W-:-:S02]  /*72ff0*/  MOV R33, R11 ;  /* 0x0000000b00217202 */ /* 0x000fc40000000f00 */
[----:B-1----:R-:W3:Y:S01]  /*73000*/  LDL.LU R11, [R1+0x1f60] ;  /* 0x001f6000010b7983 */ /* 0x002ee20000300800 */
[----:B----4-:R-:W-:-:S03]  /*73010*/  IMAD.MOV.U32 R30, RZ, RZ, R26 ;  /* 0x000000ffff1e7224 */ /* 0x010fc600078e001a */
[----:B------:R-:W4:Y:S04]  /*73020*/  LDL.LU R9, [R1+0x1fa0] ;  /* 0x001fa00001097983 */ /* 0x000f280000300800 */
[----:B------:R1:W-:Y:S04]  /*73030*/  LDGSTS.E [R3+0x880], desc[UR60][R32.64], P1 ;  /* 0x0088000020037fae */ /* 0x0003e8000892187c */
[----:B------:R-:W-:Y:S01]  /*73040*/  LDGSTS.E [R3+0xc80], desc[UR60][R30.64], P1 ;  /* 0x00c800001e037fae */ /* 0x000fe2000892187c */
[-C--:B------:R-:W-:Y:S02]  /*73050*/  IADD3 R7, P2, R7, R4.reuse, RZ ;  /* 0x0000000407077210 */ /* 0x080fe40007f5e0ff */
[----:B------:R-:W-:Y:S01]  /*73060*/  IADD3 R10, P4, R10, R4, RZ ;  /* 0x000000040a0a7210 */ /* 0x000fe20007f9e0ff */
[----:B------:R-:W4:Y:S04]  /*73070*/  LDL.LU R30, [R1+0x1f5c] ;  /* 0x001f5c00011e7983 */ /* 0x000f280000300800 */
[----:B------:R-:W4:Y:S01]  /*73080*/  LDL.LU R26, [R1+0x1f9c] ;  /* 0x001f9c00011a7983 */ /* 0x000f220000300800 */
[----:B------:R-:W-:-:S03]  /*73090*/  IADD3.X R25, R25, R0, RZ, P2, !PT ;  /* 0x0000000019197210 */ /* 0x000fc600017fe4ff */
[----:B------:R-:W-:Y:S01]  /*730a0*/  STL [R1+0x1e60], R7 ;  /* 0x001e600701007387 */ /* 0x000fe20000100800 */
[----:B------:R-:W-:-:S03]  /*730b0*/  IMAD.X R27, R27, 0x1, R0, P4 ;  /* 0x000000011b1b7824 */ /* 0x000fc600020e0600 */
[----:B------:R1:W-:Y:S02]  /*730c0*/  STL [R1+0x1e5c], R25 ;  /* 0x001e5c1901007387 */ /* 0x0003e40000100800 */
[----:B-1----:R-:W-:Y:S01]  /*730d0*/  IMAD.MOV.U32 R32, RZ, RZ, R7 ;  /* 0x000000ffff207224 */ /* 0x002fe200078e0007 */
[----:B------:R-:W-:Y:S01]  /*730e0*/  MOV R33, R25 ;  /* 0x0000001900217202 */ /* 0x000fe20000000f00 */
[----:B------:R-:W-:Y:S04]  /*730f0*/  STL [R1+0x1ea0], R10 ;  /* 0x001ea00a01007387 */ /* 0x000fe80000100800 */
[----:B------:R1:W-:Y:S04]  /*73100*/  STL [R1+0x1e9c], R27 ;  /* 0x001e9c1b01007387 */ /* 0x0003e80000100800 */
[----:B------:R-:W4:Y:S04]  /*73110*/  LDL.LU R25, [R1+0x1fe0] ;  /* 0x001fe00001197983 */ /* 0x000f280000300800 */
[----:B------:R-:W4:Y:S04]  /*73120*/  LDL.LU R7, [R1+0x2020] ;  /* 0x0020200001077983 */ /* 0x000f280000300800 */
[----:B------:R1:W-:Y:S02]  /*73130*/  LDGSTS.E [R3+0x1080], desc[UR60][R32.64], P1 ;  /* 0x0108000020037fae */ /* 0x0003e4000892187c */
[----:B-1----:R-:W-:-:S02]  /*73140*/  IMAD.MOV.U32 R33, RZ, RZ, R27 ;  /* 0x000000ffff217224 */ /* 0x002fc400078e001b */
[----:B------:R-:W4:Y:S01]  /*73150*/  LDL.LU R27, [R1+0x1fdc] ;  /* 0x001fdc00011b7983 */ /* 0x000f220000300800 */
[----:B------:R-:W-:-:S03]  /*73160*/  IMAD.MOV.U32 R32, RZ, RZ, R10 ;  /* 0x000000ffff207224 */ /* 0x000fc600078e000a */
[----:B------:R-:W4:Y:S01]  /*73170*/  LDL.LU R10, [R1+0x201c] ;  /* 0x00201c00010a7983 */ /* 0x000f220000300800 */
[-C--:B------:R-:W-:Y:S02]  /*73180*/  IADD3 R24, P2, R24, R4.reuse, RZ ;  /* 0x0000000418187210 */ /* 0x080fe40007f5e0ff */
[----:B------:R-:W-:Y:S01]  /*73190*/  IADD3 R8, P4, R8, R4, RZ ;  /* 0x0000000408087210 */ /* 0x000fe20007f9e0ff */
[----:B------:R1:W-:Y:S04]  /*731a0*/  LDGSTS.E [R3+0x1480], desc[UR60][R32.64], P1 ;  /* 0x0148000020037fae */ /* 0x0003e8000892187c */
[----:B------:R-:W-:Y:S01]  /*731b0*/  STL [R1+0x1ee0], R24 ;  /* 0x001ee01801007387 */ /* 0x000fe20000100800 */
[----:B-1----:R-:W-:Y:S01]  /*731c0*/  IMAD.MOV.U32 R32, RZ, RZ, R24 ;  /* 0x000000ffff207224 */ /* 0x002fe200078e0018 */
[----:B--2---:R-:W-:-:S04]  /*731d0*/  IADD3.X R29, R29, R0, RZ, P2, !PT ;  /* 0x000000001d1d7210 */ /* 0x004fc800017fe4ff */
[----:B------:R-:W-:Y:S01]  /*731e0*/  MOV R33, R29 ;  /* 0x0000001d00217202 */ /* 0x000fe20000000f00 */
[----:B------:R1:W-:Y:S01]  /*731f0*/  STL [R1+0x1edc], R29 ;  /* 0x001edc1d01007387 */ /* 0x0003e20000100800 */
[----:B------:R-:W-:-:S03]  /*73200*/  IMAD.X R28, R28, 0x1, R0, P4 ;  /* 0x000000011c1c7824 */ /* 0x000fc600020e0600 */
[----:B------:R-:W-:Y:S04]  /*73210*/  STL [R1+0x1f20], R8 ;  /* 0x001f200801007387 */ /* 0x000fe80000100800 */
[----:B------:R2:W-:Y:S01]  /*73220*/  STL [R1+0x1f1c], R28 ;  /* 0x001f1c1c01007387 */ /* 0x0005e20000100800 */
[----:B-1----:R-:W-:-:S03]  /*73230*/  IMAD.MOV.U32 R29, RZ, RZ, R28 ;  /* 0x000000ffff1d7224 */ /* 0x002fc600078e001c */
[----:B------:R-:W4:Y:S04]  /*73240*/  LDL.LU R24, [R1+0x2060] ;  /* 0x0020600001187983 */ /* 0x000f280000300800 */
[----:B------:R-:W4:Y:S01]  /*73250*/  LDL.LU R31, [R1+0x20a0] ;  /* 0x0020a000011f7983 */ /* 0x000f220000300800 */
[----:B--2---:R-:W-:-:S03]  /*73260*/  IMAD.MOV.U32 R28, RZ, RZ, R8 ;  /* 0x000000ffff1c7224 */ /* 0x004fc600078e0008 */
[----:B------:R-:W-:Y:S04]  /*73270*/  LDGSTS.E [R3+0x1880], desc[UR60][R32.64], P1 ;  /* 0x0188000020037fae */ /* 0x000fe8000892187c */
[----:B------:R-:W-:Y:S04]  /*73280*/  LDGSTS.E [R3+0x1c80], desc[UR60][R28.64], P1 ;  /* 0x01c800001c037fae */ /* 0x000fe8000892187c */
[----:B------:R-:W2:Y:S04]  /*73290*/  LDL.LU R29, [R1+0x205c] ;  /* 0x00205c00011d7983 */ /* 0x000ea80000300800 */
[----:B------:R-:W2:Y:S01]  /*732a0*/  LDL.LU R32, [R1+0x209c] ;  /* 0x00209c0001207983 */ /* 0x000ea20000300800 */
[----:B---3--:R-:W-:-:S03]  /*732b0*/  IADD3 R11, P2, R11, R4, RZ ;  /* 0x000000040b0b7210 */ /* 0x008fc60007f5e0ff */
[----:B------:R-:W3:Y:S01]  /*732c0*/  LDL.LU R8, [R1+0x20e0] ;  /* 0x0020e00001087983 */ /* 0x000ee20000300800 */
[----:B----4-:R-:W-:-:S03]  /*732d0*/  IADD3 R9, P4, R9, R4, RZ ;  /* 0x0000000409097210 */ /* 0x010fc60007f9e0ff */
[----:B------:R-:W4:Y:S01]  /*732e0*/  LDL.LU R28, [R1+0x2120] ;  /* 0x00212000011c7983 */ /* 0x000f220000300800 */
[----:B------:R-:W-:-:S03]  /*732f0*/  IMAD.MOV.U32 R34, RZ, RZ, R11 ;  /* 0x000000ffff227224 */ /* 0x000fc600078e000b */
[----:B------:R1:W-:Y:S01]  /*73300*/  STL [R1+0x1f60], R11 ;  /* 0x001f600b01007387 */ /* 0x0003e20000100800 */
[----:B------:R-:W-:Y:S01]  /*73310*/  IADD3.X R30, R30, R0, RZ, P2, !PT ;  /* 0x000000001e1e7210 */ /* 0x000fe200017fe4ff */
[----:B------:R-:W-:-:S04]  /*73320*/  IMAD.X R26, R26, 0x1, R0, P4 ;  /* 0x000000011a1a7824 */ /* 0x000fc800020e0600 */
[----:B------:R1:W-:Y:S01]  /*73330*/  STL [R1+0x1f5c], R30 ;  /* 0x001f5c1e01007387 */ /* 0x0003e20000100800 */
[----:B------:R-:W-:-:S03]  /*73340*/  MOV R35, R30 ;  /* 0x0000001e00237202 */ /* 0x000fc60000000f00 */
[----:B------:R1:W-:Y:S04]  /*73350*/  STL [R1+0x1fa0], R9 ;  /* 0x001fa00901007387 */ /* 0x0003e80000100800 */
[----:B------:R1:W-:Y:S04]  /*73360*/  STL [R1+0x1f9c], R26 ;  /* 0x001f9c1a01007387 */ /* 0x0003e80000100800 */
[----:B-1----:R-:W4:Y:S04]  /*73370*/  LDL.LU R11, [R1+0x20dc] ;  /* 0x0020dc00010b7983 */ /* 0x002f280000300800 */
[----:B------:R-:W4:Y:S01]  /*73380*/  LDL.LU R30, [R1+0x211c] ;  /* 0x00211c00011e7983 */ /* 0x000f220000300800 */
[----:B------:R-:W-:-:S03]  /*73390*/  IADD3 R25, P2, R25, R4, RZ ;  /* 0x0000000419197210 */ /* 0x000fc60007f5e0ff */
[----:B------:R1:W-:Y:S01]  /*733a0*/  LDGSTS.E [R3+0x2080], desc[UR60][R34.64], P1 ;  /* 0x0208000022037fae */ /* 0x0003e2000892187c */
[----:B------:R-:W-:Y:S01]  /*733b0*/  IADD3 R7, P4, R7, R4, RZ ;  /* 0x0000000407077210 */ /* 0x000fe20007f9e0ff */
[----:B-1----:R-:W-:Y:S02]  /*733c0*/  IMAD.MOV.U32 R34, RZ, RZ, R9 ;  /* 0x000000ffff227224 */ /* 0x002fe400078e0009 */
[----:B------:R-:W-:Y:S01]  /*733d0*/  IMAD.MOV.U32 R35, RZ, RZ, R26 ;  /* 0x000000ffff237224 */ /* 0x000fe200078e001a */
[----:B------:R-:W4:Y:S04]  /*733e0*/  LDL.LU R9, [R1+0x2160] ;  /* 0x0021600001097983 */ /* 0x000f280000300800 */
[----:B------:R-:W4:Y:S01]  /*733f0*/  LDL.LU R26, [R1+0x21a0] ;  /* 0x0021a000011a7983 */ /* 0x000f220000300800 */
[----:B------:R-:W-:-:S03]  /*73400*/  IADD3.X R27, R27, R0, RZ, P2, !PT ;  /* 0x000000001b1b7210 */ /* 0x000fc600017fe4ff */
[----:B------:R1:W-:Y:S01]  /*73410*/  STL [R1+0x1fe0], R25 ;  /* 0x001fe01901007387 */ /* 0x0003e20000100800 */
[----:B------:R-:W-:-:S03]  /*73420*/  IMAD.X R10, R10, 0x1, R0, P4 ;  /* 0x000000010a0a7824 */ /* 0x000fc600020e0600 */
[----:B------:R1:W-:Y:S04]  /*73430*/  STL [R1+0x1fdc], R27 ;  /* 0x001fdc1b01007387 */ /* 0x0003e80000100800 */
[----:B------:R1:W-:Y:S04]  /*73440*/  LDGSTS.E [R3+0x2480], desc[UR60][R34.64], P1 ;  /* 0x0248000022037fae */ /* 0x0003e8000892187c */
[----:B------:R1:W-:Y:S04]  /*73450*/  STL [R1+0x2020], R7 ;  /* 0x0020200701007387 */ /* 0x0003e80000100800 */
[----:B------:R1:W-:Y:S02]  /*73460*/  STL [R1+0x201c], R10 ;  /* 0x00201c0a01007387 */ /* 0x0003e40000100800 */
[----:B-1----:R-:W-:-:S02]  /*73470*/  IMAD.MOV.U32 R34, RZ, RZ, R25 ;  /* 0x000000ffff227224 */ /* 0x002fc400078e0019 */
[----:B------:R-:W4:Y:S01]  /*73480*/  LDL.LU R25, [R1+0x215c] ;  /* 0x00215c0001197983 */ /* 0x000f220000300800 */
[----:B------:R-:W-:-:S03]  /*73490*/  MOV R35, R27 ;  /* 0x0000001b00237202 */ /* 0x000fc60000000f00 */
[----:B------:R-:W4:Y:S04]  /*734a0*/  LDL.LU R27, [R1+0x219c] ;  /* 0x00219c00011b7983 */ /* 0x000f280000300800 */
[----:B------:R1:W-:Y:S02]  /*734b0*/  LDGSTS.E [R3+0x2880], desc[UR60][R34.64], P1 ;  /* 0x0288000022037fae */ /* 0x0003e4000892187c */
[----:B-1----:R-:W-:Y:S02]  /*734c0*/  IMAD.MOV.U32 R34, RZ, RZ, R7 ;  /* 0x000000ffff227224 */ /* 0x002fe400078e0007 */
[----:B------:R-:W-:Y:S01]  /*734d0*/  IMAD.MOV.U32 R35, RZ, RZ, R10 ;  /* 0x000000ffff237224 */ /* 0x000fe200078e000a */
[----:B------:R-:W4:Y:S04]  /*734e0*/  LDL.LU R7, [R1+0x21e0] ;  /* 0x0021e00001077983 */ /* 0x000f280000300800 */
[----:B------:R-:W4:Y:S04]  /*734f0*/  LDL.LU R10, [R1+0x2220] ;  /* 0x00222000010a7983 */ /* 0x000f280000300800 */
[----:B------:R1:W-:Y:S01]  /*73500*/  LDGSTS.E [R3+0x2c80], desc[UR60][R34.64], P1 ;  /* 0x02c8000022037fae */ /* 0x0003e2000892187c */
[----:B------:R-:W-:-:S02]  /*73510*/  IADD3 R24, P2, R24, R4, RZ ;  /* 0x0000000418187210 */ /* 0x000fc40007f5e0ff */
[----:B------:R-:W-:-:S03]  /*73520*/  IADD3 R31, P4, R31, R4, RZ ;  /* 0x000000041f1f7210 */ /* 0x000fc60007f9e0ff */
[----:B------:R-:W-:Y:S01]  /*73530*/  STL [R1+0x2060], R24 ;  /* 0x0020601801007387 */ /* 0x000fe20000100800 */
[----:B-1----:R-:W-:Y:S01]  /*73540*/  IMAD.MOV.U32 R34, RZ, RZ, R24 ;  /* 0x000000ffff227224 */ /* 0x002fe200078e0018 */
[----:B--2---:R-:W-:Y:S01]  /*73550*/  IADD3.X R29, R29, R0, RZ, P2, !PT ;  /* 0x000000001d1d7210 */ /* 0x004fe200017fe4ff */
[----:B------:R-:W-:-:S04]  /*73560*/  IMAD.X R32, R32, 0x1, R0, P4 ;  /* 0x0000000120207824 */ /* 0x000fc800020e0600 */
[----:B------:R1:W-:Y:S01]  /*73570*/  STL [R1+0x205c], R29 ;  /* 0x00205c1d01007387 */ /* 0x0003e20000100800 */
[----:B------:R-:W-:-:S03]  /*73580*/  MOV R35, R29 ;  /* 0x0000001d00237202 */ /* 0x000fc60000000f00 */
[----:B------:R-:W-:Y:S04]  /*73590*/  STL [R1+0x20a0], R31 ;  /* 0x0020a01f01007387 */ /* 0x000fe80000100800 */
[----:B------:R2:W-:Y:S04]  /*735a0*/  STL [R1+0x209c], R32 ;  /* 0x00209c2001007387 */ /* 0x0005e80000100800 */
[----:B-1----:R-:W2:Y:S04]  /*735b0*/  LDL.LU R29, [R1+0x21dc] ;  /* 0x0021dc00011d7983 */ /* 0x002ea80000300800 */
[----:B------:R-:W2:Y:S01]  /*735c0*/  LDL.LU R24, [R1+0x221c] ;  /* 0x00221c0001187983 */ /* 0x000ea20000300800 */
[----:B---3--:R-:W-:-:S02]  /*735d0*/  IADD3 R8, P2, R8, R4, RZ ;  /* 0x0000000408087210 */ /* 0x008fc40007f5e0ff */
[----:B----4-:R-:W-:Y:S01]  /*735e0*/  IADD3 R28, P4, R28, R4, RZ ;  /* 0x000000041c1c7210 */ /* 0x010fe20007f9e0ff */
[----:B------:R-:W-:Y:S01]  /*735f0*/  IMAD.MOV.U32 R33, RZ, RZ, R32 ;  /* 0x000000ffff217224 */ /* 0x000fe200078e0020 */
[----:B------:R-:W-:Y:S01]  /*73600*/  LDGSTS.E [R3+0x3080], desc[UR60][R34.64], P1 ;  /* 0x0308000022037fae */ /* 0x000fe2000892187c */
[----:B--2---:R-:W-:-:S03]  /*73610*/  IMAD.MOV.U32 R32, RZ, RZ, R31 ;  /* 0x000000ffff207224 */ /* 0x004fc600078e001f */
[----:B------:R-:W-:Y:S04]  /*73620*/  STL [R1+0x20e0], R8 ;  /* 0x0020e00801007387 */ /* 0x000fe80000100800 */
[----:B------:R1:W-:Y:S01]  /*73630*/  LDGSTS.E [R3+0x3480], desc[UR60][R32.64], P1 ;  /* 0x0348000020037fae */ /* 0x0003e2000892187c */
[----:B------:R-:W-:Y:S01]  /*73640*/  IADD3.X R11, R11, R0, RZ, P2, !PT ;  /* 0x000000000b0b7210 */ /* 0x000fe200017fe4ff */
[----:B------:R-:W-:-:S04]  /*73650*/  IMAD.X R30, R30, 0x1, R0, P4 ;  /* 0x000000011e1e7824 */ /* 0x000fc800020e0600 */
[----:B------:R2:W-:Y:S01]  /*73660*/  STL [R1+0x20dc], R11 ;  /* 0x0020dc0b01007387 */ /* 0x0005e20000100800 */
[----:B-1----:R-:W-:Y:S01]  /*73670*/  IMAD.MOV.U32 R32, RZ, RZ, R8 ;  /* 0x000000ffff207224 */ /* 0x002fe200078e0008 */
[----:B------:R-:W-:Y:S01]  /*73680*/  MOV R33, R11 ;  /* 0x0000000b00217202 */ /* 0x000fe20000000f00 */
[----:B------:R-:W-:Y:S01]  /*73690*/  IMAD.MOV.U32 R31, RZ, RZ, R30 ;  /* 0x000000ffff1f7224 */ /* 0x000fe200078e001e */
[----:B------:R-:W-:Y:S04]  /*736a0*/  STL [R1+0x2120], R28 ;  /* 0x0021201c01007387 */ /* 0x000fe80000100800 */
[----:B------:R1:W-:Y:S04]  /*736b0*/  STL [R1+0x211c], R30 ;  /* 0x00211c1e01007387 */ /* 0x0003e80000100800 */
[----:B--2---:R-:W2:Y:S04]  /*736c0*/  LDL.LU R11, [R1+0x2260] ;  /* 0x00226000010b7983 */ /* 0x004ea80000300800 */
[----:B------:R-:W3:Y:S01]  /*736d0*/  LDL.LU R8, [R1+0x22a0] ;  /* 0x0022a00001087983 */ /* 0x000ee20000300800 */
[----:B-1----:R-:W-:-:S03]  /*736e0*/  IMAD.MOV.U32 R30, RZ, RZ, R28 ;  /* 0x000000ffff1e7224 */ /* 0x002fc600078e001c */
[----:B------:R1:W-:Y:S01]  /*736f0*/  LDGSTS.E [R3+0x3880], desc[UR60][R32.64], P1 ;  /* 0x0388000020037fae */ /* 0x0003e2000892187c */
[----:B------:R-:W-:-:S03]  /*73700*/  IADD3 R9, P2, R9, R4, RZ ;  /* 0x0000000409097210 */ /* 0x000fc60007f5e0ff */
[----:B------:R-:W-:Y:S01]  /*73710*/  LDGSTS.E [R3+0x3c80], desc[UR60][R30.64], P1 ;  /* 0x03c800001e037fae */ /* 0x000fe2000892187c */
[----:B------:R-:W-:-:S03]  /*73720*/  IADD3 R26, P4, R26, R4, RZ ;  /* 0x000000041a1a7210 */ /* 0x000fc60007f9e0ff */
[----:B------:R-:W4:Y:S04]  /*73730*/  LDL.LU R30, [R1+0x225c] ;  /* 0x00225c00011e7983 */ /* 0x000f280000300800 */
[----:B------:R-:W4:Y:S01]  /*73740*/  LDL.LU R28, [R1+0x229c] ;  /* 0x00229c00011c7983 */ /* 0x000f220000300800 */
[----:B-1----:R-:W-:-:S03]  /*73750*/  IMAD.MOV.U32 R32, RZ, RZ, R9 ;  /* 0x000000ffff207224 */ /* 0x002fc600078e0009 */
[----:B------:R1:W-:Y:S01]  /*73760*/  STL [R1+0x2160], R9 ;  /* 0x0021600901007387 */ /* 0x0003e20000100800 */
[----:B------:R-:W-:Y:S01]  /*73770*/  IADD3.X R25, R25, R0, RZ, P2, !PT ;  /* 0x0000000019197210 */ /* 0x000fe200017fe4ff */
[----:B------:R-:W-:-:S03]  /*73780*/  IMAD.X R27, R27, 0x1, R0, P4 ;  /* 0x000000011b1b7824 */ /* 0x000fc600020e0600 */
[----:B------:R-:W-:Y:S01]  /*73790*/  MOV R33, R25 ;  /* 0x0000001900217202 */ /* 0x000fe20000000f00 */
[----:B------:R1:W-:Y:S04]  /*737a0*/  STL [R1+0x215c], R25 ;  /* 0x00215c1901007387 */ /* 0x0003e80000100800 */
[----:B------:R-:W-:Y:S04]  /*737b0*/  STL [R1+0x21a0], R26 ;  /* 0x0021a01a01007387 */ /* 0x000fe80000100800 */
[----:B-1----:R-:W4:Y:S04]  /*737c0*/  LDL.LU R9, [R1+0x22e0] ;  /* 0x0022e00001097983 */ /* 0x002f280000300800 */
[----:B------:R1:W-:Y:S04]  /*737d0*/  STL [R1+0x219c], R27 ;  /* 0x00219c1b01007387 */ /* 0x0003e80000100800 */
        /* <DEDUP_REMOVED lines=9> */
[----:B------:R1:W-:Y:S02]  /*73870*/  STL [R1+0x21e0], R7 ;  /* 0x0021e00701007387 */ /* 0x0003e40000100800 */
[----:B-1----:R-:W-:-:S02]  /*73880*/  IMAD.MOV.U32 R32, RZ, RZ, R7 ;  /* 0x000000ffff207224 */ /* 0x002fc400078e0007 */
[----:B------:R-:W-:Y:S01]  /*73890*/  IMAD.MOV.U32 R34, RZ, RZ, R10 ;  /* 0x000000ffff227224 */ /* 0x000fe200078e000a */
[----:B------:R-:W-:Y:S01]  /*738a0*/  IADD3.X R29, R29, R0, RZ, P2, !PT ;  /* 0x000000001d1d7210 */ /* 0x000fe200017fe4ff */
[----:B------:R-:W-:-:S04]  /*738b0*/  IMAD.X R24, R24, 0x1, R0, P4 ;  /* 0x0000000118187824 */ /* 0x000fc800020e0600 */
[----:B------:R-:W-:Y:S01]  /*738c0*/  STL [R1+0x21dc], R29 ;  /* 0x0021dc1d01007387 */ /* 0x000fe20000100800 */
[----:B------:R-:W-:-:S03]  /*738d0*/  MOV R33, R29 ;  /* 0x0000001d00217202 */ /* 0x000fc60000000f00 */
[----:B------:R-:W-:Y:S01]  /*738e0*/  STL [R1+0x2220], R10 ;  /* 0x0022200a01007387 */ /* 0x000fe20000100800 */
[----:B------:R-:W-:-:S03]  /*738f0*/  IMAD.MOV.U32 R35, RZ, RZ, R24 ;  /* 0x000000ffff237224 */ /* 0x000fc600078e0018 */
[----:B------:R-:W4:Y:S04]  /*73900*/  LDL.LU R7, [R1+0x2360] ;  /* 0x0023600001077983 */ /* 0x000f280000300800 */
[----:B------:R1:W-:Y:S04]  /*73910*/  STL [R1+0x221c], R24 ;  /* 0x00221c1801007387 */ /* 0x0003e80000100800 */
[----:B------:R-:W4:Y:S04]  /*73920*/  LDL.LU R31, [R1+0x23d0] ;  /* 0x0023d000011f7983 */ /* 0x000f280000300800 */
[----:B------:R-:W-:Y:S04]  /*73930*/  LDGSTS.E [R3+0x4880], desc[UR60][R32.64], P1 ;  /* 0x0488000020037fae */ /* 0x000fe8000892187c */
[----:B-1----:R-:W4:Y:S04]  /*73940*/  LDL.LU R24, [R1+0x235c] ;  /* 0x00235c0001187983 */ /* 0x002f280000300800 */
[----:B------:R1:W-:Y:S04]  /*73950*/  LDGSTS.E [R3+0x4c80], desc[UR60][R34.64], P1 ;  /* 0x04c8000022037fae */ /* 0x0003e8000892187c */
[----:B------:R-:W4:Y:S04]  /*73960*/  LDL.LU R32, [R1+0x23cc] ;  /* 0x0023cc0001207983 */ /* 0x000f280000300800 */
[----:B------:R-:W4:Y:S04]  /*73970*/  LDL.LU R10, [R1+0x2408] ;  /* 0x00240800010a7983 */ /* 0x000f280000300800 */
[----:B------:R-:W4:Y:S01]  /*73980*/  LDL.LU R29, [R1+0x2440] ;  /* 0x00244000011d7983 */ /* 0x000f220000300800 */
[----:B--2---:R-:W-:-:S02]  /*73990*/  IADD3 R11, P2, R11, R4, RZ ;  /* 0x000000040b0b7210 */ /* 0x004fc40007f5e0ff */
[----:B---3--:R-:W-:-:S03]  /*739a0*/  IADD3 R8, P4, R8, R4, RZ ;  /* 0x0000000408087210 */ /* 0x008fc60007f9e0ff */
[----:B------:R2:W-:Y:S01]  /*739b0*/  STL [R1+0x2260], R11 ;  /* 0x0022600b01007387 */ /* 0x0005e20000100800 */
[----:B-1----:R-:W-:Y:S01]  /*739c0*/  IMAD.MOV.U32 R34, RZ, RZ, R11 ;  /* 0x000000ffff227224 */ /* 0x002fe200078e000b */
[----:B----4-:R-:W-:Y:S01]  /*739d0*/  IADD3.X R30, R30, R0, RZ, P2, !PT ;  /* 0x000000001e1e7210 */ /* 0x010fe200017fe4ff */
[----:B------:R-:W-:-:S04]  /*739e0*/  IMAD.X R28, R28, 0x1, R0, P4 ;  /* 0x000000011c1c7824 */ /* 0x000fc800020e0600 */
[----:B------:R1:W-:Y:S01]  /*739f0*/  STL [R1+0x225c], R30 ;  /* 0x00225c1e01007387 */ /* 0x0003e20000100800 */
[----:B------:R-:W-:-:S03]  /*73a00*/  MOV R35, R30 ;  /* 0x0000001e00237202 */ /* 0x000fc60000000f00 */
[----:B------:R3:W-:Y:S04]  /*73a10*/  STL [R1+0x22a0], R8 ;  /* 0x0022a00801007387 */ /* 0x0007e80000100800 */
[----:B------:R-:W-:Y:S04]  /*73a20*/  STL [R1+0x229c], R28 ;  /* 0x00229c1c01007387 */ /* 0x000fe80000100800 */
[----:B--2---:R-:W2:Y:S04]  /*73a30*/  LDL.LU R11, [R1+0x2404] ;  /* 0x00240400010b7983 */ /* 0x004ea80000300800 */
[----:B-1----:R-:W4:Y:S04]  /*73a40*/  LDL.LU R30, [R1+0x243c] ;  /* 0x00243c00011e7983 */ /* 0x002f280000300800 */
[----:B------:R1:W-:Y:S01]  /*73a50*/  LDGSTS.E [R3+0x5080], desc[UR60][R34.64], P1 ;  /* 0x0508000022037fae */ /* 0x0003e2000892187c */
[----:B------:R-:W-:-:S02]  /*73a60*/  IADD3 R9, P2, R9, R4, RZ ;  /* 0x0000000409097210 */ /* 0x000fc40007f5e0ff */
[----:B------:R-:W-:Y:S01]  /*73a70*/  IADD3 R25, P4, R25, R4, RZ ;  /* 0x0000000419197210 */ /* 0x000fe20007f9e0ff */
[----:B-1----:R-:W-:Y:S02]  /*73a80*/  IMAD.MOV.U32 R34, RZ, RZ, R8 ;  /* 0x000000ffff227224 */ /* 0x002fe400078e0008 */
[----:B------:R-:W-:Y:S01]  /*73a90*/  IMAD.MOV.U32 R35, RZ, RZ, R28 ;  /* 0x000000ffff237224 */ /* 0x000fe200078e001c */
[----:B---3--:R-:W3:Y:S04]  /*73aa0*/  LDL.LU R8, [R1+0x2478] ;  /* 0x0024780001087983 */ /* 0x008ee80000300800 */
[----:B------:R1:W-:Y:S04]  /*73ab0*/  STL [R1+0x22e0], R9 ;  /* 0x0022e00901007387 */ /* 0x0003e80000100800 */
[----:B------:R1:W-:Y:S01]  /*73ac0*/  LDGSTS.E [R3+0x5480], desc[UR60][R34.64], P1 ;  /* 0x0548000022037fae */ /* 0x0003e2000892187c */
[----:B------:R-:W-:Y:S01]  /*73ad0*/  IADD3.X R27, R27, R0, RZ, P2, !PT ;  /* 0x000000001b1b7210 */ /* 0x000fe200017fe4ff */
[----:B------:R-:W-:-:S04]  /*73ae0*/  IMAD.X R26, R26, 0x1, R0, P4 ;  /* 0x000000011a1a7824 */ /* 0x000fc800020e0600 */
[----:B------:R1:W-:Y:S02]  /*73af0*/  STL [R1+0x22dc], R27 ;  /* 0x0022dc1b01007387 */ /* 0x0003e40000100800 */
[----:B-1----:R-:W-:Y:S02]  /*73b00*/  IMAD.MOV.U32 R34, RZ, RZ, R9 ;  /* 0x000000ffff227224 */ /* 0x002fe400078e0009 */
[----:B------:R1:W-:Y:S01]  /*73b10*/  STL [R1+0x2320], R25 ;  /* 0x0023201901007387 */ /* 0x0003e20000100800 */
[----:B------:R-:W-:-:S03]  /*73b20*/  MOV R35, R27 ;  /* 0x0000001b00237202 */ /* 0x000fc60000000f00 */
[----:B------:R-:W3:Y:S04]  /*73b30*/  LDL.LU R9, [R1+0x2474] ;  /* 0x0024740001097983 */ /* 0x000ee80000300800 */
[----:B------:R1:W-:Y:S04]  /*73b40*/  STL [R1+0x231c], R26 ;  /* 0x00231c1a01007387 */ /* 0x0003e80000100800 */
[----:B------:R-:W3:Y:S04]  /*73b50*/  LDL.LU R28, [R1+0x249c] ;  /* 0x00249c00011c7983 */ /* 0x000ee80000300800 */
[----:B------:R-:W3:Y:S04]  /*73b60*/  LDL.LU R27, [R1+0x24a0] ;  /* 0x0024a000011b7983 */ /* 0x000ee80000300800 */
[----:B------:R1:W-:Y:S02]  /*73b70*/  LDGSTS.E [R3+0x5880], desc[UR60][R34.64], P1 ;  /* 0x0588000022037fae */ /* 0x0003e4000892187c */
[----:B-1----:R-:W-:-:S02]  /*73b80*/  IMAD.MOV.U32 R34, RZ, RZ, R25 ;  /* 0x000000ffff227224 */ /* 0x002fc400078e0019 */
[----:B------:R-:W-:Y:S01]  /*73b90*/  IMAD.MOV.U32 R35, RZ, RZ, R26 ;  /* 0x000000ffff237224 */ /* 0x000fe200078e001a */
[----:B------:R-:W3:Y:S04]  /*73ba0*/  LDL.LU R25, [R1+0x24a8] ;  /* 0x0024a80001197983 */ /* 0x000ee80000300800 */
[----:B------:R1:W-:Y:S01]  /*73bb0*/  LDGSTS.E [R3+0x5c80], desc[UR60][R34.64], P1 ;  /* 0x05c8000022037fae */ /* 0x0003e2000892187c */
[-C--:B------:R-:W-:Y:S02]  /*73bc0*/  IADD3 R7, P2, R7, R4.reuse, RZ ;  /* 0x0000000407077210 */ /* 0x080fe40007f5e0ff */
[----:B------:R-:W-:-:S03]  /*73bd0*/  IADD3 R31, P4, R31, R4, RZ ;  /* 0x000000041f1f7210 */ /* 0x000fc60007f9e0ff */
[----:B------:R-:W-:Y:S01]  /*73be0*/  STL [R1+0x2360], R7 ;  /* 0x0023600701007387 */ /* 0x000fe20000100800 */
[----:B------:R-:W-:Y:S01]  /*73bf0*/  IADD3.X R24, R24, R0, RZ, P2, !PT ;  /* 0x0000000018187210 */ /* 0x000fe200017fe4ff */
[----:B-1----:R-:W-:-:S04]  /*73c00*/  IMAD.MOV.U32 R34, RZ, RZ, R7 ;  /* 0x000000ffff227224 */ /* 0x002fc800078e0007 */
[----:B------:R1:W-:Y:S01]  /*73c10*/  STL [R1+0x235c], R24 ;  /* 0x00235c1801007387 */ /* 0x0003e20000100800 */
[----:B------:R-:W-:-:S03]  /*73c20*/  IMAD.X R32, R32, 0x1, R0, P4 ;  /* 0x0000000120207824 */ /* 0x000fc600020e0600 */
[----:B------:R-:W-:Y:S01]  /*73c30*/  STL [R1+0x23d0], R31 ;  /* 0x0023d01f01007387 */ /* 0x000fe20000100800 */
[----:B------:R-:W-:-:S03]  /*73c40*/  MOV R35, R24 ;  /* 0x0000001800237202 */ /* 0x000fc60000000f00 */
[----:B------:R-:W3:Y:S04]  /*73c50*/  LDL.LU R26, [R1+0x24a4] ;  /* 0x0024a400011a7983 */ /* 0x000ee80000300800 */
[----:B------:R1:W-:Y:S04]  /*73c60*/  STL [R1+0x23cc], R32 ;  /* 0x0023cc2001007387 */ /* 0x0003e80000100800 */
[----:B-1----:R-:W3:Y:S04]  /*73c70*/  LDL.LU R24, [R1+0x24ac] ;  /* 0x0024ac0001187983 */ /* 0x002ee80000300800 */
[----:B------:R-:W3:Y:S01]  /*73c80*/  LDL.LU R7, [R1+0x24b0] ;  /* 0x0024b00001077983 */ /* 0x000ee20000300800 */
[----:B------:R-:W-:-:S02]  /*73c90*/  IADD3 R10, P2, R10, R4, RZ ;  /* 0x000000040a0a7210 */ /* 0x000fc40007f5e0ff */
[----:B------:R-:W-:Y:S01]  /*73ca0*/  IADD3 R29, P4, R29, R4, RZ ;  /* 0x000000041d1d7210 */ /* 0x000fe20007f9e0ff */
[----:B------:R-:W-:Y:S01]  /*73cb0*/  IMAD.MOV.U32 R33, RZ, RZ, R32 ;  /* 0x000000ffff217224 */ /* 0x000fe200078e0020 */
[----:B------:R-:W-:Y:S01]  /*73cc0*/  LDGSTS.E [R3+0x6080], desc[UR60][R34.64], P1 ;  /* 0x0608000022037fae */ /* 0x000fe2000892187c */
[----:B------:R-:W-:-:S03]  /*73cd0*/  IMAD.MOV.U32 R32, RZ, RZ, R31 ;  /* 0x000000ffff207224 */ /* 0x000fc600078e001f */
[----:B------:R-:W-:Y:S04]  /*73ce0*/  STL [R1+0x2408], R10 ;  /* 0x0024080a01007387 */ /* 0x000fe80000100800 */
[----:B------:R-:W-:Y:S01]  /*73cf0*/  LDGSTS.E [R3+0x6480], desc[UR60][R32.64], P1 ;  /* 0x0648000020037fae */ /* 0x000fe2000892187c */
[----:B--2---:R-:W-:Y:S01]  /*73d00*/  IADD3.X R11, R11, R0, RZ, P2, !PT ;  /* 0x000000000b0b7210 */ /* 0x004fe200017fe4ff */
[----:B----4-:R-:W-:-:S04]  /*73d10*/  IMAD.X R30, R30, 0x1, R0, P4 ;  /* 0x000000011e1e7824 */ /* 0x010fc800020e0600 */
[----:B------:R1:W-:Y:S04]  /*73d20*/  STL [R1+0x2404], R11 ;  /* 0x0024040b01007387 */ /* 0x0003e80000100800 */
[----:B------:R-:W-:Y:S04]  /*73d30*/  STL [R1+0x2440], R29 ;  /* 0x0024401d01007387 */ /* 0x000fe80000100800 */
[----:B------:R-:W-:Y:S04]  /*73d40*/  LDGSTS.E [R3+0x6880], desc[UR60][R10.64], P1 ;  /* 0x068800000a037fae */ /* 0x000fe8000892187c */
[----:B------:R2:W-:Y:S04]  /*73d50*/  STL [R1+0x243c], R30 ;  /* 0x00243c1e01007387 */ /* 0x0005e80000100800 */
[----:B-1----:R-:W4:Y:S01]  /*73d60*/  LDL.LU.64 R10, [R1+0x1340] ;  /* 0x00134000010a7983 */ /* 0x002f220000300a00 */
[----:B---3--:R-:W-:-:S03]  /*73d70*/  IADD3 R8, P2, R8, R4, RZ ;  /* 0x0000000408087210 */ /* 0x008fc60007f5e0ff */
[----:B------:R-:W3:Y:S01]  /*73d80*/  LDL.LU.64 R44, [R1+0x1338] ;  /* 0x00133800012c7983 */ /* 0x000ee20000300a00 */
[----:B------:R-:W-:Y:S01]  /*73d90*/  IMAD.MOV.U32 R31, RZ, RZ, R30 ;  /* 0x000000ffff1f7224 */ /* 0x000fe200078e001e */
[----:B--2---:R-:W-:Y:S02]  /*73da0*/  MOV R30, R29 ;  /* 0x0000001d001e7202 */ /* 0x004fe40000000f00 */
[----:B------:R-:W2:Y:S04]  /*73db0*/  LDL.LU.64 R38, [R1+0x1330] ;  /* 0x0013300001267983 */ /* 0x000ea80000300a00 */
[----:B------:R-:W-:Y:S04]  /*73dc0*/  STL [R1+0x2478], R8 ;  /* 0x0024780801007387 */ /* 0x000fe80000100800 */
[----:B------:R1:W-:Y:S01]  /*73dd0*/  LDGSTS.E [R3+0x6c80], desc[UR60][R30.64], P1 ;  /* 0x06c800001e037fae */ /* 0x0003e2000892187c */
[----:B------:R-:W-:Y:S01]  /*73de0*/  IMAD.X R9, R9, 0x1, R0, P2 ;  /* 0x0000000109097824 */ /* 0x000fe200010e0600 */
[----:B-1----:R-:W-:-:S04]  /*73df0*/  MOV R30, R8 ;  /* 0x00000008001e7202 */ /* 0x002fc80000000f00 */
[----:B------:R1:W-:Y:S01]  /*73e00*/  STL [R1+0x2474], R9 ;  /* 0x0024740901007387 */ /* 0x0003e20000100800 */
[----:B------:R-:W-:-:S05]  /*73e10*/  IMAD.MOV.U32 R31, RZ, RZ, R9 ;  /* 0x000000ffff1f7224 */ /* 0x000fca00078e0009 */
[----:B------:R-:W-:Y:S01]  /*73e20*/  LDGSTS.E [R3+0x7080], desc[UR60][R30.64], P1 ;  /* 0x070800001e037fae */ /* 0x000fe2000892187c */
[----:B------:R-:W-:-:S05]  /*73e30*/  IADD3 R27, P4, R27, R4, RZ ;  /* 0x000000041b1b7210 */ /* 0x000fca0007f9e0ff */
[----:B------:R-:W-:Y:S04]  /*73e40*/  STL [R1+0x24a0], R27 ;  /* 0x0024a01b01007387 */ /* 0x000fe80000100800 */
[----:B-1----:R-:W2:Y:S01]  /*73e50*/  LDL.LU.64 R8, [R1+0x1328] ;  /* 0x0013280001087983 */ /* 0x002ea20000300a00 */
[----:B------:R-:W-:-:S05]  /*73e60*/  IMAD.X R28, R28, 0x1, R0, P4 ;  /* 0x000000011c1c7824 */ /* 0x000fca00020e0600 */
[----:B------:R1:W-:Y:S01]  /*73e70*/  STL [R1+0x249c], R28 ;  /* 0x00249c1c01007387 */ /* 0x0003e20000100800 */
[----:B------:R-:W-:-:S03]  /*73e80*/  IADD3 R25, P2, R25, R4, RZ ;  /* 0x0000000419197210 */ /* 0x000fc60007f5e0ff */
[----:B------:R-:W2:Y:S04]  /*73e90*/  LDL.LU.64 R34, [R1+0x1320] ;  /* 0x0013200001227983 */ /* 0x000ea80000300a00 */
[----:B------:R-:W2:Y:S04]  /*73ea0*/  LDL.LU.64 R36, [R1+0x1248] ;  /* 0x0012480001247983 */ /* 0x000ea80000300a00 */
[----:B------:R-:W-:Y:S01]  /*73eb0*/  STL [R1+0x24a8], R25 ;  /* 0x0024a81901007387 */ /* 0x000fe20000100800 */
[----:B------:R-:W-:Y:S01]  /*73ec0*/  IMAD.MOV.U32 R29, RZ, RZ, R28 ;  /* 0x000000ffff1d7224 */ /* 0x000fe200078e001c */
[----:B-1----:R-:W-:-:S05]  /*73ed0*/  MOV R28, R27 ;  /* 0x0000001b001c7202 */ /* 0x002fca0000000f00 */
[----:B------:R1:W-:Y:S01]  /*73ee0*/  LDGSTS.E [R3+0x7480], desc[UR60][R28.64], P1 ;  /* 0x074800001c037fae */ /* 0x0003e2000892187c */
[----:B------:R-:W-:-:S05]  /*73ef0*/  IMAD.X R26, R26, 0x1, R0, P2 ;  /* 0x000000011a1a7824 */ /* 0x000fca00010e0600 */
[----:B------:R1:W-:Y:S01]  /*73f00*/  STL [R1+0x24a4], R26 ;  /* 0x0024a41a01007387 */ /* 0x0003e20000100800 */
[----:B------:R-:W-:-:S05]  /*73f10*/  IADD3 R7, P4, R7, R4, RZ ;  /* 0x0000000407077210 */ /* 0x000fca0007f9e0ff */
[----:B------:R-:W-:Y:S01]  /*73f20*/  STL [R1+0x24b0], R7 ;  /* 0x0024b00701007387 */ /* 0x000fe20000100800 */
[----:B------:R-:W-:-:S03]  /*73f30*/  IMAD.X R24, R24, 0x1, R0, P4 ;  /* 0x0000000118187824 */ /* 0x000fc600020e0600 */
[----:B------:R-:W2:Y:S04]  /*73f40*/  LDL.LU.64 R32, [R1+0x1318] ;  /* 0x0013180001207983 */ /* 0x000ea80000300a00 */
[----:B------:R1:W-:Y:S04]  /*73f50*/  STL [R1+0x24ac], R24 ;  /* 0x0024ac1801007387 */ /* 0x0003e80000100800 */
[----:B------:R-:W2:Y:S01]  /*73f60*/  LDL.LU.64 R42, [R1+0x1310] ;  /* 0x00131000012a7983 */ /* 0x000ea20000300a00 */
[----:B------:R-:W-:Y:S01]  /*73f70*/  MOV R27, R26 ;  /* 0x0000001a001b7202 */ /* 0x000fe20000000f00 */
[----:B-1----:R-:W-:Y:S01]  /*73f80*/  IMAD.MOV.U32 R26, RZ, RZ, R25 ;  /* 0x000000ffff1a7224 */ /* 0x002fe200078e0019 */
[----:B------:R-:W-:-:S02]  /*73f90*/  MOV R29, R24 ;  /* 0x00000018001d7202 */ /* 0x000fc40000000f00 */
[----:B------:R-:W2:Y:S04]  /*73fa0*/  LDL.LU.64 R24, [R1+0x1308] ;  /* 0x0013080001187983 */ /* 0x000ea80000300a00 */
[----:B------:R-:W2:Y:S04]  /*73fb0*/  LDL.LU.64 R40, [R1+0x1300] ;  /* 0x0013000001287983 */ /* 0x000ea80000300a00 */
[----:B------:R-:W-:Y:S01]  /*73fc0*/  LDGSTS.E [R3+0x7880], desc[UR60][R26.64], P1 ;  /* 0x078800001a037fae */ /* 0x000fe2000892187c */
[----:B------:R-:W-:-:S05]  /*73fd0*/  IMAD.MOV.U32 R28, RZ, RZ, R7 ;  /* 0x000000ffff1c7224 */ /* 0x000fca00078e0007 */
[----:B------:R1:W-:Y:S04]  /*73fe0*/  LDGSTS.E [R3+0x7c80], desc[UR60][R28.64], P1 ;  /* 0x07c800001c037fae */ /* 0x0003e8000892187c */
[----:B------:R-:W2:Y:S04]  /*73ff0*/  LDL.LU.64 R26, [R1+0x12f8] ;  /* 0x0012f800011a7983 */ /* 0x000ea80000300a00 */
[----:B------:R-:W2:Y:S04]  /*74000*/  LDL.LU.64 R30, [R1+0x12f0] ;  /* 0x0012f000011e7983 */ /* 0x000ea80000300a00 */
[----:B------:R-:W2:Y:S01]  /*74010*/  LDL.LU.64 R28, [R1+0x12e8] ;  /* 0x0012e800011c7983 */ /* 0x000ea20000300a00 */
[----:B----4-:R-:W-:-:S05]  /*74020*/  IADD3 R82, P2, R10, R4, RZ ;  /* 0x000000040a527210 */ /* 0x010fca0007f5e0ff */
[--C-:B------:R-:W-:Y:S01]  /*74030*/  IMAD.X R252, R11, 0x1, R0.reuse, P2 ;  /* 0x000000010bfc7824 */ /* 0x100fe200010e0600 */
[-C--:B---3--:R-:W-:Y:S01]  /*74040*/  IADD3 R80, P2, R44, R4.reuse, RZ ;  /* 0x000000042c507210 */ /* 0x088fe20007f5e0ff */
[----:B------:R-:W3:Y:S04]  /*74050*/  LDL.LU.64 R10, [R1+0x12e0] ;  /* 0x0012e000010a7983 */ /* 0x000ee80000300a00 */
[----:B------:R-:W-:Y:S01]  /*74060*/  IMAD.X R81, R45, 0x1, R0, P2 ;  /* 0x000000012d517824 */ /* 0x000fe200010e0600 */
[----:B--2---:R-:W-:-:S04]  /*74070*/  IADD3 R78, P2, R38, R4, RZ ;  /* 0x00000004264e7210 */ /* 0x004fc80007f5e0ff */
[----:B------:R-:W-:Y:S02]  /*74080*/  IADD3.X R79, R39, R0, RZ, P2, !PT ;  /* 0x00000000274f7210 */ /* 0x000fe400017fe4ff */
[----:B------:R-:W1:Y:S01]  /*74090*/  LDL.LU.64 R38, [R1+0x12d8] ;  /* 0x0012d80001267983 */ /* 0x000e620000300a00 */
[----:B------:R-:W-:-:S05]  /*740a0*/  IADD3 R76, P2, R8, R4, RZ ;  /* 0x00000004084c7210 */ /* 0x000fca0007f5e0ff */
[----:B------:R-:W-:Y:S02]  /*740b0*/  IMAD.X R77, R9, 0x1, R0, P2 ;  /* 0x00000001094d7824 */ /* 0x000fe400010e0600 */
[----:B------:R-:W2:Y:S01]  /*740c0*/  LDL.LU.64 R8, [R1+0x12d0] ;  /* 0x0012d00001087983 */ /* 0x000ea20000300a00 */
[----:B------:R-:W-:-:S05]  /*740d0*/  IADD3 R74, P2, R34, R4, RZ ;  /* 0x00000004224a7210 */ /* 0x000fca0007f5e0ff */
[----:B------:R-:W-:Y:S01]  /*740e0*/  IMAD.X R75, R35, 0x1, R0, P2 ;  /* 0x00000001234b7824 */ /* 0x000fe200010e0600 */
[----:B------:R-:W-:-:S04]  /*740f0*/  IADD3 R34, P2, R36, R4, RZ ;  /* 0x0000000424227210 */ /* 0x000fc80007f5e0ff */
[----:B------:R-:W-:Y:S02]  /*74100*/  IADD3.X R35, R37, R0, RZ, P2, !PT ;  /* 0x0000000025237210 */ /* 0x000fe400017fe4ff */
[----:B------:R-:W4:Y:S01]  /*74110*/  LDL.LU.64 R36, [R1+0x12c8] ;  /* 0x0012c80001247983 */ /* 0x000f220000300a00 */
[----:B------:R-:W-:-:S05]  /*74120*/  IADD3 R72, P2, R32, R4, RZ ;  /* 0x0000000420487210 */ /* 0x000fca0007f5e0ff */
[----:B------:R-:W-:Y:S02]  /*74130*/  IMAD.X R73, R33, 0x1, R0, P2 ;  /* 0x0000000121497824 */ /* 0x000fe400010e0600 */
[----:B------:R-:W4:Y:S01]  /*74140*/  LDL.LU.64 R32, [R1+0x12c0] ;  /* 0x0012c00001207983 */ /* 0x000f220000300a00 */
[----:B------:R-:W-:-:S05]  /*74150*/  IADD3 R70, P2, R42, R4, RZ ;  /* 0x000000042a467210 */ /* 0x000fca0007f5e0ff */
[----:B------:R-:W-:Y:S01]  /*74160*/  IMAD.X R71, R43, 0x1, R0, P2 ;  /* 0x000000012b477824 */ /* 0x000fe200010e0600 */
[----:B------:R-:W-:-:S04]  /*74170*/  IADD3 R68, P2, R24, R4, RZ ;  /* 0x0000000418447210 */ /* 0x000fc80007f5e0ff */
[----:B------:R-:W-:Y:S02]  /*74180*/  IADD3.X R69, R25, R0, RZ, P2, !PT ;  /* 0x0000000019457210 */ /* 0x000fe400017fe4ff */
[-C--:B------:R-:W-:Y:S01]  /*74190*/  IADD3 R66, P2, R40, R4.reuse, RZ ;  /* 0x0000000428427210 */ /* 0x080fe20007f5e0ff */
[----:B------:R-:W4:Y:S04]  /*741a0*/  LDL.LU.64 R24, [R1+0x12b8] ;  /* 0x0012b80001187983 */ /* 0x000f280000300a00 */
[----:B------:R-:W-:Y:S01]  /*741b0*/  IMAD.X R67, R41, 0x1, R0, P2 ;  /* 0x0000000129437824 */ /* 0x000fe200010e0600 */
[----:B------:R-:W-:-:S05]  /*741c0*/  IADD3 R63, P2, R26, R4, RZ ;  /* 0x000000041a3f7210 */ /* 0x000fca0007f5e0ff */
[----:B------:R-:W-:Y:S01]  /*741d0*/  IMAD.X R64, R27, 0x1, R0, P2 ;  /* 0x000000011b407824 */ /* 0x000fe200010e0600 */
[----:B------:R-:W-:Y:S01]  /*741e0*/  IADD3 R61, P2, R30, R4, RZ ;  /* 0x000000041e3d7210 */ /* 0x000fe20007f5e0ff */
[----:B------:R-:W4:Y:S03]  /*741f0*/  LDL.LU.64 R26, [R1+0x12b0] ;  /* 0x0012b000011a7983 */ /* 0x000f260000300a00 */
[----:B------:R-:W-:Y:S02]  /*74200*/  IADD3.X R62, R31, R0, RZ, P2, !PT ;  /* 0x000000001f3e7210 */ /* 0x000fe400017fe4ff */
[----:B------:R-:W-:-:S05]  /*74210*/  IADD3 R59, P2, R28, R4, RZ ;  /* 0x000000041c3b7210 */ /* 0x000fca0007f5e0ff */
[----:B------:R-:W-:Y:S01]  /*74220*/  IMAD.X R60, R29, 0x1, R0, P2 ;  /* 0x000000011d3c7824 */ /* 0x000fe200010e0600 */
[----:B---3--:R-:W-:-:S05]  /*74230*/  IADD3 R30, P2, R10, R4, RZ ;  /* 0x000000040a1e7210 */ /* 0x008fca0007f5e0ff */
[----:B------:R-:W-:Y:S02]  /*74240*/  IMAD.X R31, R11, 0x1, R0, P2 ;  /* 0x000000010b1f7824 */ /* 0x000fe400010e0600 */
[----:B------:R-:W3:Y:S01]  /*74250*/  LDL.LU.64 R10, [R1+0x12a8] ;  /* 0x0012a800010a7983 */ /* 0x000ee20000300a00 */
[----:B-1----:R-:W-:-:S04]  /*74260*/  IADD3 R28, P2, R38, R4, RZ ;  /* 0x00000004261c7210 */ /* 0x002fc80007f5e0ff */
[----:B------:R-:W-:Y:S02]  /*74270*/  IADD3.X R29, R39, R0, RZ, P2, !PT ;  /* 0x00000000271d7210 */ /* 0x000fe400017fe4ff */
[----:B--2---:R-:W-:-:S05]  /*74280*/  IADD3 R57, P2, R8, R4, RZ ;  /* 0x0000000408397210 */ /* 0x004fca0007f5e0ff */
[----:B------:R-:W-:Y:S02]  /*74290*/  IMAD.X R58, R9, 0x1, R0, P2 ;  /* 0x00000001093a7824 */ /* 0x000fe400010e0600 */
[----:B------:R-:W2:Y:S04]  /*742a0*/  LDL.LU.64 R8, [R1+0x12a0] ;  /* 0x0012a00001087983 */ /* 0x000ea80000300a00 */
[----:B------:R-:W2:Y:S01]  /*742b0*/  LDL.LU.64 R46, [R1+0x1298] ;  /* 0x00129800012e7983 */ /* 0x000ea20000300a00 */
[----:B----4-:R-:W-:-:S05]  /*742c0*/  IADD3 R55, P2, R36, R4, RZ ;  /* 0x0000000424377210 */ /* 0x010fca0007f5e0ff */
[----:B------:R-:W-:Y:S01]  /*742d0*/  IMAD.X R56, R37, 0x1, R0, P2 ;  /* 0x0000000125387824 */ /* 0x000fe200010e0600 */
[----:B------:R-:W-:-:S04]  /*742e0*/  IADD3 R53, P2, R32, R4, RZ ;  /* 0x0000000420357210 */ /* 0x000fc80007f5e0ff */
[----:B------:R-:W-:Y:S02]  /*742f0*/  IADD3.X R54, R33, R0, RZ, P2, !PT ;  /* 0x0000000021367210 */ /* 0x000fe400017fe4ff */
[----:B------:R-:W-:-:S05]  /*74300*/  IADD3 R51, P2, R24, R4, RZ ;  /* 0x0000000418337210 */ /* 0x000fca0007f5e0ff */
[----:B------:R-:W-:Y:S02]  /*74310*/  IMAD.X R52, R25, 0x1, R0, P2 ;  /* 0x0000000119347824 */ /* 0x000fe400010e0600 */
[----:B------:R-:W4:Y:S04]  /*74320*/  LDL.LU.64 R24, [R1+0x1290] ;  /* 0x0012900001187983 */ /* 0x000f280000300a00 */
[----:B------:R-:W4:Y:S04]  /*74330*/  LDL.LU.64 R44, [R1+0x1288] ;  /* 0x00128800012c7983 */ /* 0x000f280000300a00 */
[----:B------:R-:W4:Y:S04]  /*74340*/  LDL.LU.64 R42, [R1+0x1280] ;  /* 0x00128000012a7983 */ /* 0x000f280000300a00 */
[----:B------:R-:W4:Y:S01]  /*74350*/  LDL.LU.64 R40, [R1+0x1278] ;  /* 0x0012780001287983 */ /* 0x000f220000300a00 */
[----:B------:R-:W-:-:S03]  /*74360*/  IADD3 R32, P2, R26, R4, RZ ;  /* 0x000000041a207210 */ /* 0x000fc60007f5e0ff */
[----:B------:R-:W4:Y:S02]  /*74370*/  LDL.LU.64 R38, [R1+0x1270] ;  /* 0x0012700001267983 */ /* 0x000f240000300a00 */
[----:B------:R-:W-:Y:S02]  /*74380*/  IMAD.X R33, R27, 0x1, R0, P2 ;  /* 0x000000011b217824 */ /* 0x000fe400010e0600 */
[----:B------:R-:W4:Y:S01]  /*74390*/  LDL.LU.64 R36, [R1+0x1268] ;  /* 0x0012680001247983 */ /* 0x000f220000300a00 */
[----:B---3--:R-:W-:-:S04]  /*743a0*/  IADD3 R49, P2, R10, R4, RZ ;  /* 0x000000040a317210 */ /* 0x008fc80007f5e0ff */
[----:B------:R-:W-:Y:S02]  /*743b0*/  IADD3.X R50, R11, R0, RZ, P2, !PT ;  /* 0x000000000b327210 */ /* 0x000fe400017fe4ff */
[----:B--2---:R-:W-:-:S05]  /*743c0*/  IADD3 R26, P2, R8, R4, RZ ;  /* 0x00000004081a7210 */ /* 0x004fca0007f5e0ff */
[----:B------:R-:W-:Y:S02]  /*743d0*/  IMAD.X R27, R9, 0x1, R0, P2 ;  /* 0x00000001091b7824 */ /* 0x000fe400010e0600 */
[----:B------:R-:W2:Y:S04]  /*743e0*/  LDL.LU.64 R8, [R1+0x1260] ;  /* 0x0012600001087983 */ /* 0x000ea80000300a00 */
[----:B------:R-:W3:Y:S04]  /*743f0*/  LDL.LU.64 R86, [R1+0x1258] ;  /* 0x0012580001567983 */ /* 0x000ee80000300a00 */
[----:B------:R-:W3:Y:S01]  /*74400*/  LDL.LU.64 R84, [R1+0x1250] ;  /* 0x0012500001547983 */ /* 0x000ee20000300a00 */
[----:B------:R-:W-:-:S05]  /*74410*/  IADD3 R10, P2, R46, R4, RZ ;  /* 0x000000042e0a7210 */ /* 0x000fca0007f5e0ff */
[----:B------:R-:W-:Y:S01]  /*74420*/  IMAD.X R11, R47, 0x1, R0, P2 ;  /* 0x000000012f0b7824 */ /* 0x000fe200010e0600 */
        /* <DEDUP_REMOVED lines=9> */
[----:B----4-:R-:W-:-:S04]  /*744c0*/  IADD3 R47, P2, R24, R4, RZ ;  /* 0x00000004182f7210 */ /* 0x010fc80007f5e0ff */
        /* <DEDUP_REMOVED lines=11> */
[----:B--2---:R-:W-:-:S04]  /*74580*/  IADD3 R37, P2, R8, R4, RZ ;  /* 0x0000000408257210 */ /* 0x004fc80007f5e0ff */
[----:B------:R-:W-:Y:S02]  /*74590*/  IADD3.X R38, R9, R0, RZ, P2, !PT ;  /* 0x0000000009267210 */ /* 0x000fe400017fe4ff */
[----:B---3--:R-:W-:-:S05]  /*745a0*/  IADD3 R8, P2, R86, R4, RZ ;  /* 0x0000000456087210 */ /* 0x008fca0007f5e0ff */
[----:B------:R-:W-:Y:S01]  /*745b0*/  IMAD.X R9, R87, 0x1, R0, P2 ;  /* 0x0000000157097824 */ /* 0x000fe200010e0600 */
[----:B------:R-:W-:Y:S02]  /*745c0*/  IADD3 R7, P2, R84, R4, RZ ;  /* 0x0000000454077210 */ /* 0x000fe40007f5e0ff */
[----:B------:R-:W-:Y:S01]  /*745d0*/  MOV R84, R82 ;  /* 0x0000005200547202 */ /* 0x000fe20000000f00 */
[----:B------:R-:W-:Y:S02]  /*745e0*/  IMAD.MOV.U32 R82, RZ, RZ, R80 ;  /* 0x000000ffff527224 */ /* 0x000fe400078e0050 */
[----:B------:R-:W-:Y:S01]  /*745f0*/  IMAD.MOV.U32 R80, RZ, RZ, R78 ;  /* 0x000000ffff507224 */ /* 0x000fe200078e004e */
[----:B------:R-:W-:Y:S01]  /*74600*/  MOV R78, R76 ;  /* 0x0000004c004e7202 */ /* 0x000fe20000000f00 */
[----:B------:R-:W-:Y:S02]  /*74610*/  IMAD.MOV.U32 R76, RZ, RZ, R74 ;  /* 0x000000ffff4c7224 */ /* 0x000fe400078e004a */
[----:B------:R-:W-:-:S02]  /*74620*/  IMAD.X R36, R85, 0x1, R0, P2 ;  /* 0x0000000155247824 */ /* 0x000fc400010e0600 */
[----:B------:R-:W-:Y:S01]  /*74630*/  IMAD.MOV.U32 R74, RZ, RZ, R72 ;  /* 0x000000ffff4a7224 */ /* 0x000fe200078e0048 */
[----:B------:R-:W-:Y:S01]  /*74640*/  MOV R72, R70 ;  /* 0x0000004600487202 */ /* 0x000fe20000000f00 */
[----:B------:R-:W-:Y:S02]  /*74650*/  IMAD.MOV.U32 R85, RZ, RZ, R252 ;  /* 0x000000ffff557224 */ /* 0x000fe400078e00fc */
[----:B------:R-:W-:Y:S02]  /*74660*/  IMAD.MOV.U32 R70, RZ, RZ, R68 ;  /* 0x000000ffff467224 */ /* 0x000fe400078e0044 */
[----:B------:R-:W-:Y:S01]  /*74670*/  IMAD.MOV.U32 R68, RZ, RZ, R66 ;  /* 0x000000ffff447224 */ /* 0x000fe200078e0042 */
[----:B------:R-:W-:Y:S01]  /*74680*/  MOV R66, R63 ;  /* 0x0000003f00427202 */ /* 0x000fe20000000f00 */
[----:B------:R-:W-:Y:S01]  /*74690*/  IMAD.MOV.U32 R63, RZ, RZ, R62 ;  /* 0x000000ffff3f7224 */ /* 0x000fe200078e003e */
[----:B------:R-:W-:Y:S01]  /*746a0*/  STL.64 [R1+0x1340], R84 ;  /* 0x0013405401007387 */ /* 0x000fe20000100a00 */
[----:B------:R-:W-:Y:S01]  /*746b0*/  MOV R62, R61 ;  /* 0x0000003d003e7202 */ /* 0x000fe20000000f00 */
[----:B------:R-:W-:-:S02]  /*746c0*/  IMAD.MOV.U32 R61, RZ, RZ, R60 ;  /* 0x000000ffff3d7224 */ /* 0x000fc400078e003c */
[----:B------:R-:W-:Y:S01]  /*746d0*/  STL.64 [R1+0x1338], R82 ;  /* 0x0013385201007387 */ /* 0x000fe20000100a00 */
[----:B------:R-:W-:Y:S01]  /*746e0*/  IMAD.MOV.U32 R60, RZ, RZ, R59 ;  /* 0x000000ffff3c7224 */ /* 0x000fe200078e003b */
[----:B------:R-:W-:Y:S02]  /*746f0*/  MOV R59, R58 ;  /* 0x0000003a003b7202 */ /* 0x000fe40000000f00 */
        /* <DEDUP_REMOVED lines=35> */
[----:B------:R-:W-:Y:S01]  /*74930*/  LDGSTS.E [R3+0x20080], desc[UR60][R84.64], P1 ;  /* 0x2008000054037fae */ /* 0x000fe2000892187c */
[----:B------:R-:W-:-:S03]  /*74940*/  IMAD.MOV.U32 R40, RZ, RZ, R39 ;  /* 0x000000ffff287224 */ /* 0x000fc600078e0027 */
[----:B------:R2:W-:Y:S04]  /*74950*/  STL.64 [R1+0x12b0], R32 ;  /* 0x0012b02001007387 */ /* 0x0005e80000100a00 */
[----:B------:R-:W-:Y:S01]  /*74960*/  LDGSTS.E [R3+0x20480], desc[UR60][R82.64], P1 ;  /* 0x2048000052037fae */ /* 0x000fe2000892187c */
[----:B------:R-:W-:-:S03]  /*74970*/  IMAD.MOV.U32 R39, RZ, RZ, R38 ;  /* 0x000000ffff277224 */ /* 0x000fc600078e0026 */
[----:B------:R-:W-:Y:S04]  /*74980*/  STL.64 [R1+0x12a8], R50 ;  /* 0x0012a83201007387 */ /* 0x000fe80000100a00 */
[----:B------:R-:W-:Y:S01]  /*74990*/  LDGSTS.E [R3+0x20880], desc[UR60][R80.64], P1 ;  /* 0x2088000050037fae */ /* 0x000fe2000892187c */
[----:B------:R-:W-:-:S03]  /*749a0*/  MOV R38, R37 ;  /* 0x0000002500267202 */ /* 0x000fc60000000f00 */
[----:B------:R-:W-:Y:S04]  /*749b0*/  STL.64 [R1+0x12a0], R26 ;  /* 0x0012a01a01007387 */ /* 0x000fe80000100a00 */
[----:B------:R-:W-:Y:S01]  /*749c0*/  LDGSTS.E [R3+0x20c80], desc[UR60][R78.64], P1 ;  /* 0x20c800004e037fae */ /* 0x000fe2000892187c */
[----:B------:R-:W-:-:S03]  /*749d0*/  IMAD.MOV.U32 R37, RZ, RZ, R36 ;  /* 0x000000ffff257224 */ /* 0x000fc600078e0024 */
[----:B------:R3:W-:Y:S04]  /*749e0*/  STL.64 [R1+0x1298], R10 ;  /* 0x0012980a01007387 */ /* 0x0007e80000100a00 */
[----:B------:R-:W-:Y:S01]  /*749f0*/  LDGSTS.E [R3+0x21080], desc[UR60][R76.64], P1 ;  /* 0x210800004c037fae */ /* 0x000fe2000892187c */
[----:B------:R-:W-:-:S03]  /*74a00*/  IMAD.MOV.U32 R36, RZ, RZ, R7 ;  /* 0x000000ffff247224 */ /* 0x000fc600078e0007 */
        /* <DEDUP_REMOVED lines=40> */
[----:B------:R-:W4:Y:S04]  /*74c90*/  LDL.LU R7, [R1+0x1e68] ;  /* 0x001e680001077983 */ /* 0x000f280000300800 */
[----:B------:R-:W-:Y:S04]  /*74ca0*/  LDGSTS.E [R3+0x27080], desc[UR60][R38.64], P1 ;  /* 0x2708000026037fae */ /* 0x000fe8000892187c */
[----:B------:R-:W-:Y:S04]  /*74cb0*/  LDGSTS.E [R3+0x27480], desc[UR60][R8.64], P1 ;  /* 0x2748000008037fae */ /* 0x000fe8000892187c */
[----:B------:R-:W-:Y:S04]  /*74cc0*/  LDGSTS.E [R3+0x27880], desc[UR60][R36.64], P1 ;  /* 0x2788000024037fae */ /* 0x000fe8000892187c */
[----:B------:R1:W-:Y:S04]  /*74cd0*/  LDGSTS.E [R3+0x27c80], desc[UR60][R34.64], P1 ;  /* 0x27c8000022037fae */ /* 0x0003e8000892187c */
[----:B------:R-:W4:Y:S04]  /*74ce0*/  LDL.LU R8, [R1+0x1ea8] ;  /* 0x001ea80001087983 */ /* 0x000f280000300800 */
        /* <DEDUP_REMOVED lines=9> */
[----:B------:R-:W-:-:S03]  /*74d80*/  IADD3.X R29, R29, R0, RZ, P2, !PT ;  /* 0x000000001d1d7210 */ /* 0x000fc600017fe4ff */
[----:B------:R-:W-:Y:S04]  /*74d90*/  STL [R1+0x1da8], R31 ;  /* 0x001da81f01007387 */ /* 0x000fe80000100800 */
[----:B------:R1:W-:Y:S04]  /*74da0*/  STL [R1+0x1d64], R29 ;  /* 0x001d641d01007387 */ /* 0x0003e80000100800 */
[----:B------:R-:W-:Y:S01]  /*74db0*/  LDGSTS.E [R3+0x100], desc[UR60][R28.64], P1 ;  /* 0x001000001c037fae */ /* 0x000fe2000892187c */
[----:B--2---:R-:W-:-:S03]  /*74dc0*/  IMAD.X R32, R32, 0x1, R0, P4 ;  /* 0x0000000120207824 */ /* 0x004fc600020e0600 */
[----:B-1----:R-:W2:Y:S04]  /*74dd0*/  LDL.LU R29, [R1+0x1ee4] ;  /* 0x001ee400011d7983 */ /* 0x002ea80000300800 */
[----:B------:R1:W-:Y:S04]  /*74de0*/  STL [R1+0x1da4], R32 ;  /* 0x001da42001007387 */ /* 0x0003e80000100800 */
[----:B------:R-:W2:Y:S01]  /*74df0*/  LDL.LU R28, [R1+0x1f24] ;  /* 0x001f2400011c7983 */ /* 0x000ea20000300800 */
[----:B------:R-:W-:Y:S02]  /*74e00*/  MOV R33, R32 ;  /* 0x0000002000217202 */ /* 0x000fe40000000f00 */
[-C--:B---3--:R-:W-:Y:S01]  /*74e10*/  IADD3 R10, P2, R10, R4.reuse, RZ ;  /* 0x000000040a0a7210 */ /* 0x088fe20007f5e0ff */
[----:B-1----:R-:W-:Y:S01]  /*74e20*/  IMAD.MOV.U32 R32, RZ, RZ, R31 ;  /* 0x000000ffff207224 */ /* 0x002fe200078e001f */
[----:B------:R-:W-:-:S03]  /*74e30*/  IADD3 R26, P4, R26, R4, RZ ;  /* 0x000000041a1a7210 */ /* 0x000fc60007f9e0ff */
[----:B------:R-:W-:Y:S01]  /*74e40*/  STL [R1+0x1de8], R10 ;  /* 0x001de80a01007387 */ /* 0x000fe20000100800 */
[----:B----4-:R-:W-:-:S03]  /*74e50*/  IMAD.X R24, R24, 0x1, R0, P2 ;  /* 0x0000000118187824 */ /* 0x010fc600010e0600 */
[----:B------:R1:W-:Y:S01]  /*74e60*/  LDGSTS.E [R3+0x500], desc[UR60][R32.64], P1 ;  /* 0x0050000020037fae */ /* 0x0003e2000892187c */
[----:B------:R-:W-:-:S03]  /*74e70*/  IADD3.X R30, R30, R0, RZ, P4, !PT ;  /* 0x000000001e1e7210 */ /* 0x000fc600027fe4ff */
[----:B------:R3:W-:Y:S01]  /*74e80*/  STL [R1+0x1de4], R24 ;  /* 0x001de41801007387 */ /* 0x0007e20000100800 */
[----:B------:R-:W-:-:S03]  /*74e90*/  MOV R31, R30 ;  /* 0x0000001e001f7202 */ /* 0x000fc60000000f00 */
[----:B------:R-:W-:Y:S01]  /*74ea0*/  STL [R1+0x1e28], R26 ;  /* 0x001e281a01007387 */ /* 0x000fe20000100800 */
[----:B-1----:R-:W-:-:S03]  /*74eb0*/  IMAD.MOV.U32 R32, RZ, RZ, R10 ;  /* 0x000000ffff207224 */ /* 0x002fc600078e000a */
[----:B------:R1:W-:Y:S01]  /*74ec0*/  STL [R1+0x1e24], R30 ;  /* 0x001e241e01007387 */ /* 0x0003e20000100800 */
[----:B------:R-:W-:-:S03]  /*74ed0*/  IMAD.MOV.U32 R33, RZ, RZ, R24 ;  /* 0x000000ffff217224 */ /* 0x000fc600078e0018 */
[----:B---3--:R-:W3:Y:S04]  /*74ee0*/  LDL.LU R24, [R1+0x1f68] ;  /* 0x001f680001187983 */ /* 0x008ee80000300800 */
[----:B------:R4:W-:Y:S01]  /*74ef0*/  LDGSTS.E [R3+0x900], desc[UR60][R32.64], P1 ;  /* 0x0090000020037fae */ /* 0x0009e2000892187c */
[----:B-1----:R-:W-:-:S03]  /*74f00*/  IMAD.MOV.U32 R30, RZ, RZ, R26 ;  /* 0x000000ffff1e7224 */ /* 0x002fc600078e001a */
[----:B------:R-:W3:Y:S01]  /*74f10*/  LDL.LU R10, [R1+0x1fa8] ;  /* 0x001fa800010a7983 */ /* 0x000ee20000300800 */
[----:B------:R-:W-:-:S03]  /*74f20*/  IADD3 R7, P2, R7, R4, RZ ;  /* 0x0000000407077210 */ /* 0x000fc60007f5e0ff */
[----:B------:R-:W-:Y:S04]  /*74f30*/  LDGSTS.E [R3+0xd00], desc[UR60][R30.64], P1 ;  /* 0x00d000001e037fae */ /* 0x000fe8000892187c */
[----:B------:R-:W3:Y:S04]  /*74f40*/  LDL.LU R30, [R1+0x1f64] ;  /* 0x001f6400011e7983 */ /* 0x000ee80000300800 */
[----:B------:R-:W3:Y:S01]  /*74f50*/  LDL.LU R26, [R1+0x1fa4] ;  /* 0x001fa400011a7983 */ /* 0x000ee20000300800 */
[----:B------:R-:W-:Y:S01]  /*74f60*/  IADD3 R8, P4, R8, R4, RZ ;  /* 0x0000000408087210 */ /* 0x000fe20007f9e0ff */
[----:B------:R-:W-:-:S02]  /*74f70*/  IMAD.X R25, R25, 0x1, R0, P2 ;  /* 0x0000000119197824 */ /* 0x000fc400010e0600 */
[----:B------:R-:W-:Y:S01]  /*74f80*/  STL [R1+0x1e68], R7 ;  /* 0x001e680701007387 */ /* 0x000fe20000100800 */
[----:B------:R-:W-:Y:S01]  /*74f90*/  IADD3.X R27, R27, R0, RZ, P4, !PT ;  /* 0x000000001b1b7210 */ /* 0x000fe200027fe4ff */
[----:B----4-:R-:W-:Y:S02]  /*74fa0*/  IMAD.MOV.U32 R32, RZ, RZ, R7 ;  /* 0x000000ffff207224 */ /* 0x010fe400078e0007 */
[----:B------:R1:W-:Y:S01]  /*74fb0*/  STL [R1+0x1e64], R25 ;  /* 0x001e641901007387 */ /* 0x0003e20000100800 */
[----:B------:R-:W-:-:S03]  /*74fc0*/  IMAD.MOV.U32 R33, RZ, RZ, R25 ;  /* 0x000000ffff217224 */ /* 0x000fc600078e0019 */
[----:B------:R-:W-:Y:S04]  /*74fd0*/  STL [R1+0x1ea8], R8 ;  /* 0x001ea80801007387 */ /* 0x000fe80000100800 */
[----:B------:R4:W-:Y:S04]  /*74fe0*/  STL [R1+0x1ea4], R27 ;  /* 0x001ea41b01007387 */ /* 0x0009e80000100800 */
[----:B-1----:R-:W3:Y:S04]  /*74ff0*/  LDL.LU R25, [R1+0x1fe8] ;  /* 0x001fe80001197983 */ /* 0x002ee80000300800 */
[----:B------:R1:W-:Y:S04]  /*75000*/  LDGSTS.E [R3+0x1100], desc[UR60][R32.64], P1 ;  /* 0x0110000020037fae */ /* 0x0003e8000892187c */
[----:B------:R-:W3:Y:S01]  /*75010*/  LDL.LU R7, [R1+0x2028] ;  /* 0x0020280001077983 */ /* 0x000ee20000300800 */
[----:B-1----:R-:W-:Y:S01]  /*75020*/  IMAD.MOV.U32 R33, RZ, RZ, R27 ;  /* 0x000000ffff217224 */ /* 0x002fe200078e001b */
[----:B------:R-:W-:-:S02]  /*75030*/  MOV R32, R8 ;  /* 0x0000000800207202 */ /* 0x000fc40000000f00 */
[----:B----4-:R-:W4:Y:S04]  /*75040*/  LDL.LU R27, [R1+0x1fe4] ;  /* 0x001fe400011b7983 */ /* 0x010f280000300800 */
[----:B------:R-:W4:Y:S01]  /*75050*/  LDL.LU R8, [R1+0x2024] ;  /* 0x0020240001087983 */ /* 0x000f220000300800 */
[-C--:B------:R-:W-:Y:S02]  /*75060*/  IADD3 R11, P2, R11, R4.reuse, RZ ;  /* 0x000000040b0b7210 */ /* 0x080fe40007f5e0ff */
[----:B------:R-:W-:Y:S01]  /*75070*/  IADD3 R9, P4, R9, R4, RZ ;  /* 0x0000000409097210 */ /* 0x000fe20007f9e0ff */
[----:B------:R1:W-:Y:S04]  /*75080*/  LDGSTS.E [R3+0x1500], desc[UR60][R32.64], P1 ;  /* 0x0150000020037fae */ /* 0x0003e8000892187c */
[----:B------:R-:W-:Y:S01]  /*75090*/  STL [R1+0x1ee8], R11 ;  /* 0x001ee80b01007387 */ /* 0x000fe20000100800 */
[----:B-1----:R-:W-:-:S02]  /*750a0*/  IMAD.MOV.U32 R32, RZ, RZ, R11 ;  /* 0x000000ffff207224 */ /* 0x002fc400078e000b */
[----:B--2---:R-:W-:-:S04]  /*750b0*/  IMAD.X R29, R29, 0x1, R0, P2 ;  /* 0x000000011d1d7824 */ /* 0x004fc800010e0600 */
[----:B------:R-:W-:Y:S01]  /*750c0*/  IMAD.MOV.U32 R33, RZ, RZ, R29 ;  /* 0x000000ffff217224 */ /* 0x000fe200078e001d */
[----:B------:R1:W-:Y:S01]  /*750d0*/  STL [R1+0x1ee4], R29 ;  /* 0x001ee41d01007387 */ /* 0x0003e20000100800 */
[----:B------:R-:W-:-:S03]  /*750e0*/  IADD3.X R28, R28, R0, RZ, P4, !PT ;  /* 0x000000001c1c7210 */ /* 0x000fc600027fe4ff */
[----:B------:R-:W-:Y:S04]  /*750f0*/  STL [R1+0x1f28], R9 ;  /* 0x001f280901007387 */ /* 0x000fe80000100800 */
[----:B------:R2:W-:Y:S01]  /*75100*/  STL [R1+0x1f24], R28 ;  /* 0x001f241c01007387 */ /* 0x0005e20000100800 */
[----:B-1----:R-:W-:-:S03]  /*75110*/  MOV R29, R28 ;  /* 0x0000001c001d7202 */ /* 0x002fc60000000f00 */
[----:B------:R-:W4:Y:S04]  /*75120*/  LDL.LU R11, [R1+0x2068] ;  /* 0x00206800010b7983 */ /* 0x000f280000300800 */
[----:B------:R-:W-:Y:S01]  /*75130*/  LDGSTS.E [R3+0x1900], desc[UR60][R32.64], P1 ;  /* 0x0190000020037fae */ /* 0x000fe2000892187c */
[----:B--2---:R-:W-:-:S03]  /*75140*/  IMAD.MOV.U32 R28, RZ, RZ, R9 ;  /* 0x000000ffff1c7224 */ /* 0x004fc600078e0009 */
[----:B------:R-:W2:Y:S04]  /*75150*/  LDL.LU R31, [R1+0x20a8] ;  /* 0x0020a800011f7983 */ /* 0x000ea80000300800 */
[----:B------:R-:W-:Y:S04]  /*75160*/  LDGSTS.E [R3+0x1d00], desc[UR60][R28.64], P1 ;  /* 0x01d000001c037fae */ /* 0x000fe8000892187c */
[----:B------:R-:W2:Y:S04]  /*75170*/  LDL.LU R29, [R1+0x2064] ;  /* 0x00206400011d7983 */ /* 0x000ea80000300800 */
[----:B------:R-:W2:Y:S01]  /*75180*/  LDL.LU R32, [R1+0x20a4] ;  /* 0x0020a40001207983 */ /* 0x000ea20000300800 */
[----:B---3--:R-:W-:-:S02]  /*75190*/  IADD3 R24, P2, R24, R4, RZ ;  /* 0x0000000418187210 */ /* 0x008fc40007f5e0ff */
[----:B------:R-:W-:Y:S01]  /*751a0*/  IADD3 R10, P4, R10, R4, RZ ;  /* 0x000000040a0a7210 */ /* 0x000fe20007f9e0ff */
[----:B------:R-:W3:Y:S04]  /*751b0*/  LDL.LU R9, [R1+0x20e8] ;  /* 0x0020e80001097983 */ /* 0x000ee80000300800 */
[----:B------:R-:W3:Y:S01]  /*751c0*/  LDL.LU R28, [R1+0x2128] ;  /* 0x00212800011c7983 */ /* 0x000ee20000300800 */
[----:B------:R-:W-:-:S03]  /*751d0*/  IMAD.MOV.U32 R34, RZ, RZ, R24 ;  /* 0x000000ffff227224 */ /* 0x000fc600078e0018 */
[----:B------:R1:W-:Y:S01]  /*751e0*/  STL [R1+0x1f68], R24 ;  /* 0x001f681801007387 */ /* 0x0003e20000100800 */
[----:B------:R-:W-:Y:S01]  /*751f0*/  IMAD.X R30, R30, 0x1, R0, P2 ;  /* 0x000000011e1e7824 */ /* 0x000fe200010e0600 */
[----:B------:R-:W-:-:S04]  /*75200*/  IADD3.X R26, R26, R0, RZ, P4, !PT ;  /* 0x000000001a1a7210 */ /* 0x000fc800027fe4ff */
[----:B------:R1:W-:Y:S01]  /*75210*/  STL [R1+0x1f64], R30 ;  /* 0x001f641e01007387 */ /* 0x0003e20000100800 */
[----:B------:R-:W-:-:S03]  /*75220*/  IMAD.MOV.U32 R35, RZ, RZ, R30 ;  /* 0x000000ffff237224 */ /* 0x000fc600078e001e */
[----:B------:R1:W-:Y:S04]  /*75230*/  STL [R1+0x1fa8], R10 ;  /* 0x001fa80a01007387 */ /* 0x0003e80000100800 */
[----:B------:R4:W-:Y:S04]  /*75240*/  STL [R1+0x1fa4], R26 ;  /* 0x001fa41a01007387 */ /* 0x0009e80000100800 */
[----:B-1----:R-:W3:Y:S04]  /*75250*/  LDL.LU R24, [R1+0x20e4] ;  /* 0x0020e40001187983 */ /* 0x002ee80000300800 */
[----:B------:R-:W3:Y:S01]  /*75260*/  LDL.LU R30, [R1+0x2124] ;  /* 0x00212400011e7983 */ /* 0x000ee20000300800 */
[----:B------:R-:W-:-:S03]  /*75270*/  IADD3 R25, P2, R25, R4, RZ ;  /* 0x0000000419197210 */ /* 0x000fc60007f5e0ff */
[----:B------:R1:W-:Y:S01]  /*75280*/  LDGSTS.E [R3+0x2100], desc[UR60][R34.64], P1 ;  /* 0x0210000022037fae */ /* 0x0003e2000892187c */
[----:B------:R-:W-:Y:S02]  /*75290*/  IADD3 R7, P4, R7, R4, RZ ;  /* 0x0000000407077210 */ /* 0x000fe40007f9e0ff */
[----:B-1----:R-:W-:Y:S01]  /*752a0*/  MOV R34, R10 ;  /* 0x0000000a00227202 */ /* 0x002fe20000000f00 */
[----:B------:R-:W-:Y:S01]  /*752b0*/  IMAD.MOV.U32 R35, RZ, RZ, R26 ;  /* 0x000000ffff237224 */ /* 0x000fe200078e001a */
[----:B------:R-:W3:Y:S01]  /*752c0*/  LDL.LU R10, [R1+0x2168] ;  /* 0x00216800010a7983 */ /* 0x000ee20000300800 */
[----:B----4-:R-:W-:-:S03]  /*752d0*/  IMAD.X R27, R27, 0x1, R0, P2 ;  /* 0x000000011b1b7824 */ /* 0x010fc600010e0600 */
[----:B------:R-:W4:Y:S01]  /*752e0*/  LDL.LU R26, [R1+0x21a8] ;  /* 0x0021a800011a7983 */ /* 0x000f220000300800 */
[----:B------:R-:W-:-:S03]  /*752f0*/  IADD3.X R8, R8, R0, RZ, P4, !PT ;  /* 0x0000000008087210 */ /* 0x000fc600027fe4ff */
[----:B------:R1:W-:Y:S04]  /*75300*/  STL [R1+0x1fe8], R25 ;  /* 0x001fe81901007387 */ /* 0x0003e80000100800 */
[----:B------:R1:W-:Y:S04]  /*75310*/  STL [R1+0x1fe4], R27 ;  /* 0x001fe41b01007387 */ /* 0x0003e80000100800 */
[----:B------:R1:W-:Y:S04]  /*75320*/  LDGSTS.E [R3+0x2500], desc[UR60][R34.64], P1 ;  /* 0x0250000022037fae */ /* 0x0003e8000892187c */
[----:B------:R1:W-:Y:S04]  /*75330*/  STL [R1+0x2028], R7 ;  /* 0x0020280701007387 */ /* 0x0003e80000100800 */
[----:B------:R1:W-:Y:S02]  /*75340*/  STL [R1+0x2024], R8 ;  /* 0x0020240801007387 */ /* 0x0003e40000100800 */
[----:B-1----:R-:W-:-:S02]  /*75350*/  IMAD.MOV.U32 R34, RZ, RZ, R25 ;  /* 0x000000ffff227224 */ /* 0x002fc400078e0019 */
[----:B------:R-:W4:Y:S01]  /*75360*/  LDL.LU R25, [R1+0x2164] ;  /* 0x0021640001197983 */ /* 0x000f220000300800 */
[----:B------:R-:W-:-:S03]  /*75370*/  IMAD.MOV.U32 R35, RZ, RZ, R27 ;  /* 0x000000ffff237224 */ /* 0x000fc600078e001b */
[----:B------:R-:W4:Y:S04]  /*75380*/  LDL.LU R27, [R1+0x21a4] ;  /* 0x0021a400011b7983 */ /* 0x000f280000300800 */
[----:B------:R1:W-:Y:S02]  /*75390*/  LDGSTS.E [R3+0x2900], desc[UR60][R34.64], P1 ;  /* 0x0290000022037fae */ /* 0x0003e4000892187c */
[----:B-1----:R-:W-:Y:S01]  /*753a0*/  MOV R34, R7 ;  /* 0x0000000700227202 */ /* 0x002fe20000000f00 */
[----:B------:R-:W-:Y:S01]  /*753b0*/  IMAD.MOV.U32 R35, RZ, RZ, R8 ;  /* 0x000000ffff237224 */ /* 0x000fe200078e0008 */
[----:B------:R-:W4:Y:S04]  /*753c0*/  LDL.LU R7, [R1+0x21e8] ;  /* 0x0021e80001077983 */ /* 0x000f280000300800 */
[----:B------:R-:W4:Y:S04]  /*753d0*/  LDL.LU R8, [R1+0x2228] ;  /* 0x0022280001087983 */ /* 0x000f280000300800 */
[----:B------:R1:W-:Y:S01]  /*753e0*/  LDGSTS.E [R3+0x2d00], desc[UR60][R34.64], P1 ;  /* 0x02d0000022037fae */ /* 0x0003e2000892187c */
[----:B------:R-:W-:-:S02]  /*753f0*/  IADD3 R11, P2, R11, R4, RZ ;  /* 0x000000040b0b7210 */ /* 0x000fc40007f5e0ff */
[----:B--2---:R-:W-:-:S03]  /*75400*/  IADD3 R31, P4, R31, R4, RZ ;  /* 0x000000041f1f7210 */ /* 0x004fc60007f9e0ff */
        /* <DEDUP_REMOVED lines=8> */
[----:B-1----:R-:W4:Y:S04]  /*75490*/  LDL.LU R29, [R1+0x21e4] ;  /* 0x0021e400011d7983 */ /* 0x002f280000300800 */
[----:B------:R-:W4:Y:S01]  /*754a0*/  LDL.LU R11, [R1+0x2224] ;  /* 0x00222400010b7983 */ /* 0x000f220000300800 */
[----:B---3--:R-:W-:-:S02]  /*754b0*/  IADD3 R9, P2, R9, R4, RZ ;  /* 0x0000000409097210 */ /* 0x008fc40007f5e0ff */
[----:B------:R-:W-:Y:S01]  /*754c0*/  IADD3 R28, P4, R28, R4, RZ ;  /* 0x000000041c1c7210 */ /* 0x000fe20007f9e0ff */
[----:B------:R-:W-:Y:S01]  /*754d0*/  LDGSTS.E [R3+0x3100], desc[UR60][R34.64], P1 ;  /* 0x0310000022037fae */ /* 0x000fe2000892187c */
[----:B------:R-:W-:Y:S01]  /*754e0*/  MOV R33, R32 ;  /* 0x0000002000217202 */ /* 0x000fe20000000f00 */
[----:B--2---:R-:W-:Y:S02]  /*754f0*/  IMAD.MOV.U32 R32, RZ, RZ, R31 ;  /* 0x000000ffff207224 */ /* 0x004fe400078e001f */
[----:B------:R1:W-:Y:S04]  /*75500*/  STL [R1+0x20e8], R9 ;  /* 0x0020e80901007387 */ /* 0x0003e80000100800 */
[----:B------:R2:W-:Y:S01]  /*75510*/  LDGSTS.E [R3+0x3500], desc[UR60][R32.64], P1 ;  /* 0x0350000020037fae */ /* 0x0005e2000892187c */
[----:B------:R-:W-:Y:S01]  /*75520*/  IMAD.X R24, R24, 0x1, R0, P2 ;  /* 0x0000000118187824 */ /* 0x000fe200010e0600 */
[----:B------:R-:W-:-:S04]  /*75530*/  IADD3.X R30, R30, R0, RZ, P4, !PT ;  /* 0x000000001e1e7210 */ /* 0x000fc800027fe4ff */
[----:B------:R-:W-:Y:S01]  /*75540*/  STL [R1+0x20e4], R24 ;  /* 0x0020e41801007387 */ /* 0x000fe20000100800 */
[----:B--2---:R-:W-:Y:S02]  /*75550*/  IMAD.MOV.U32 R32, RZ, RZ, R9 ;  /* 0x000000ffff207224 */ /* 0x004fe400078e0009 */
[----:B------:R-:W-:Y:S01]  /*75560*/  IMAD.MOV.U32 R33, RZ, RZ, R24 ;  /* 0x000000ffff217224 */ /* 0x000fe200078e0018 */
[----:B------:R-:W-:Y:S01]  /*75570*/  STL [R1+0x2128], R28 ;  /* 0x0021281c01007387 */ /* 0x000fe20000100800 */
[----:B------:R-:W-:-:S03]  /*75580*/  MOV R31, R30 ;  /* 0x0000001e001f7202 */ /* 0x000fc60000000f00 */
[----:B------:R2:W-:Y:S04]  /*75590*/  STL [R1+0x2124], R30 ;  /* 0x0021241e01007387 */ /* 0x0005e80000100800 */
[----:B-1----:R-:W3:Y:S04]  /*755a0*/  LDL.LU R9, [R1+0x2268] ;  /* 0x0022680001097983 */ /* 0x002ee80000300800 */
[----:B------:R1:W-:Y:S01]  /*755b0*/  LDGSTS.E [R3+0x3900], desc[UR60][R32.64], P1 ;  /* 0x0390000020037fae */ /* 0x0003e2000892187c */
[----:B--2---:R-:W-:-:S03]  /*755c0*/  IMAD.MOV.U32 R30, RZ, RZ, R28 ;  /* 0x000000ffff1e7224 */ /* 0x004fc600078e001c */
[----:B------:R-:W2:Y:S01]  /*755d0*/  LDL.LU R24, [R1+0x22a8] ;  /* 0x0022a80001187983 */ /* 0x000ea20000300800 */
[----:B------:R-:W-:-:S03]  /*755e0*/  IADD3 R10, P2, R10, R4, RZ ;  /* 0x000000040a0a7210 */ /* 0x000fc60007f5e0ff */
[----:B------:R-:W-:Y:S01]  /*755f0*/  LDGSTS.E [R3+0x3d00], desc[UR60][R30.64], P1 ;  /* 0x03d000001e037fae */ /* 0x000fe2000892187c */
[----:B----4-:R-:W-:-:S03]  /*75600*/  IADD3 R26, P4, R26, R4, RZ ;  /* 0x000000041a1a7210 */ /* 0x010fc60007f9e0ff */
[----:B------:R-:W4:Y:S04]  /*75610*/  LDL.LU R30, [R1+0x2264] ;  /* 0x00226400011e7983 */ /* 0x000f280000300800 */
[----:B------:R-:W4:Y:S01]  /*75620*/  LDL.LU R28, [R1+0x22a4] ;  /* 0x0022a400011c7983 */ /* 0x000f220000300800 */
[----:B-1----:R-:W-:Y:S02]  /*75630*/  IMAD.MOV.U32 R32, RZ, RZ, R10 ;  /* 0x000000ffff207224 */ /* 0x002fe400078e000a */
[----:B------:R-:W-:Y:S01]  /*75640*/  IMAD.X R25, R25, 0x1, R0, P2 ;  /* 0x0000000119197824 */ /* 0x000fe200010e0600 */
[----:B------:R-:W-:Y:S01]  /*75650*/  STL [R1+0x2168], R10 ;  /* 0x0021680a01007387 */ /* 0x000fe20000100800 */
[----:B------:R-:W-:-:S03]  /*75660*/  IADD3.X R27, R27, R0, RZ, P4, !PT ;  /* 0x000000001b1b7210 */ /* 0x000fc600027fe4ff */
[----:B------:R1:W-:Y:S01]  /*75670*/  STL [R1+0x2164], R25 ;  /* 0x0021641901007387 */ /* 0x0003e20000100800 */
[----:B------:R-:W-:-:S03]  /*75680*/  IMAD.MOV.U32 R33, RZ, RZ, R25 ;  /* 0x000000ffff217224 */ /* 0x000fc600078e0019 */
[----:B------:R-:W-:Y:S04]  /*75690*/  STL [R1+0x21a8], R26 ;  /* 0x0021a81a01007387 */ /* 0x000fe80000100800 */
[----:B------:R1:W-:Y:S04]  /*756a0*/  LDGSTS.E [R3+0x4100], desc[UR60][R32.64], P1 ;  /* 0x0410000020037fae */ /* 0x0003e8000892187c */
[----:B-1----:R-:W4:Y:S04]  /*756b0*/  LDL.LU R25, [R1+0x22e8] ;  /* 0x0022e80001197983 */ /* 0x002f280000300800 */
[----:B------:R1:W-:Y:S04]  /*756c0*/  STL [R1+0x21a4], R27 ;  /* 0x0021a41b01007387 */ /* 0x0003e80000100800 */
[----:B------:R-:W4:Y:S01]  /*756d0*/  LDL.LU R10, [R1+0x2328] ;  /* 0x00232800010a7983 */ /* 0x000f220000300800 */
[----:B------:R-:W-:Y:S01]  /*756e0*/  IMAD.MOV.U32 R33, RZ, RZ, R27 ;  /* 0x000000ffff217224 */ /* 0x000fe200078e001b */
[----:B------:R-:W-:-:S02]  /*756f0*/  MOV R32, R26 ;  /* 0x0000001a00207202 */ /* 0x000fc40000000f00 */
[----:B-1----:R-:W4:Y:S04]  /*75700*/  LDL.LU R27, [R1+0x22e4] ;  /* 0x0022e400011b7983 */ /* 0x002f280000300800 */
[----:B------:R-:W4:Y:S01]  /*75710*/  LDL.LU R26, [R1+0x2324] ;  /* 0x00232400011a7983 */ /* 0x000f220000300800 */
[-C--:B------:R-:W-:Y:S02]  /*75720*/  IADD3 R7, P2, R7, R4.reuse, RZ ;  /* 0x0000000407077210 */ /* 0x080fe40007f5e0ff */
[----:B------:R-:W-:Y:S01]  /*75730*/  IADD3 R8, P4, R8, R4, RZ ;  /* 0x0000000408087210 */ /* 0x000fe20007f9e0ff */
[----:B------:R1:W-:Y:S04]  /*75740*/  LDGSTS.E [R3+0x4500], desc[UR60][R32.64], P1 ;  /* 0x0450000020037fae */ /* 0x0003e8000892187c */
[----:B------:R1:W-:Y:S02]  /*75750*/  STL [R1+0x21e8], R7 ;  /* 0x0021e80701007387 */ /* 0x0003e40000100800 */
[----:B-1----:R-:W-:Y:S01]  /*75760*/  IMAD.MOV.U32 R32, RZ, RZ, R7 ;  /* 0x000000ffff207224 */ /* 0x002fe200078e0007 */
[----:B------:R-:W-:Y:S01]  /*75770*/  MOV R34, R8 ;  /* 0x0000000800227202 */ /* 0x000fe20000000f00 */
[----:B------:R-:W-:Y:S01]  /*75780*/  IMAD.X R29, R29, 0x1, R0, P2 ;  /* 0x000000011d1d7824 */ /* 0x000fe200010e0600 */
[----:B------:R-:W-:-:S04]  /*75790*/  IADD3.X R11, R11, R0, RZ, P4, !PT ;  /* 0x000000000b0b7210 */ /* 0x000fc800027fe4ff */
[----:B------:R-:W-:Y:S01]  /*757a0*/  STL [R1+0x21e4], R29 ;  /* 0x0021e41d01007387 */ /* 0x000fe20000100800 */
[----:B------:R-:W-:-:S03]  /*757b0*/  IMAD.MOV.U32 R33, RZ, RZ, R29 ;  /* 0x000000ffff217224 */ /* 0x000fc600078e001d */
[----:B------:R-:W-:Y:S04]  /*757c0*/  STL [R1+0x2228], R8 ;  /* 0x0022280801007387 */ /* 0x000fe80000100800 */
[----:B------:R-:W4:Y:S01]  /*757d0*/  LDL.LU R7, [R1+0x2368] ;  /* 0x0023680001077983 */ /* 0x000f220000300800 */
[----:B------:R-:W-:-:S03]  /*757e0*/  IMAD.MOV.U32 R35, RZ, RZ, R11 ;  /* 0x000000ffff237224 */ /* 0x000fc600078e000b */
[----:B------:R1:W-:Y:S04]  /*757f0*/  STL [R1+0x2224], R11 ;  /* 0x0022240b01007387 */ /* 0x0003e80000100800 */
[----:B------:R-:W4:Y:S04]  /*75800*/  LDL.LU R31, [R1+0x23d8] ;  /* 0x0023d800011f7983 */ /* 0x000f280000300800 */
[----:B------:R-:W-:Y:S04]  /*75810*/  LDGSTS.E [R3+0x4900], desc[UR60][R32.64], P1 ;  /* 0x0490000020037fae */ /* 0x000fe8000892187c */
[----:B-1----:R-:W4:Y:S04]  /*75820*/  LDL.LU R11, [R1+0x2364] ;  /* 0x00236400010b7983 */ /* 0x002f280000300800 */
[----:B------:R1:W-:Y:S04]  /*75830*/  LDGSTS.E [R3+0x4d00], desc[UR60][R34.64], P1 ;  /* 0x04d0000022037fae */ /* 0x0003e8000892187c */
[----:B------:R-:W4:Y:S01]  /*75840*/  LDL.LU R32, [R1+0x23d4] ;  /* 0x0023d40001207983 */ /* 0x000f220000300800 */
[----:B---3--:R-:W-:-:S03]  /*75850*/  IADD3 R9, P2, R9, R4, RZ ;  /* 0x0000000409097210 */ /* 0x008fc60007f5e0ff */
[----:B------:R-:W3:Y:S04]  /*75860*/  LDL.LU R8, [R1+0x2410] ;  /* 0x0024100001087983 */ /* 0x000ee80000300800 */
[----:B------:R-:W3:Y:S01]  /*75870*/  LDL.LU R29, [R1+0x2448] ;  /* 0x00244800011d7983 */ /* 0x000ee20000300800 */
[----:B--2---:R-:W-:-:S03]  /*75880*/  IADD3 R24, P4, R24, R4, RZ ;  /* 0x0000000418187210 */ /* 0x004fc60007f9e0ff */
[----:B------:R2:W-:Y:S01]  /*75890*/  STL [R1+0x2268], R9 ;  /* 0x0022680901007387 */ /* 0x0005e20000100800 */
[----:B-1----:R-:W-:Y:S02]  /*758a0*/  IMAD.MOV.U32 R34, RZ, RZ, R9 ;  /* 0x000000ffff227224 */ /* 0x002fe400078e0009 */
[----:B----4-:R-:W-:Y:S01]  /*758b0*/  IMAD.X R30, R30, 0x1, R0, P2 ;  /* 0x000000011e1e7824 */ /* 0x010fe200010e0600 */
[----:B------:R-:W-:-:S04]  /*758c0*/  IADD3.X R28, R28, R0, RZ, P4, !PT ;  /* 0x000000001c1c7210 */ /* 0x000fc800027fe4ff */
[----:B------:R1:W-:Y:S01]  /*758d0*/  STL [R1+0x2264], R30 ;  /* 0x0022641e01007387 */ /* 0x0003e20000100800 */
[----:B------:R-:W-:-:S03]  /*758e0*/  IMAD.MOV.U32 R35, RZ, RZ, R30 ;  /* 0x000000ffff237224 */ /* 0x000fc600078e001e */
[----:B------:R4:W-:Y:S04]  /*758f0*/  STL [R1+0x22a8], R24 ;  /* 0x0022a81801007387 */ /* 0x0009e80000100800 */
[----:B------:R-:W-:Y:S04]  /*75900*/  STL [R1+0x22a4], R28 ;  /* 0x0022a41c01007387 */ /* 0x000fe80000100800 */
[----:B--2---:R-:W2:Y:S04]  /*75910*/  LDL.LU R9, [R1+0x240c] ;  /* 0x00240c0001097983 */ /* 0x004ea80000300800 */
[----:B-1----:R-:W2:Y:S04]  /*75920*/  LDL.LU R30, [R1+0x2444] ;  /* 0x00244400011e7983 */ /* 0x002ea80000300800 */
[----:B------:R1:W-:Y:S01]  /*75930*/  LDGSTS.E [R3+0x5100], desc[UR60][R34.64], P1 ;  /* 0x0510000022037fae */ /* 0x0003e2000892187c */
[----:B------:R-:W-:-:S02]  /*75940*/  IADD3 R25, P2, R25, R4, RZ ;  /* 0x0000000419197210 */ /* 0x000fc40007f5e0ff */
[----:B------:R-:W-:Y:S01]  /*75950*/  IADD3 R10, P4, R10, R4, RZ ;  /* 0x000000040a0a7210 */ /* 0x000fe20007f9e0ff */
[----:B-1----:R-:W-:Y:S01]  /*75960*/  IMAD.MOV.U32 R35, RZ, RZ, R28 ;  /* 0x000000ffff237224 */ /* 0x002fe200078e001c */
[----:B------:R-:W-:Y:S02]  /*75970*/  MOV R34, R24 ;  /* 0x0000001800227202 */ /* 0x000fe40000000f00 */
[----:B----4-:R-:W4:Y:S01]  /*75980*/  LDL.LU R24, [R1+0x2480] ;  /* 0x0024800001187983 */ /* 0x010f220000300800 */
[----:B------:R-:W-:-:S03]  /*75990*/  IMAD.X R27, R27, 0x1, R0, P2 ;  /* 0x000000011b1b7824 */ /* 0x000fc600010e0600 */
[----:B------:R1:W-:Y:S01]  /*759a0*/  STL [R1+0x22e8], R25 ;  /* 0x0022e81901007387 */ /* 0x0003e20000100800 */
[----:B------:R-:W-:-:S03]  /*759b0*/  IADD3.X R26, R26, R0, RZ, P4, !PT ;  /* 0x000000001a1a7210 */ /* 0x000fc600027fe4ff */
[----:B------:R1:W-:Y:S04]  /*759c0*/  LDGSTS.E [R3+0x5500], desc[UR60][R34.64], P1 ;  /* 0x0550000022037fae */ /* 0x0003e8000892187c */
[----:B------:R1:W-:Y:S04]  /*759d0*/  STL [R1+0x22e4], R27 ;  /* 0x0022e41b01007387 */ /* 0x0003e80000100800 */
[----:B------:R1:W-:Y:S02]  /*759e0*/  STL [R1+0x2328], R10 ;  /* 0x0023280a01007387 */ /* 0x0003e40000100800 */
[----:B-1----:R-:W-:-:S02]  /*759f0*/  IMAD.MOV.U32 R34, RZ, RZ, R25 ;  /* 0x000000ffff227224 */ /* 0x002fc400078e0019 */
[----:B------:R-:W4:Y:S01]  /*75a00*/  LDL.LU R25, [R1+0x247c] ;  /* 0x00247c0001197983 */ /* 0x000f220000300800 */
[----:B------:R-:W-:-:S03]  /*75a10*/  IMAD.MOV.U32 R35, RZ, RZ, R27 ;  /* 0x000000ffff237224 */ /* 0x000fc600078e001b */
[----:B------:R-:W-:Y:S04]  /*75a20*/  STL [R1+0x2324], R26 ;  /* 0x0023241a01007387 */ /* 0x000fe80000100800 */
[----:B------:R-:W4:Y:S04]  /*75a30*/  LDL.LU R28, [R1+0x24c4] ;  /* 0x0024c400011c7983 */ /* 0x000f280000300800 */
[----:B------:R-:W4:Y:S04]  /*75a40*/  LDL.LU R27, [R1+0x24c8] ;  /* 0x0024c800011b7983 */ /* 0x000f280000300800 */
[----:B------:R1:W-:Y:S02]  /*75a50*/  LDGSTS.E [R3+0x5900], desc[UR60][R34.64], P1 ;  /* 0x0590000022037fae */ /* 0x0003e4000892187c */
[----:B-1----:R-:W-:Y:S01]  /*75a60*/  MOV R34, R10 ;  /* 0x0000000a00227202 */ /* 0x002fe20000000f00 */
[----:B------:R-:W-:Y:S01]  /*75a70*/  IMAD.MOV.U32 R35, RZ, RZ, R26 ;  /* 0x000000ffff237224 */ /* 0x000fe200078e001a */
[----:B------:R-:W4:Y:S04]  /*75a80*/  LDL.LU R10, [R1+0x24f8] ;  /* 0x0024f800010a7983 */ /* 0x000f280000300800 */
[----:B------:R1:W-:Y:S01]  /*75a90*/  LDGSTS.E [R3+0x5d00], desc[UR60][R34.64], P1 ;  /* 0x05d0000022037fae */ /* 0x0003e2000892187c */
[----:B------:R-:W-:-:S02]  /*75aa0*/  IADD3 R7, P2, R7, R4, RZ ;  /* 0x0000000407077210 */ /* 0x000fc40007f5e0ff */
[----:B------:R-:W-:-:S03]  /*75ab0*/  IADD3 R31, P4, R31, R4, RZ ;  /* 0x000000041f1f7210 */ /* 0x000fc60007f9e0ff */
[----:B------:R-:W-:Y:S01]  /*75ac0*/  STL [R1+0x2368], R7 ;  /* 0x0023680701007387 */ /* 0x000fe20000100800 */
[----:B------:R-:W-:-:S04]  /*75ad0*/  IMAD.X R11, R11, 0x1, R0, P2 ;  /* 0x000000010b0b7824 */ /* 0x000fc800010e0600 */
[----:B-1----:R-:W-:Y:S01]  /*75ae0*/  IMAD.MOV.U32 R35, RZ, RZ, R11 ;  /* 0x000000ffff237224 */ /* 0x002fe200078e000b */
[----:B------:R1:W-:Y:S01]  /*75af0*/  STL [R1+0x2364], R11 ;  /* 0x0023640b01007387 */ /* 0x0003e20000100800 */
[----:B------:R-:W-:-:S03]  /*75b00*/  IADD3.X R32, R32, R0, RZ, P4, !PT ;  /* 0x0000000020207210 */ /* 0x000fc600027fe4ff */
[----:B------:R-:W-:Y:S01]  /*75b10*/  STL [R1+0x23d8], R31 ;  /* 0x0023d81f01007387 */ /* 0x000fe20000100800 */
[----:B------:R-:W-:-:S03]  /*75b20*/  IMAD.MOV.U32 R34, RZ, RZ, R7 ;  /* 0x000000ffff227224 */ /* 0x000fc600078e0007 */
[----:B-1----:R-:W4:Y:S04]  /*75b30*/  LDL.LU R11, [R1+0x24f4] ;  /* 0x0024f400010b7983 */ /* 0x002f280000300800 */
[----:B------:R1:W-:Y:S04]  /*75b40*/  STL [R1+0x23d4], R32 ;  /* 0x0023d42001007387 */ /* 0x0003e80000100800 */
[----:B------:R-:W4:Y:S04]  /*75b50*/  LDL.LU R26, [R1+0x2524] ;  /* 0x00252400011a7983 */ /* 0x000f280000300800 */
[----:B------:R-:W4:Y:S01]  /*75b60*/  LDL.LU R7, [R1+0x2528] ;  /* 0x0025280001077983 */ /* 0x000f220000300800 */
[----:B---3--:R-:W-:-:S02]  /*75b70*/  IADD3 R8, P2, R8, R4, RZ ;  /* 0x0000000408087210 */ /* 0x008fc40007f5e0ff */
[----:B------:R-:W-:Y:S01]  /*75b80*/  IADD3 R29, P4, R29, R4, RZ ;  /* 0x000000041d1d7210 */ /* 0x000fe20007f9e0ff */
[----:B------:R-:W-:Y:S01]  /*75b90*/  LDGSTS.E [R3+0x6100], desc[UR60][R34.64], P1 ;  /* 0x0610000022037fae */ /* 0x000fe2000892187c */
[----:B------:R-:W-:Y:S01]  /*75ba0*/  MOV R33, R32 ;  /* 0x0000002000217202 */ /* 0x000fe20000000f00 */
[----:B-1----:R-:W-:Y:S02]  /*75bb0*/  IMAD.MOV.U32 R32, RZ, RZ, R31 ;  /* 0x000000ffff207224 */ /* 0x002fe400078e001f */
[----:B------:R-:W-:Y:S04]  /*75bc0*/  STL [R1+0x2410], R8 ;  /* 0x0024100801007387 */ /* 0x000fe80000100800 */
[----:B------:R-:W-:Y:S01]  /*75bd0*/  LDGSTS.E [R3+0x6500], desc[UR60][R32.64], P1 ;  /* 0x0650000020037fae */ /* 0x000fe2000892187c */
[----:B--2---:R-:W-:Y:S01]  /*75be0*/  IMAD.X R9, R9, 0x1, R0, P2 ;  /* 0x0000000109097824 */ /* 0x004fe200010e0600 */
[----:B------:R-:W-:-:S04]  /*75bf0*/  IADD3.X R30, R30, R0, RZ, P4, !PT ;  /* 0x000000001e1e7210 */ /* 0x000fc800027fe4ff */
[----:B------:R1:W-:Y:S04]  /*75c00*/  STL [R1+0x240c], R9 ;  /* 0x00240c0901007387 */ /* 0x0003e80000100800 */
[----:B------:R-:W-:Y:S04]  /*75c10*/  STL [R1+0x2448], R29 ;  /* 0x0024481d01007387 */ /* 0x000fe80000100800 */
[----:B------:R-:W-:Y:S04]  /*75c20*/  LDGSTS.E [R3+0x6900], desc[UR60][R8.64], P1 ;  /* 0x0690000008037fae */ /* 0x000fe8000892187c */
[----:B------:R2:W-:Y:S04]  /*75c30*/  STL [R1+0x2444], R30 ;  /* 0x0024441e01007387 */ /* 0x0005e80000100800 */
[----:B-1----:R-:W3:Y:S01]  /*75c40*/  LDL.LU.64 R8, [R1+0x1240] ;  /* 0x0012400001087983 */ /* 0x002ee20000300a00 */
[----:B----4-:R-:W-:-:S03]  /*75c50*/  IADD3 R24, P2, R24, R4, RZ ;  /* 0x0000000418187210 */ /* 0x010fc60007f5e0ff */
[----:B------:R-:W4:Y:S01]  /*75c60*/  LDL.LU.64 R44, [R1+0x1218] ;  /* 0x00121800012c7983 */ /* 0x000f220000300a00 */
[----:B------:R-:W-:Y:S02]  /*75c70*/  IMAD.MOV.U32 R31, RZ, RZ, R30 ;  /* 0x000000ffff1f7224 */ /* 0x000fe400078e001e */
[----:B--2---:R-:W-:Y:S01]  /*75c80*/  IMAD.MOV.U32 R30, RZ, RZ, R29 ;  /* 0x000000ffff1e7224 */ /* 0x004fe200078e001d */
[----:B------:R-:W2:Y:S04]  /*75c90*/  LDL.LU.64 R36, [R1+0x1210] ;  /* 0x0012100001247983 */ /* 0x000ea80000300a00 */
[----:B------:R-:W-:Y:S04]  /*75ca0*/  STL [R1+0x2480], R24 ;  /* 0x0024801801007387 */ /* 0x000fe80000100800 */
[----:B------:R1:W-:Y:S01]  /*75cb0*/  LDGSTS.E [R3+0x6d00], desc[UR60][R30.64], P1 ;  /* 0x06d000001e037fae */ /* 0x0003e2000892187c */
[----:B------:R-:W-:-:S05]  /*75cc0*/  IADD3.X R25, R25, R0, RZ, P2, !PT ;  /* 0x0000000019197210 */ /* 0x000fca00017fe4ff */
[----:B------:R1:W-:Y:S01]  /*75cd0*/  STL [R1+0x247c], R25 ;  /* 0x00247c1901007387 */ /* 0x0003e20000100800 */
[----:B------:R-:W-:Y:S01]  /*75ce0*/  IADD3 R27, P4, R27, R4, RZ ;  /* 0x000000041b1b7210 */ /* 0x000fe20007f9e0ff */
[----:B-1----:R-:W-:Y:S01]  /*75cf0*/  IMAD.MOV.U32 R30, RZ, RZ, R24 ;  /* 0x000000ffff1e7224 */ /* 0x002fe200078e0018 */
[----:B------:R-:W-:-:S03]  /*75d00*/  MOV R31, R25 ;  /* 0x00000019001f7202 */ /* 0x000fc60000000f00 */
[----:B------:R-:W-:Y:S04]  /*75d10*/  STL [R1+0x24c8], R27 ;  /* 0x0024c81b01007387 */ /* 0x000fe80000100800 */
[----:B------:R-:W2:Y:S01]  /*75d20*/  LDL.LU.64 R24, [R1+0x1208] ;  /* 0x0012080001187983 */ /* 0x000ea20000300a00 */
[----:B------:R-:W-:-:S03]  /*75d30*/  IMAD.X R28, R28, 0x1, R0, P4 ;  /* 0x000000011c1c7824 */ /* 0x000fc600020e0600 */
[----:B------:R-:W-:Y:S04]  /*75d40*/  LDGSTS.E [R3+0x7100], desc[UR60][R30.64], P1 ;  /* 0x071000001e037fae */ /* 0x000fe8000892187c */
[----:B------:R1:W-:Y:S01]  /*75d50*/  STL [R1+0x24c4], R28 ;  /* 0x0024c41c01007387 */ /* 0x0003e20000100800 */
[----:B------:R-:W-:-:S03]  /*75d60*/  IADD3 R10, P2, R10, R4, RZ ;  /* 0x000000040a0a7210 */ /* 0x000fc60007f5e0ff */
[----:B------:R-:W2:Y:S01]  /*75d70*/  LDL.LU.64 R42, [R1+0x1200] ;  /* 0x00120000012a7983 */ /* 0x000ea20000300a00 */
[----:B------:R-:W-:-:S03]  /*75d80*/  IMAD.MOV.U32 R29, RZ, RZ, R28 ;  /* 0x000000ffff1d7224 */ /* 0x000fc600078e001c */
[----:B------:R-:W2:Y:S01]  /*75d90*/  LDL.LU.64 R32, [R1+0x11f8] ;  /* 0x0011f80001207983 */ /* 0x000ea20000300a00 */
[----:B-1----:R-:W-:-:S03]  /*75da0*/  IMAD.MOV.U32 R28, RZ, RZ, R27 ;  /* 0x000000ffff1c7224 */ /* 0x002fc600078e001b */
[----:B------:R-:W-:Y:S04]  /*75db0*/  STL [R1+0x24f8], R10 ;  /* 0x0024f80a01007387 */ /* 0x000fe80000100800 */
[----:B------:R1:W-:Y:S02]  /*75dc0*/  LDGSTS.E [R3+0x7500], desc[UR60][R28.64], P1 ;  /* 0x075000001c037fae */ /* 0x0003e4000892187c */
[----:B-1----:R-:W-:Y:S01]  /*75dd0*/  IMAD.MOV.U32 R28, RZ, RZ, R10 ;  /* 0x000000ffff1c7224 */ /* 0x002fe200078e000a */
[----:B------:R-:W-:-:S04]  /*75de0*/  IADD3.X R11, R11, R0, RZ, P2, !PT ;  /* 0x000000000b0b7210 */ /* 0x000fc800017fe4ff */
[----:B------:R-:W-:Y:S01]  /*75df0*/  MOV R29, R11 ;  /* 0x0000000b001d7202 */ /* 0x000fe20000000f00 */
[----:B------:R1:W-:Y:S04]  /*75e00*/  STL [R1+0x24f4], R11 ;  /* 0x0024f40b01007387 */ /* 0x0003e80000100800 */
[----:B------:R1:W-:Y:S01]  /*75e10*/  LDGSTS.E [R3+0x7900], desc[UR60][R28.64], P1 ;  /* 0x079000001c037fae */ /* 0x0003e2000892187c */
[----:B------:R-:W-:-:S05]  /*75e20*/  IADD3 R7, P4, R7, R4, RZ ;  /* 0x0000000407077210 */ /* 0x000fca0007f9e0ff */
[----:B------:R-:W-:Y:S01]  /*75e30*/  IMAD.X R26, R26, 0x1, R0, P4 ;  /* 0x000000011a1a7824 */ /* 0x000fe200020e0600 */
[----:B------:R-:W-:Y:S04]  /*75e40*/  STL [R1+0x2528], R7 ;  /* 0x0025280701007387 */ /* 0x000fe80000100800 */
[----:B-1----:R-:W2:Y:S04]  /*75e50*/  LDL.LU.64 R10, [R1+0x11f0] ;  /* 0x0011f000010a7983 */ /* 0x002ea80000300a00 */
[----:B------:R1:W-:Y:S04]  /*75e60*/  STL [R1+0x2524], R26 ;  /* 0x0025241a01007387 */ /* 0x0003e80000100800 */
[----:B------:R-:W2:Y:S04]  /*75e70*/  LDL.LU.64 R40, [R1+0x11e8] ;  /* 0x0011e80001287983 */ /* 0x000ea80000300a00 */
[----:B------:R-:W2:Y:S04]  /*75e80*/  LDL.LU.64 R34, [R1+0x11e0] ;  /* 0x0011e00001227983 */ /* 0x000ea80000300a00 */
[----:B------:R-:W2:Y:S01]  /*75e90*/  LDL.LU.64 R38, [R1+0x11d8] ;  /* 0x0011d80001267983 */ /* 0x000ea20000300a00 */
[----:B------:R-:W-:-:S03]  /*75ea0*/  IMAD.MOV.U32 R29, RZ, RZ, R26 ;  /* 0x000000ffff1d7224 */ /* 0x000fc600078e001a */
[----:B-1----:R-:W2:Y:S01]  /*75eb0*/  LDL.LU.64 R26, [R1+0x11d0] ;  /* 0x0011d000011a7983 */ /* 0x002ea20000300a00 */
[----:B------:R-:W-:-:S03]  /*75ec0*/  IMAD.MOV.U32 R28, RZ, RZ, R7 ;  /* 0x000000ffff1c7224 */ /* 0x000fc600078e0007 */
[----:B------:R-:W2:Y:S04]  /*75ed0*/  LDL.LU.64 R30, [R1+0x11c8] ;  /* 0x0011c800011e7983 */ /* 0x000ea80000300a00 */
[----:B------:R1:W-:Y:S04]  /*75ee0*/  LDGSTS.E [R3+0x7d00], desc[UR60][R28.64], P1 ;  /* 0x07d000001c037fae */ /* 0x0003e8000892187c */
[----:B------:R-:W2:Y:S01]  /*75ef0*/  LDL.LU.64 R28, [R1+0x11c0] ;  /* 0x0011c000011c7983 */ /* 0x000ea20000300a00 */
[----:B---3--:R-:W-:-:S04]  /*75f00*/  IADD3 R82, P2, R8, R4, RZ ;  /* 0x0000000408527210 */ /* 0x008fc80007f5e0ff */
[----:B------:R-:W-:Y:S02]  /*75f10*/  IADD3.X R252, R9, R0, RZ, P2, !PT ;  /* 0x0000000009fc7210 */ /* 0x000fe400017fe4ff */
[-C--:B----4-:R-:W-:Y:S01]  /*75f20*/  IADD3 R80, P2, R44, R4.reuse, RZ ;  /* 0x000000042c507210 */ /* 0x090fe20007f5e0ff */
[----:B------:R-:W1:Y:S04]  /*75f30*/  LDL.LU.64 R8, [R1+0x11b8] ;  /* 0x0011b80001087983 */ /* 0x000e680000300a00 */
[----:B------:R-:W-:Y:S01]  /*75f40*/  IMAD.X R81, R45, 0x1, R0, P2 ;  /* 0x000000012d517824 */ /* 0x000fe200010e0600 */
[----:B--2---:R-:W-:-:S05]  /*75f50*/  IADD3 R78, P2, R36, R4, RZ ;  /* 0x00000004244e7210 */ /* 0x004fca0007f5e0ff */
[----:B------:R-:W-:Y:S02]  /*75f60*/  IMAD.X R79, R37, 0x1, R0, P2 ;  /* 0x00000001254f7824 */ /* 0x000fe400010e0600 */
[----:B------:R-:W2:Y:S01]  /*75f70*/  LDL.LU.64 R36, [R1+0x11b0] ;  /* 0x0011b00001247983 */ /* 0x000ea20000300a00 */
[----:B------:R-:W-:-:S04]  /*75f80*/  IADD3 R76, P2, R24, R4, RZ ;  /* 0x00000004184c7210 */ /* 0x000fc80007f5e0ff */
        /* <DEDUP_REMOVED lines=18> */
[--C-:B------:R-:W-:Y:S01]  /*760b0*/  IMAD.X R62, R27, 0x1, R0.reuse, P2 ;  /* 0x000000011b3e7824 */ /* 0x100fe200010e0600 */
[-C--:B------:R-:W-:Y:S01]  /*760c0*/  IADD3 R59, P2, R30, R4.reuse, RZ ;  /* 0x000000041e3b7210 */ /* 0x080fe20007f5e0ff */
[----:B------:R-:W4:Y:S04]  /*760d0*/  LDL.LU.64 R26, [R1+0x1188] ;  /* 0x00118800011a7983 */ /* 0x000f280000300a00 */
[----:B------:R-:W-:Y:S01]  /*760e0*/  IMAD.X R60, R31, 0x1, R0, P2 ;  /* 0x000000011f3c7824 */ /* 0x000fe200010e0600 */
[----:B------:R-:W-:-:S04]  /*760f0*/  IADD3 R30, P2, R28, R4, RZ ;  /* 0x000000041c1e7210 */ /* 0x000fc80007f5e0ff */
[----:B------:R-:W-:Y:S02]  /*76100*/  IADD3.X R31, R29, R0, RZ, P2, !PT ;  /* 0x000000001d1f7210 */ /* 0x000fe400017fe4ff */
[----:B-1----:R-:W-:-:S05]  /*76110*/  IADD3 R28, P2, R8, R4, RZ ;  /* 0x00000004081c7210 */ /* 0x002fca0007f5e0ff */
[----:B------:R-:W-:Y:S02]  /*76120*/  IMAD.X R29, R9, 0x1, R0, P2 ;  /* 0x00000001091d7824 */ /* 0x000fe400010e0600 */
[----:B------:R-:W4:Y:S01]  /*76130*/  LDL.LU.64 R8, [R1+0x1180] ;  /* 0x0011800001087983 */ /* 0x000f220000300a00 */
[----:B--2---:R-:W-:-:S05]  /*76140*/  IADD3 R57, P2, R36, R4, RZ ;  /* 0x0000000424397210 */ /* 0x004fca0007f5e0ff */
[----:B------:R-:W-:Y:S01]  /*76150*/  IMAD.X R58, R37, 0x1, R0, P2 ;  /* 0x00000001253a7824 */ /* 0x000fe200010e0600 */
[----:B---3--:R-:W-:-:S04]  /*76160*/  IADD3 R55, P2, R24, R4, RZ ;  /* 0x0000000418377210 */ /* 0x008fc80007f5e0ff */
[----:B------:R-:W-:Y:S02]  /*76170*/  IADD3.X R56, R25, R0, RZ, P2, !PT ;  /* 0x0000000019387210 */ /* 0x000fe400017fe4ff */
[----:B------:R-:W2:Y:S01]  /*76180*/  LDL.LU.64 R24, [R1+0x1178] ;  /* 0x0011780001187983 */ /* 0x000ea20000300a00 */
[----:B----4-:R-:W-:-:S05]  /*76190*/  IADD3 R53, P2, R32, R4, RZ ;  /* 0x0000000420357210 */ /* 0x010fca0007f5e0ff */
[----:B------:R-:W-:Y:S01]  /*761a0*/  IMAD.X R54, R33, 0x1, R0, P2 ;  /* 0x0000000121367824 */ /* 0x000fe200010e0600 */
[----:B------:R-:W-:-:S05]  /*761b0*/  IADD3 R51, P2, R10, R4, RZ ;  /* 0x000000040a337210 */ /* 0x000fca0007f5e0ff */
[----:B------:R-:W-:Y:S02]  /*761c0*/  IMAD.X R52, R11, 0x1, R0, P2 ;  /* 0x000000010b347824 */ /* 0x000fe400010e0600 */
[----:B------:R-:W3:Y:S04]  /*761d0*/  LDL.LU.64 R10, [R1+0x1170] ;  /* 0x00117000010a7983 */ /* 0x000ee80000300a00 */
[----:B------:R-:W4:Y:S04]  /*761e0*/  LDL.LU.64 R44, [R1+0x1168] ;  /* 0x00116800012c7983 */ /* 0x000f280000300a00 */
[----:B------:R-:W4:Y:S04]  /*761f0*/  LDL.LU.64 R42, [R1+0x1160] ;  /* 0x00116000012a7983 */ /* 0x000f280000300a00 */
[----:B------:R-:W4:Y:S04]  /*76200*/  LDL.LU.64 R40, [R1+0x1158] ;  /* 0x0011580001287983 */ /* 0x000f280000300a00 */
[----:B------:R-:W4:Y:S01]  /*76210*/  LDL.LU.64 R38, [R1+0x1150] ;  /* 0x0011500001267983 */ /* 0x000f220000300a00 */
[----:B------:R-:W-:-:S03]  /*76220*/  IADD3 R32, P2, R34, R4, RZ ;  /* 0x0000000422207210 */ /* 0x000fc60007f5e0ff */
[----:B------:R-:W4:Y:S01]  /*76230*/  LDL.LU.64 R36, [R1+0x1148] ;  /* 0x0011480001247983 */ /* 0x000f220000300a00 */
[----:B------:R-:W-:-:S03]  /*76240*/  IADD3.X R33, R35, R0, RZ, P2, !PT ;  /* 0x0000000023217210 */ /* 0x000fc600017fe4ff */
[----:B------:R-:W4:Y:S01]  /*76250*/  LDL.LU.64 R34, [R1+0x1140] ;  /* 0x0011400001227983 */ /* 0x000f220000300a00 */
[----:B------:R-:W-:-:S05]  /*76260*/  IADD3 R49, P2, R26, R4, RZ ;  /* 0x000000041a317210 */ /* 0x000fca0007f5e0ff */
[----:B------:R-:W-:Y:S01]  /*76270*/  IMAD.X R50, R27, 0x1, R0, P2 ;  /* 0x000000011b327824 */ /* 0x000fe200010e0600 */
[----:B------:R-:W-:-:S05]  /*76280*/  IADD3 R26, P2, R8, R4, RZ ;  /* 0x00000004081a7210 */ /* 0x000fca0007f5e0ff */
[----:B------:R-:W-:Y:S01]  /*76290*/  IMAD.X R27, R9, 0x1, R0, P2 ;  /* 0x00000001091b7824 */ /* 0x000fe200010e0600 */
[----:B--2---:R-:W-:-:S04]  /*762a0*/  IADD3 R8, P2, R24, R4, RZ ;  /* 0x0000000418087210 */ /* 0x004fc80007f5e0ff */
[----:B------:R-:W-:Y:S02]  /*762b0*/  IADD3.X R9, R25, R0, RZ, P2, !PT ;  /* 0x0000000019097210 */ /* 0x000fe400017fe4ff */
[----:B------:R-:W2:Y:S04]  /*762c0*/  LDL.LU.64 R24, [R1+0x1138] ;  /* 0x0011380001187983 */ /* 0x000ea80000300a00 */
[----:B------:R-:W2:Y:S04]  /*762d0*/  LDL.LU.64 R86, [R1+0x1130] ;  /* 0x0011300001567983 */ /* 0x000ea80000300a00 */
[----:B------:R-:W2:Y:S01]  /*762e0*/  LDL.LU.64 R84, [R1+0x1128] ;  /* 0x0011280001547983 */ /* 0x000ea20000300a00 */
        /* <DEDUP_REMOVED lines=9> */
[----:B---3--:R-:W-:-:S05]  /*76380*/  IADD3 R47, P2, R10, R4, RZ ;  /* 0x000000040a2f7210 */ /* 0x008fca0007f5e0ff */
        /* <DEDUP_REMOVED lines=13> */
[----:B--2---:R-:W-:-:S05]  /*76460*/  IADD3 R35, P2, R24, R4, RZ ;  /* 0x0000000418237210 */ /* 0x004fca0007f5e0ff */
        /* <DEDUP_REMOVED lines=13> */
[----:B------:R-:W-:Y:S02]  /*76540*/  IMAD.X R24, R85, 0x1, R0, P2 ;  /* 0x0000000155187824 */ /* 0x000fe400010e0600 */
[----:B------:R-:W-:Y:S01]  /*76550*/  IMAD.MOV.U32 R66, RZ, RZ, R63 ;  /* 0x000000ffff427224 */ /* 0x000fe200078e003f */
[----:B------:R-:W-:Y:S01]  /*76560*/  MOV R85, R252 ;  /* 0x000000fc00557202 */ /* 0x000fe20000000f00 */
[----:B------:R-:W-:Y:S02]  /*76570*/  IMAD.MOV.U32 R63, RZ, RZ, R62 ;  /* 0x000000ffff3f7224 */ /* 0x000fe400078e003e */
[----:B------:R-:W-:Y:S01]  /*76580*/  IMAD.MOV.U32 R62, RZ, RZ, R61 ;  /* 0x000000ffff3e7224 */ /* 0x000fe200078e003d */
[----:B------:R-:W-:Y:S01]  /*76590*/  MOV R61, R60 ;  /* 0x0000003c003d7202 */ /* 0x000fe20000000f00 */
[----:B------:R-:W-:-:S02]  /*765a0*/  IMAD.MOV.U32 R60, RZ, RZ, R59 ;  /* 0x000000ffff3c7224 */ /* 0x000fc400078e003b */
[----:B------:R-:W-:Y:S01]  /*765b0*/  IMAD.MOV.U32 R59, RZ, RZ, R58 ;  /* 0x000000ffff3b7224 */ /* 0x000fe200078e003a */
        /* <DEDUP_REMOVED lines=26> */
[----:B------:R1:W-:Y:S01]  /*76760*/  STL.64 [R1+0x11b8], R28 ;  /* 0x0011b81c01007387 */ /* 0x0003e20000100a00 */
        /* <DEDUP_REMOVED lines=11> */
[----:B------:R-:W-:Y:S04]  /*76820*/  LDGSTS.E [R3+0x20100], desc[UR60][R84.64], P1 ;  /* 0x2010000054037fae */ /* 0x000fe8000892187c */
[----:B------:R-:W-:Y:S01]  /*76830*/  STL.64 [R1+0x1188], R50 ;  /* 0x0011883201007387 */ /* 0x000fe20000100a00 */
[----:B------:R-:W-:-:S03]  /*76840*/  IMAD.MOV.U32 R39, RZ, RZ, R38 ;  /* 0x000000ffff277224 */ /* 0x000fc600078e0026 */
[----:B------:R-:W-:Y:S04]  /*76850*/  LDGSTS.E [R3+0x20500], desc[UR60][R82.64], P1 ;  /* 0x2050000052037fae */ /* 0x000fe8000892187c */
[----:B------:R-:W-:Y:S01]  /*76860*/  STL.64 [R1+0x1180], R26 ;  /* 0x0011801a01007387 */ /* 0x000fe20000100a00 */
[----:B------:R-:W-:-:S03]  /*76870*/  IMAD.MOV.U32 R38, RZ, RZ, R37 ;  /* 0x000000ffff267224 */ /* 0x000fc600078e0025 */
[----:B------:R-:W-:Y:S04]  /*76880*/  LDGSTS.E [R3+0x20900], desc[UR60][R80.64], P1 ;  /* 0x2090000050037fae */ /* 0x000fe8000892187c */
[----:B------:R3:W-:Y:S01]  /*76890*/  STL.64 [R1+0x1178], R8 ;  /* 0x0011780801007387 */ /* 0x0007e20000100a00 */
[----:B------:R-:W-:-:S03]  /*768a0*/  MOV R37, R36 ;  /* 0x0000002400257202 */ /* 0x000fc60000000f00 */
[----:B------:R-:W-:Y:S04]  /*768b0*/  LDGSTS.E [R3+0x20d00], desc[UR60][R78.64], P1 ;  /* 0x20d000004e037fae */ /* 0x000fe8000892187c */
[----:B------:R-:W-:Y:S01]  /*768c0*/  STL.64 [R1+0x1170], R48 ;  /* 0x0011703001007387 */ /* 0x000fe20000100a00 */
[----:B------:R-:W-:-:S03]  /*768d0*/  IMAD.MOV.U32 R36, RZ, RZ, R35 ;  /* 0x000000ffff247224 */ /* 0x000fc600078e0023 */
[----:B------:R-:W-:Y:S04]  /*768e0*/  LDGSTS.E [R3+0x21100], desc[UR60][R76.64], P1 ;  /* 0x211000004c037fae */ /* 0x000fe8000892187c */
[----:B------:R4:W-:Y:S01]  /*768f0*/  STL.64 [R1+0x1168], R10 ;  /* 0x0011680a01007387 */ /* 0x0009e20000100a00 */
[----:B------:R-:W-:-:S03]  /*76900*/  IMAD.MOV.U32 R35, RZ, RZ, R34 ;  /* 0x000000ffff237224 */ /* 0x000fc600078e0022 */
[----:B------:R-:W-:Y:S04]  /*76910*/  LDGSTS.E [R3+0x21500], desc[UR60][R74.64], P1 ;  /* 0x215000004a037fae */ /* 0x000fe8000892187c */
[----:B------:R-:W-:Y:S01]  /*76920*/  STL.64 [R1+0x1160], R46 ;  /* 0x0011602e01007387 */ /* 0x000fe20000100a00 */
        /* <DEDUP_REMOVED lines=29> */
[----:B-1----:R-:W4:Y:S04]  /*76b00*/  LDL.LU R28, [R1+0x1d70] ;  /* 0x001d7000011c7983 */ /* 0x002f280000300800 */
[----:B------:R-:W4:Y:S04]  /*76b10*/  LDL.LU R31, [R1+0x1db0] ;  /* 0x001db000011f7983 */ /* 0x000f280000300800 */
[----:B------:R-:W4:Y:S04]  /*76b20*/  LDL.LU R29, [R1+0x1d6c] ;  /* 0x001d6c00011d7983 */ /* 0x000f280000300800 */
        /* <DEDUP_REMOVED lines=17> */
[----:B------:R-:W4:Y:S04]  /*76c40*/  LDL.LU R24, [R1+0x1ef0] ;  /* 0x001ef00001187983 */ /* 0x000f280000300800 */
[----:B------:R-:W4:Y:S01]  /*76c50*/  LDL.LU R8, [R1+0x1f30] ;  /* 0x001f300001087983 */ /* 0x000f220000300800 */
[----:B------:R-:W-:Y:S01]  /*76c60*/  IMAD.IADD R3, R3, 0x1, R5 ;  /* 0x0000000103037824 */ /* 0x000fe200078e0205 */
[-C--:B------:R-:W-:Y:S02]  /*76c70*/  IADD3 R28, P2, R28, R4.reuse, RZ ;  /* 0x000000041c1c7210 */ /* 0x080fe40007f5e0ff */
[----:B------:R-:W-:Y:S02]  /*76c80*/  IADD3 R31, P4, R31, R4, RZ ;  /* 0x000000041f1f7210 */ /* 0x000fe40007f9e0ff */
[----:B------:R-:W-:Y:S01]  /*76c90*/  IADD3.X R29, R29, R0, RZ, P2, !PT ;  /* 0x000000001d1d7210 */ /* 0x000fe200017fe4ff */
[----:B------:R-:W-:Y:S02]  /*76ca0*/  STL [R1+0x1d70], R28 ;  /* 0x001d701c01007387 */ /* 0x000fe40000100800 */
[----:B--2---:R-:W-:-:S02]  /*76cb0*/  IMAD.X R32, R32, 0x1, R0, P4 ;  /* 0x0000000120207824 */ /* 0x004fc400020e0600 */
[----:B------:R-:W-:Y:S04]  /*76cc0*/  STL [R1+0x1db0], R31 ;  /* 0x001db01f01007387 */ /* 0x000fe80000100800 */
[----:B------:R1:W-:Y:S04]  /*76cd0*/  STL [R1+0x1d6c], R29 ;  /* 0x001d6c1d01007387 */ /* 0x0003e80000100800 */
[----:B------:R-:W-:Y:S04]  /*76ce0*/  LDGSTS.E [R3+0x180], desc[UR60][R28.64], P1 ;  /* 0x001800001c037fae */ /* 0x000fe8000892187c */
[----:B-1----:R-:W2:Y:S04]  /*76cf0*/  LDL.LU R29, [R1+0x1eec] ;  /* 0x001eec00011d7983 */ /* 0x002ea80000300800 */
[----:B------:R1:W-:Y:S04]  /*76d00*/  STL [R1+0x1dac], R32 ;  /* 0x001dac2001007387 */ /* 0x0003e80000100800 */
[----:B------:R-:W2:Y:S01]  /*76d10*/  LDL.LU R28, [R1+0x1f2c] ;  /* 0x001f2c00011c7983 */ /* 0x000ea20000300800 */
[----:B---3--:R-:W-:-:S02]  /*76d20*/  IADD3 R9, P2, R9, R4, RZ ;  /* 0x0000000409097210 */ /* 0x008fc40007f5e0ff */
[----:B------:R-:W-:Y:S02]  /*76d30*/  IADD3 R26, P4, R26, R4, RZ ;  /* 0x000000041a1a7210 */ /* 0x000fe40007f9e0ff */
[----:B------:R-:W-:Y:S01]  /*76d40*/  MOV R33, R32 ;  /* 0x0000002000217202 */ /* 0x000fe20000000f00 */
[----:B----4-:R-:W-:Y:S01]  /*76d50*/  IMAD.X R11, R11, 0x1, R0, P2 ;  /* 0x000000010b0b7824 */ /* 0x010fe200010e0600 */
[----:B------:R-:W-:Y:S01]  /*76d60*/  IADD3.X R30, R30, R0, RZ, P4, !PT ;  /* 0x000000001e1e7210 */ /* 0x000fe200027fe4ff */
[----:B-1----:R-:W-:Y:S01]  /*76d70*/  IMAD.MOV.U32 R32, RZ, RZ, R31 ;  /* 0x000000ffff207224 */ /* 0x002fe200078e001f */
[----:B------:R-:W-:Y:S04]  /*76d80*/  STL [R1+0x1df0], R9 ;  /* 0x001df00901007387 */ /* 0x000fe80000100800 */
[----:B------:R-:W-:Y:S04]  /*76d90*/  STL [R1+0x1dec], R11 ;  /* 0x001dec0b01007387 */ /* 0x000fe80000100800 */
[----:B------:R-:W-:Y:S04]  /*76da0*/  STL [R1+0x1e30], R26 ;  /* 0x001e301a01007387 */ /* 0x000fe80000100800 */
[----:B------:R1:W-:Y:S04]  /*76db0*/  STL [R1+0x1e2c], R30 ;  /* 0x001e2c1e01007387 */ /* 0x0003e80000100800 */
[----:B------:R3:W-:Y:S01]  /*76dc0*/  LDGSTS.E [R3+0x580], desc[UR60][R32.64], P1 ;  /* 0x0058000020037fae */ /* 0x0007e2000892187c */
[----:B------:R-:W-:Y:S01]  /*76dd0*/  MOV R31, R30 ;  /* 0x0000001e001f7202 */ /* 0x000fe20000000f00 */
[----:B-1----:R-:W-:-:S02]  /*76de0*/  IMAD.MOV.U32 R30, RZ, RZ, R26 ;  /* 0x000000ffff1e7224 */ /* 0x002fc400078e001a */
[----:B---3--:R-:W-:Y:S02]  /*76df0*/  IMAD.MOV.U32 R32, RZ, RZ, R9 ;  /* 0x000000ffff207224 */ /* 0x008fe400078e0009 */
[----:B------:R-:W-:Y:S02]  /*76e00*/  IMAD.MOV.U32 R33, RZ, RZ, R11 ;  /* 0x000000ffff217224 */ /* 0x000fe400078e000b */
[----:B------:R-:W3:Y:S04]  /*76e10*/  LDL.LU R11, [R1+0x1f70] ;  /* 0x001f7000010b7983 */ /* 0x000ee80000300800 */
[----:B------:R1:W-:Y:S04]  /*76e20*/  LDGSTS.E [R3+0x980], desc[UR60][R32.64], P1 ;  /* 0x0098000020037fae */ /* 0x0003e8000892187c */
[----:B------:R-:W4:Y:S04]  /*76e30*/  LDL.LU R9, [R1+0x1fb0] ;  /* 0x001fb00001097983 */ /* 0x000f280000300800 */
[----:B------:R-:W-:Y:S01]  /*76e40*/  LDGSTS.E [R3+0xd80], desc[UR60][R30.64], P1 ;  /* 0x00d800001e037fae */ /* 0x000fe2000892187c */
[----:B------:R-:W-:-:S02]  /*76e50*/  IADD3 R7, P2, R7, R4, RZ ;  /* 0x0000000407077210 */ /* 0x000fc40007f5e0ff */
[----:B------:R-:W-:Y:S01]  /*76e60*/  IADD3 R10, P4, R10, R4, RZ ;  /* 0x000000040a0a7210 */ /* 0x000fe20007f9e0ff */
[----:B------:R-:W4:Y:S04]  /*76e70*/  LDL.LU R30, [R1+0x1f6c] ;  /* 0x001f6c00011e7983 */ /* 0x000f280000300800 */
[----:B------:R-:W4:Y:S01]  /*76e80*/  LDL.LU R26, [R1+0x1fac] ;  /* 0x001fac00011a7983 */ /* 0x000f220000300800 */
[----:B------:R-:W-:Y:S01]  /*76e90*/  IMAD.X R25, R25, 0x1, R0, P2 ;  /* 0x0000000119197824 */ /* 0x000fe200010e0600 */
[----:B------:R-:W-:Y:S02]  /*76ea0*/  IADD3.X R27, R27, R0, RZ, P4, !PT ;  /* 0x000000001b1b7210 */ /* 0x000fe400027fe4ff */
[----:B------:R-:W-:Y:S04]  /*76eb0*/  STL [R1+0x1e70], R7 ;  /* 0x001e700701007387 */ /* 0x000fe80000100800 */
[----:B------:R1:W-:Y:S02]  /*76ec0*/  STL [R1+0x1e6c], R25 ;  /* 0x001e6c1901007387 */ /* 0x0003e40000100800 */
[----:B-1----:R-:W-:-:S02]  /*76ed0*/  IMAD.MOV.U32 R32, RZ, RZ, R7 ;  /* 0x000000ffff207224 */ /* 0x002fc400078e0007 */
[----:B------:R-:W-:Y:S01]  /*76ee0*/  IMAD.MOV.U32 R33, RZ, RZ, R25 ;  /* 0x000000ffff217224 */ /* 0x000fe200078e0019 */
[----:B------:R-:W-:Y:S04]  /*76ef0*/  STL [R1+0x1eb0], R10 ;  /* 0x001eb00a01007387 */ /* 0x000fe80000100800 */
[----:B------:R1:W-:Y:S04]  /*76f00*/  STL [R1+0x1eac], R27 ;  /* 0x001eac1b01007387 */ /* 0x0003e80000100800 */
[----:B------:R1:W-:Y:S04]  /*76f10*/  LDGSTS.E [R3+0x1180], desc[UR60][R32.64], P1 ;  /* 0x0118000020037fae */ /* 0x0003e8000892187c */
[----:B------:R-:W4:Y:S04]  /*76f20*/  LDL.LU R25, [R1+0x1ff0] ;  /* 0x001ff00001197983 */ /* 0x000f280000300800 */
[----:B------:R-:W4:Y:S01]  /*76f30*/  LDL.LU R7, [R1+0x2030] ;  /* 0x0020300001077983 */ /* 0x000f220000300800 */
[----:B-1----:R-:W-:Y:S01]  /*76f40*/  IMAD.MOV.U32 R33, RZ, RZ, R27 ;  /* 0x000000ffff217224 */ /* 0x002fe200078e001b */
[----:B------:R-:W-:-:S02]  /*76f50*/  MOV R32, R10 ;  /* 0x0000000a00207202 */ /* 0x000fc40000000f00 */
[----:B------:R-:W4:Y:S04]  /*76f60*/  LDL.LU R27, [R1+0x1fec] ;  /* 0x001fec00011b7983 */ /* 0x000f280000300800 */
[----:B------:R-:W4:Y:S01]  /*76f70*/  LDL.LU R10, [R1+0x202c] ;  /* 0x00202c00010a7983 */ /* 0x000f220000300800 */
[-C--:B------:R-:W-:Y:S02]  /*76f80*/  IADD3 R24, P2, R24, R4.reuse, RZ ;  /* 0x0000000418187210 */ /* 0x080fe40007f5e0ff */
[----:B------:R-:W-:Y:S01]  /*76f90*/  IADD3 R8, P4, R8, R4, RZ ;  /* 0x0000000408087210 */ /* 0x000fe20007f9e0ff */
[----:B------:R1:W-:Y:S04]  /*76fa0*/  LDGSTS.E [R3+0x1580], desc[UR60][R32.64], P1 ;  /* 0x0158000020037fae */ /* 0x0003e8000892187c */
[----:B------:R2:W-:Y:S01]  /*76fb0*/  STL [R1+0x1ef0], R24 ;  /* 0x001ef01801007387 */ /* 0x0005e20000100800 */
[----:B-1----:R-:W-:-:S02]  /*76fc0*/  IMAD.MOV.U32 R32, RZ, RZ, R24 ;  /* 0x000000ffff207224 */ /* 0x002fc400078e0018 */
[----:B--2---:R-:W-:Y:S01]  /*76fd0*/  IMAD.X R29, R29, 0x1, R0, P2 ;  /* 0x000000011d1d7824 */ /* 0x004fe200010e0600 */
[----:B------:R-:W-:-:S03]  /*76fe0*/  IADD3.X R28, R28, R0, RZ, P4, !PT ;  /* 0x000000001c1c7210 */ /* 0x000fc600027fe4ff */
[----:B------:R-:W-:Y:S01]  /*76ff0*/  IMAD.MOV.U32 R33, RZ, RZ, R29 ;  /* 0x000000ffff217224 */ /* 0x000fe200078e001d */
[----:B------:R1:W-:Y:S04]  /*77000*/  STL [R1+0x1eec], R29 ;  /* 0x001eec1d01007387 */ /* 0x0003e80000100800 */
[----:B------:R-:W-:Y:S04]  /*77010*/  STL [R1+0x1f30], R8 ;  /* 0x001f300801007387 */ /* 0x000fe80000100800 */
[----:B------:R2:W-:Y:S04]  /*77020*/  STL [R1+0x1f2c], R28 ;  /* 0x001f2c1c01007387 */ /* 0x0005e80000100800 */
[----:B------:R-:W4:Y:S04]  /*77030*/  LDL.LU R24, [R1+0x2070] ;  /* 0x0020700001187983 */ /* 0x000f280000300800 */
[----:B------:R-:W-:Y:S04]  /*77040*/  LDGSTS.E [R3+0x1980], desc[UR60][R32.64], P1 ;  /* 0x0198000020037fae */ /* 0x000fe8000892187c */
[----:B------:R-:W4:Y:S01]  /*77050*/  LDL.LU R31, [R1+0x20b0] ;  /* 0x0020b000011f7983 */ /* 0x000f220000300800 */
[----:B-1----:R-:W-:Y:S01]  /*77060*/  MOV R29, R28 ;  /* 0x0000001c001d7202 */ /* 0x002fe20000000f00 */
[----:B--2---:R-:W-:-:S05]  /*77070*/  IMAD.MOV.U32 R28, RZ, RZ, R8 ;  /* 0x000000ffff1c7224 */ /* 0x004fca00078e0008 */
[----:B------:R-:W-:Y:S04]  /*77080*/  LDGSTS.E [R3+0x1d80], desc[UR60][R28.64], P1 ;  /* 0x01d800001c037fae */ /* 0x000fe8000892187c */
[----:B------:R-:W2:Y:S04]  /*77090*/  LDL.LU R29, [R1+0x206c] ;  /* 0x00206c00011d7983 */ /* 0x000ea80000300800 */
[----:B------:R-:W2:Y:S01]  /*770a0*/  LDL.LU R32, [R1+0x20ac] ;  /* 0x0020ac0001207983 */ /* 0x000ea20000300800 */
[-C--:B---3--:R-:W-:Y:S02]  /*770b0*/  IADD3 R11, P2, R11, R4.reuse, RZ ;  /* 0x000000040b0b7210 */ /* 0x088fe40007f5e0ff */
[----:B----4-:R-:W-:Y:S01]  /*770c0*/  IADD3 R9, P4, R9, R4, RZ ;  /* 0x0000000409097210 */ /* 0x010fe20007f9e0ff */
[----:B------:R-:W3:Y:S04]  /*770d0*/  LDL.LU R8, [R1+0x20f0] ;  /* 0x0020f00001087983 */ /* 0x000ee80000300800 */
[----:B------:R-:W4:Y:S04]  /*770e0*/  LDL.LU R28, [R1+0x2130] ;  /* 0x00213000011c7983 */ /* 0x000f280000300800 */
[----:B------:R1:W-:Y:S01]  /*770f0*/  STL [R1+0x1f70], R11 ;  /* 0x001f700b01007387 */ /* 0x0003e20000100800 */
[----:B------:R-:W-:Y:S01]  /*77100*/  IMAD.X R30, R30, 0x1, R0, P2 ;  /* 0x000000011e1e7824 */ /* 0x000fe200010e0600 */
[----:B------:R-:W-:Y:S01]  /*77110*/  IADD3.X R26, R26, R0, RZ, P4, !PT ;  /* 0x000000001a1a7210 */ /* 0x000fe200027fe4ff */
[----:B------:R-:W-:-:S03]  /*77120*/  IMAD.MOV.U32 R34, RZ, RZ, R11 ;  /* 0x000000ffff227224 */ /* 0x000fc600078e000b */
[----:B------:R1:W-:Y:S04]  /*77130*/  STL [R1+0x1f6c], R30 ;  /* 0x001f6c1e01007387 */ /* 0x0003e80000100800 */
[----:B------:R1:W-:Y:S04]  /*77140*/  STL [R1+0x1fb0], R9 ;  /* 0x001fb00901007387 */ /* 0x0003e80000100800 */
[----:B------:R1:W-:Y:S04]  /*77150*/  STL [R1+0x1fac], R26 ;  /* 0x001fac1a01007387 */ /* 0x0003e80000100800 */
[----:B-1----:R-:W4:Y:S01]  /*77160*/  LDL.LU R11, [R1+0x20ec] ;  /* 0x0020ec00010b7983 */ /* 0x002f220000300800 */
[----:B------:R-:W-:Y:S01]  /*77170*/  IMAD.MOV.U32 R35, RZ, RZ, R30 ;  /* 0x000000ffff237224 */ /* 0x000fe200078e001e */
[----:B------:R-:W-:-:S02]  /*77180*/  IADD3 R25, P2, R25, R4, RZ ;  /* 0x0000000419197210 */ /* 0x000fc40007f5e0ff */
[----:B------:R-:W-:Y:S01]  /*77190*/  IADD3 R7, P4, R7, R4, RZ ;  /* 0x0000000407077210 */ /* 0x000fe20007f9e0ff */
[----:B------:R-:W4:Y:S04]  /*771a0*/  LDL.LU R30, [R1+0x212c] ;  /* 0x00212c00011e7983 */ /* 0x000f280000300800 */
[----:B------:R1:W-:Y:S01]  /*771b0*/  LDGSTS.E [R3+0x2180], desc[UR60][R34.64], P1 ;  /* 0x0218000022037fae */ /* 0x0003e2000892187c */
[----:B------:R-:W-:Y:S01]  /*771c0*/  IMAD.X R27, R27, 0x1, R0, P2 ;  /* 0x000000011b1b7824 */ /* 0x000fe200010e0600 */
[----:B------:R-:W-:Y:S02]  /*771d0*/  IADD3.X R10, R10, R0, RZ, P4, !PT ;  /* 0x000000000a0a7210 */ /* 0x000fe400027fe4ff */
[----:B-1----:R-:W-:Y:S01]  /*771e0*/  MOV R34, R9 ;  /* 0x0000000900227202 */ /* 0x002fe20000000f00 */
[----:B------:R-:W-:Y:S01]  /*771f0*/  IMAD.MOV.U32 R35, RZ, RZ, R26 ;  /* 0x000000ffff237224 */ /* 0x000fe200078e001a */
[----:B------:R-:W4:Y:S04]  /*77200*/  LDL.LU R9, [R1+0x2170] ;  /* 0x0021700001097983 */ /* 0x000f280000300800 */
[----:B------:R-:W4:Y:S04]  /*77210*/  LDL.LU R26, [R1+0x21b0] ;  /* 0x0021b000011a7983 */ /* 0x000f280000300800 */
        /* <DEDUP_REMOVED lines=16> */
[----:B------:R-:W-:-:S03]  /*77320*/  IADD3 R31, P4, R31, R4, RZ ;  /* 0x000000041f1f7210 */ /* 0x000fc60007f9e0ff */
[----:B------:R-:W-:Y:S01]  /*77330*/  STL [R1+0x2070], R24 ;  /* 0x0020701801007387 */ /* 0x000fe20000100800 */
[----:B-1----:R-:W-:Y:S02]  /*77340*/  IMAD.MOV.U32 R34, RZ, RZ, R24 ;  /* 0x000000ffff227224 */ /* 0x002fe400078e0018 */
[----:B--2---:R-:W-:Y:S01]  /*77350*/  IMAD.X R29, R29, 0x1, R0, P2 ;  /* 0x000000011d1d7824 */ /* 0x004fe200010e0600 */
[----:B------:R-:W-:-:S04]  /*77360*/  IADD3.X R32, R32, R0, RZ, P4, !PT ;  /* 0x0000000020207210 */ /* 0x000fc800027fe4ff */
[----:B------:R1:W-:Y:S04]  /*77370*/  STL [R1+0x206c], R29 ;  /* 0x00206c1d01007387 */ /* 0x0003e80000100800 */
[----:B------:R-:W-:Y:S01]  /*77380*/  STL [R1+0x20b0], R31 ;  /* 0x0020b01f01007387 */ /* 0x000fe20000100800 */
[----:B------:R-:W-:-:S03]  /*77390*/  IMAD.MOV.U32 R35, RZ, RZ, R29 ;  /* 0x000000ffff237224 */ /* 0x000fc600078e001d */
[----:B------:R2:W-:Y:S01]  /*773a0*/  STL [R1+0x20ac], R32 ;  /* 0x0020ac2001007387 */ /* 0x0005e20000100800 */
[-C--:B---3--:R-:W-:Y:S02]  /*773b0*/  IADD3 R8, P2, R8, R4.reuse, RZ ;  /* 0x0000000408087210 */ /* 0x088fe40007f5e0ff */
[----:B----4-:R-:W-:Y:S02]  /*773c0*/  IADD3 R28, P4, R28, R4, RZ ;  /* 0x000000041c1c7210 */ /* 0x010fe40007f9e0ff */
[----:B------:R-:W-:Y:S01]  /*773d0*/  MOV R33, R32 ;  /* 0x0000002000217202 */ /* 0x000fe20000000f00 */
[----:B------:R-:W-:Y:S04]  /*773e0*/  LDGSTS.E [R3+0x3180], desc[UR60][R34.64], P1 ;  /* 0x0318000022037fae */ /* 0x000fe8000892187c */
[----:B-1----:R-:W3:Y:S04]  /*773f0*/  LDL.LU R29, [R1+0x21ec] ;  /* 0x0021ec00011d7983 */ /* 0x002ee80000300800 */
[----:B------:R-:W4:Y:S04]  /*77400*/  LDL.LU R24, [R1+0x222c] ;  /* 0x00222c0001187983 */ /* 0x000f280000300800 */
[----:B------:R-:W-:Y:S01]  /*77410*/  STL [R1+0x20f0], R8 ;  /* 0x0020f00801007387 */ /* 0x000fe20000100800 */
[----:B--2---:R-:W-:-:S02]  /*77420*/  IMAD.MOV.U32 R32, RZ, RZ, R31 ;  /* 0x000000ffff207224 */ /* 0x004fc400078e001f */
[----:B------:R-:W-:-:S03]  /*77430*/  IMAD.X R11, R11, 0x1, R0, P2 ;  /* 0x000000010b0b7824 */ /* 0x000fc600010e0600 */
[----:B------:R1:W-:Y:S01]  /*77440*/  LDGSTS.E [R3+0x3580], desc[UR60][R32.64], P1 ;  /* 0x0358000020037fae */ /* 0x0003e2000892187c */
[----:B------:R-:W-:-:S03]  /*77450*/  IADD3.X R30, R30, R0, RZ, P4, !PT ;  /* 0x000000001e1e7210 */ /* 0x000fc600027fe4ff */
[----:B------:R2:W-:Y:S04]  /*77460*/  STL [R1+0x20ec], R11 ;  /* 0x0020ec0b01007387 */ /* 0x0005e80000100800 */
[----:B------:R-:W-:Y:S01]  /*77470*/  STL [R1+0x2130], R28 ;  /* 0x0021301c01007387 */ /* 0x000fe20000100800 */
[----:B------:R-:W-:-:S03]  /*77480*/  MOV R31, R30 ;  /* 0x0000001e001f7202 */ /* 0x000fc60000000f00 */
[----:B------:R2:W-:Y:S01]  /*77490*/  STL [R1+0x212c], R30 ;  /* 0x00212c1e01007387 */ /* 0x0005e20000100800 */
[----:B-1----:R-:W-:Y:S02]  /*774a0*/  IMAD.MOV.U32 R32, RZ, RZ, R8 ;  /* 0x000000ffff207224 */ /* 0x002fe400078e0008 */
[----:B------:R-:W-:Y:S02]  /*774b0*/  IMAD.MOV.U32 R33, RZ, RZ, R11 ;  /* 0x000000ffff217224 */ /* 0x000fe400078e000b */
[----:B--2---:R-:W2:Y:S04]  /*774c0*/  LDL.LU R11, [R1+0x2270] ;  /* 0x00227000010b7983 */ /* 0x004ea80000300800 */
[----:B------:R1:W-:Y:S04]  /*774d0*/  LDGSTS.E [R3+0x3980], desc[UR60][R32.64], P1 ;  /* 0x0398000020037fae */ /* 0x0003e8000892187c */
[----:B------:R-:W2:Y:S01]  /*774e0*/  LDL.LU R8, [R1+0x22b0] ;  /* 0x0022b00001087983 */ /* 0x000ea20000300800 */
[----:B------:R-:W-:Y:S01]  /*774f0*/  IMAD.MOV.U32 R30, RZ, RZ, R28 ;  /* 0x000000ffff1e7224 */ /* 0x000fe200078e001c */
[----:B------:R-:W-:-:S04]  /*77500*/  IADD3 R9, P2, R9, R4, RZ ;  /* 0x0000000409097210 */ /* 0x000fc80007f5e0ff */
[----:B------:R-:W-:Y:S01]  /*77510*/  LDGSTS.E [R3+0x3d80], desc[UR60][R30.64], P1 ;  /* 0x03d800001e037fae */ /* 0x000fe2000892187c */
[----:B------:R-:W-:-:S03]  /*77520*/  IADD3 R26, P4, R26, R4, RZ ;  /* 0x000000041a1a7210 */ /* 0x000fc60007f9e0ff */
[----:B------:R-:W2:Y:S04]  /*77530*/  LDL.LU R30, [R1+0x226c] ;  /* 0x00226c00011e7983 */ /* 0x000ea80000300800 */
[----:B------:R-:W2:Y:S01]  /*77540*/  LDL.LU R28, [R1+0x22ac] ;  /* 0x0022ac00011c7983 */ /* 0x000ea20000300800 */
[----:B------:R-:W-:-:S03]  /*77550*/  IMAD.X R25, R25, 0x1, R0, P2 ;  /* 0x0000000119197824 */ /* 0x000fc600010e0600 */
[----:B------:R1:W-:Y:S01]  /*77560*/  STL [R1+0x2170], R9 ;  /* 0x0021700901007387 */ /* 0x0003e20000100800 */
[----:B------:R-:W-:Y:S01]  /*77570*/  IADD3.X R27, R27, R0, RZ, P4, !PT ;  /* 0x000000001b1b7210 */ /* 0x000fe200027fe4ff */
[----:B-1----:R-:W-:Y:S02]  /*77580*/  IMAD.MOV.U32 R32, RZ, RZ, R9 ;  /* 0x000000ffff207224 */ /* 0x002fe400078e0009 */
[----:B------:R-:W-:Y:S01]  /*77590*/  IMAD.MOV.U32 R33, RZ, RZ, R25 ;  /* 0x000000ffff217224 */ /* 0x000fe200078e0019 */
[----:B------:R1:W-:Y:S04]  /*775a0*/  STL [R1+0x216c], R25 ;  /* 0x00216c1901007387 */ /* 0x0003e80000100800 */
[----:B------:R-:W-:Y:S04]  /*775b0*/  STL [R1+0x21b0], R26 ;  /* 0x0021b01a01007387 */ /* 0x000fe80000100800 */
[----:B------:R1:W-:Y:S04]  /*775c0*/  LDGSTS.E [R3+0x4180], desc[UR60][R32.64], P1 ;  /* 0x0418000020037fae */ /* 0x0003e8000892187c */
[----:B------:R-:W2:Y:S04]  /*775d0*/  LDL.LU R9, [R1+0x22f0] ;  /* 0x0022f00001097983 */ /* 0x000ea80000300800 */
[----:B------:R1:W-:Y:S04]  /*775e0*/  STL [R1+0x21ac], R27 ;  /* 0x0021ac1b01007387 */ /* 0x0003e80000100800 */
[----:B-1----:R-:W2:Y:S01]  /*775f0*/  LDL.LU R25, [R1+0x2330] ;  /* 0x0023300001197983 */ /* 0x002ea20000300800 */
[----:B------:R-:W-:-:S03]  /*77600*/  IMAD.MOV.U32 R33, RZ, RZ, R27 ;  /* 0x000000ffff217224 */ /* 0x000fc600078e001b */
[----:B------:R-:W2:Y:S01]  /*77610*/  LDL.LU R27, [R1+0x22ec] ;  /* 0x0022ec00011b7983 */ /* 0x000ea20000300800 */
[----:B------:R-:W-:-:S03]  /*77620*/  MOV R32, R26 ;  /* 0x0000001a00207202 */ /* 0x000fc60000000f00 */
[----:B------:R-:W2:Y:S01]  /*77630*/  LDL.LU R26, [R1+0x232c] ;  /* 0x00232c00011a7983 */ /* 0x000ea20000300800 */
[-C--:B------:R-:W-:Y:S02]  /*77640*/  IADD3 R7, P2, R7, R4.reuse, RZ ;  /* 0x0000000407077210 */ /* 0x080fe40007f5e0ff */
[----:B------:R-:W-:Y:S01]  /*77650*/  IADD3 R10, P4, R10, R4, RZ ;  /* 0x000000040a0a7210 */ /* 0x000fe20007f9e0ff */
[----:B------:R1:W-:Y:S04]  /*77660*/  LDGSTS.E [R3+0x4580], desc[UR60][R32.64], P1 ;  /* 0x0458000020037fae */ /* 0x0003e8000892187c */
[----:B------:R4:W-:Y:S01]  /*77670*/  STL [R1+0x21f0], R7 ;  /* 0x0021f00701007387 */ /* 0x0009e20000100800 */
[----:B-1----:R-:W-:Y:S01]  /*77680*/  IMAD.MOV.U32 R32, RZ, RZ, R7 ;  /* 0x000000ffff207224 */ /* 0x002fe200078e0007 */
[----:B------:R-:W-:Y:S01]  /*77690*/  MOV R34, R10 ;  /* 0x0000000a00227202 */ /* 0x000fe20000000f00 */
[----:B---3--:R-:W-:Y:S01]  /*776a0*/  IMAD.X R29, R29, 0x1, R0, P2 ;  /* 0x000000011d1d7824 */ /* 0x008fe200010e0600 */
[----:B----4-:R-:W-:-:S04]  /*776b0*/  IADD3.X R24, R24, R0, RZ, P4, !PT ;  /* 0x0000000018187210 */ /* 0x010fc800027fe4ff */
[----:B------:R-:W-:Y:S04]  /*776c0*/  STL [R1+0x21ec], R29 ;  /* 0x0021ec1d01007387 */ /* 0x000fe80000100800 */
[----:B------:R-:W-:Y:S04]  /*776d0*/  STL [R1+0x2230], R10 ;  /* 0x0022300a01007387 */ /* 0x000fe80000100800 */
[----:B------:R-:W3:Y:S01]  /*776e0*/  LDL.LU R7, [R1+0x2370] ;  /* 0x0023700001077983 */ /* 0x000ee20000300800 */
[----:B------:R-:W-:-:S03]  /*776f0*/  IMAD.MOV.U32 R33, RZ, RZ, R29 ;  /* 0x000000ffff217224 */ /* 0x000fc600078e001d */
[----:B------:R1:W-:Y:S04]  /*77700*/  STL [R1+0x222c], R24 ;  /* 0x00222c1801007387 */ /* 0x0003e80000100800 */
[----:B------:R-:W4:Y:S01]  /*77710*/  LDL.LU R31, [R1+0x23e0] ;  /* 0x0023e000011f7983 */ /* 0x000f220000300800 */
[----:B------:R-:W-:-:S03]  /*77720*/  IMAD.MOV.U32 R35, RZ, RZ, R24 ;  /* 0x000000ffff237224 */ /* 0x000fc600078e0018 */
[----:B------:R-:W-:Y:S04]  /*77730*/  LDGSTS.E [R3+0x4980], desc[UR60][R32.64], P1 ;  /* 0x0498000020037fae */ /* 0x000fe8000892187c */
[----:B------:R2:W-:Y:S04]  /*77740*/  LDGSTS.E [R3+0x4d80], desc[UR60][R34.64], P1 ;  /* 0x04d8000022037fae */ /* 0x0005e8000892187c */
[----:B-1----:R-:W4:Y:S04]  /*77750*/  LDL.LU R24, [R1+0x236c] ;  /* 0x00236c0001187983 */ /* 0x002f280000300800 */
[----:B------:R-:W4:Y:S01]  /*77760*/  LDL.LU R32, [R1+0x23dc] ;  /* 0x0023dc0001207983 */ /* 0x000f220000300800 */
[----:B--2---:R-:W-:-:S02]  /*77770*/  IADD3 R11, P2, R11, R4, RZ ;  /* 0x000000040b0b7210 */ /* 0x004fc40007f5e0ff */
[----:B------:R-:W-:Y:S01]  /*77780*/  IADD3 R8, P4, R8, R4, RZ ;  /* 0x0000000408087210 */ /* 0x000fe20007f9e0ff */
[----:B------:R-:W2:Y:S04]  /*77790*/  LDL.LU R10, [R1+0x2418] ;  /* 0x00241800010a7983 */ /* 0x000ea80000300800 */
[----:B------:R-:W2:Y:S04]  /*777a0*/  LDL.LU R29, [R1+0x2450] ;  /* 0x00245000011d7983 */ /* 0x000ea80000300800 */
[----:B------:R1:W-:Y:S01]  /*777b0*/  STL [R1+0x2270], R11 ;  /* 0x0022700b01007387 */ /* 0x0003e20000100800 */
[----:B------:R-:W-:-:S02]  /*777c0*/  IMAD.MOV.U32 R34, RZ, RZ, R11 ;  /* 0x000000ffff227224 */ /* 0x000fc400078e000b */
[----:B------:R-:W-:Y:S01]  /*777d0*/  IMAD.X R30, R30, 0x1, R0, P2 ;  /* 0x000000011e1e7824 */ /* 0x000fe200010e0600 */
[----:B------:R-:W-:-:S04]  /*777e0*/  IADD3.X R28, R28, R0, RZ, P4, !PT ;  /* 0x000000001c1c7210 */ /* 0x000fc800027fe4ff */
[----:B------:R1:W-:Y:S04]  /*777f0*/  STL [R1+0x226c], R30 ;  /* 0x00226c1e01007387 */ /* 0x0003e80000100800 */
[----:B------:R1:W-:Y:S04]  /*77800*/  STL [R1+0x22b0], R8 ;  /* 0x0022b00801007387 */ /* 0x0003e80000100800 */
[----:B------:R-:W-:Y:S04]  /*77810*/  STL [R1+0x22ac], R28 ;  /* 0x0022ac1c01007387 */ /* 0x000fe80000100800 */
[----:B-1----:R-:W2:Y:S01]  /*77820*/  LDL.LU R11, [R1+0x2414] ;  /* 0x00241400010b7983 */ /* 0x002ea20000300800 */
[----:B------:R-:W-:Y:S01]  /*77830*/  IMAD.MOV.U32 R35, RZ, RZ, R30 ;  /* 0x000000ffff237224 */ /* 0x000fe200078e001e */
[----:B------:R-:W-:-:S04]  /*77840*/  IADD3 R9, P2, R9, R4, RZ ;  /* 0x0000000409097210 */ /* 0x000fc80007f5e0ff */
[----:B------:R1:W-:Y:S04]  /*77850*/  LDGSTS.E [R3+0x5180], desc[UR60][R34.64], P1 ;  /* 0x0518000022037fae */ /* 0x0003e8000892187c */
[----:B------:R-:W2:Y:S01]  /*77860*/  LDL.LU R30, [R1+0x244c] ;  /* 0x00244c00011e7983 */ /* 0x000ea20000300800 */
[----:B------:R-:W-:Y:S01]  /*77870*/  IADD3 R25, P4, R25, R4, RZ ;  /* 0x0000000419197210 */ /* 0x000fe20007f9e0ff */
[----:B------:R-:W-:Y:S01]  /*77880*/  IMAD.X R27, R27, 0x1, R0, P2 ;  /* 0x000000011b1b7824 */ /* 0x000fe200010e0600 */
[----:B-1----:R-:W-:Y:S01]  /*77890*/  MOV R34, R8 ;  /* 0x0000000800227202 */ /* 0x002fe20000000f00 */
[----:B------:R-:W-:Y:S01]  /*778a0*/  IMAD.MOV.U32 R35, RZ, RZ, R28 ;  /* 0x000000ffff237224 */ /* 0x000fe200078e001c */
[----:B------:R-:W2:Y:S01]  /*778b0*/  LDL.LU R8, [R1+0x2488] ;  /* 0x0024880001087983 */ /* 0x000ea20000300800 */
[----:B------:R-:W-:-:S03]  /*778c0*/  IADD3.X R26, R26, R0, RZ, P4, !PT ;  /* 0x000000001a1a7210 */ /* 0x000fc600027fe4ff */
[----:B------:R1:W-:Y:S04]  /*778d0*/  STL [R1+0x22f0], R9 ;  /* 0x0022f00901007387 */ /* 0x0003e80000100800 */
[----:B------:R1:W-:Y:S04]  /*778e0*/  STL [R1+0x22ec], R27 ;  /* 0x0022ec1b01007387 */ /* 0x0003e80000100800 */
[----:B------:R1:W-:Y:S04]  /*778f0*/  LDGSTS.E [R3+0x5580], desc[UR60][R34.64], P1 ;  /* 0x0558000022037fae */ /* 0x0003e8000892187c */
[----:B------:R1:W-:Y:S02]  /*77900*/  STL [R1+0x2330], R25 ;  /* 0x0023301901007387 */ /* 0x0003e40000100800 */
[----:B-1----:R-:W-:-:S02]  /*77910*/  IMAD.MOV.U32 R34, RZ, RZ, R9 ;  /* 0x000000ffff227224 */ /* 0x002fc400078e0009 */
[----:B------:R-:W2:Y:S04]  /*77920*/  LDL.LU R9, [R1+0x2484] ;  /* 0x0024840001097983 */ /* 0x000ea80000300800 */
[----:B------:R1:W-:Y:S01]  /*77930*/  STL [R1+0x232c], R26 ;  /* 0x00232c1a01007387 */ /* 0x0003e20000100800 */
[----:B------:R-:W-:-:S03]  /*77940*/  IMAD.MOV.U32 R35, RZ, RZ, R27 ;  /* 0x000000ffff237224 */ /* 0x000fc600078e001b */
[----:B------:R-:W2:Y:S04]  /*77950*/  LDL.LU R28, [R1+0x24cc] ;  /* 0x0024cc00011c7983 */ /* 0x000ea80000300800 */
[----:B------:R-:W2:Y:S04]  /*77960*/  LDL.LU R27, [R1+0x24d0] ;  /* 0x0024d000011b7983 */ /* 0x000ea80000300800 */
[----:B------:R1:W-:Y:S02]  /*77970*/  LDGSTS.E [R3+0x5980], desc[UR60][R34.64], P1 ;  /* 0x0598000022037fae */ /* 0x0003e4000892187c */
[----:B-1----:R-:W-:Y:S01]  /*77980*/  MOV R34, R25 ;  /* 0x0000001900227202 */ /* 0x002fe20000000f00 */
[----:B------:R-:W-:Y:S01]  /*77990*/  IMAD.MOV.U32 R35, RZ, RZ, R26 ;  /* 0x000000ffff237224 */ /* 0x000fe200078e001a */
[----:B------:R-:W2:Y:S04]  /*779a0*/  LDL.LU R25, [R1+0x2500] ;  /* 0x0025000001197983 */ /* 0x000ea80000300800 */
[----:B------:R1:W-:Y:S01]  /*779b0*/  LDGSTS.E [R3+0x5d80], desc[UR60][R34.64], P1 ;  /* 0x05d8000022037fae */ /* 0x0003e2000892187c */
[----:B---3--:R-:W-:-:S02]  /*779c0*/  IADD3 R7, P2, R7, R4, RZ ;  /* 0x0000000407077210 */ /* 0x008fc40007f5e0ff */
[----:B----4-:R-:W-:-:S03]  /*779d0*/  IADD3 R31, P4, R31, R4, RZ ;  /* 0x000000041f1f7210 */ /* 0x010fc60007f9e0ff */
[----:B------:R-:W-:Y:S01]  /*779e0*/  STL [R1+0x2370], R7 ;  /* 0x0023700701007387 */ /* 0x000fe20000100800 */
[----:B------:R-:W-:Y:S01]  /*779f0*/  IMAD.X R24, R24, 0x1, R0, P2 ;  /* 0x0000000118187824 */ /* 0x000fe200010e0600 */
[----:B------:R-:W-:-:S04]  /*77a00*/  IADD3.X R32, R32, R0, RZ, P4, !PT ;  /* 0x0000000020207210 */ /* 0x000fc800027fe4ff */
[----:B------:R3:W-:Y:S04]  /*77a10*/  STL [R1+0x236c], R24 ;  /* 0x00236c1801007387 */ /* 0x0007e80000100800 */
[----:B------:R-:W-:Y:S04]  /*77a20*/  STL [R1+0x23e0], R31 ;  /* 0x0023e01f01007387 */ /* 0x000fe80000100800 */
[----:B------:R-:W4:Y:S01]  /*77a30*/  LDL.LU R26, [R1+0x24fc] ;  /* 0x0024fc00011a7983 */ /* 0x000f220000300800 */
[----:B-1----:R-:W-:-:S03]  /*77a40*/  IMAD.MOV.U32 R35, RZ, RZ, R24 ;  /* 0x000000ffff237224 */ /* 0x002fc600078e0018 */
[----:B------:R1:W-:Y:S01]  /*77a50*/  STL [R1+0x23dc], R32 ;  /* 0x0023dc2001007387 */ /* 0x0003e20000100800 */
[----:B------:R-:W-:-:S03]  /*77a60*/  IMAD.MOV.U32 R34, RZ, RZ, R7 ;  /* 0x000000ffff227224 */ /* 0x000fc600078e0007 */
[----:B---3--:R-:W3:Y:S04]  /*77a70*/  LDL.LU R24, [R1+0x252c] ;  /* 0x00252c0001187983 */ /* 0x008ee80000300800 */
[----:B------:R-:W3:Y:S01]  /*77a80*/  LDL.LU R7, [R1+0x2530] ;  /* 0x0025300001077983 */ /* 0x000ee20000300800 */
[-C--:B--2---:R-:W-:Y:S02]  /*77a90*/  IADD3 R10, P2, R10, R4.reuse, RZ ;  /* 0x000000040a0a7210 */ /* 0x084fe40007f5e0ff */
[----:B------:R-:W-:Y:S02]  /*77aa0*/  IADD3 R29, P4, R29, R4, RZ ;  /* 0x000000041d1d7210 */ /* 0x000fe40007f9e0ff */
[----:B------:R-:W-:Y:S01]  /*77ab0*/  MOV R33, R32 ;  /* 0x0000002000217202 */ /* 0x000fe20000000f00 */
[----:B-1----:R-:W-:Y:S01]  /*77ac0*/  IMAD.MOV.U32 R32, RZ, RZ, R31 ;  /* 0x000000ffff207224 */ /* 0x002fe200078e001f */
[----:B------:R-:W-:Y:S04]  /*77ad0*/  LDGSTS.E [R3+0x6180], desc[UR60][R34.64], P1 ;  /* 0x0618000022037fae */ /* 0x000fe8000892187c */
[----:B------:R-:W-:Y:S04]  /*77ae0*/  STL [R1+0x2418], R10 ;  /* 0x0024180a01007387 */ /* 0x000fe80000100800 */
[----:B------:R-:W-:Y:S01]  /*77af0*/  LDGSTS.E [R3+0x6580], desc[UR60][R32.64], P1 ;  /* 0x0658000020037fae */ /* 0x000fe2000892187c */
[----:B------:R-:W-:Y:S01]  /*77b00*/  IMAD.X R11, R11, 0x1, R0, P2 ;  /* 0x000000010b0b7824 */ /* 0x000fe200010e0600 */
[----:B------:R-:W-:-:S04]  /*77b10*/  IADD3.X R30, R30, R0, RZ, P4, !PT ;  /* 0x000000001e1e7210 */ /* 0x000fc800027fe4ff */
[----:B------:R1:W-:Y:S04]  /*77b20*/  STL [R1+0x2414], R11 ;  /* 0x0024140b01007387 */ /* 0x0003e80000100800 */
[----:B------:R-:W-:Y:S04]  /*77b30*/  STL [R1+0x2450], R29 ;  /* 0x0024501d01007387 */ /* 0x000fe80000100800 */
[----:B------:R-:W-:Y:S04]  /*77b40*/  LDGSTS.E [R3+0x6980], desc[UR60][R10.64], P1 ;  /* 0x069800000a037fae */ /* 0x000fe8000892187c */
[----:B------:R2:W-:Y:S01]  /*77b50*/  STL [R1+0x244c], R30 ;  /* 0x00244c1e01007387 */ /* 0x0005e20000100800 */
[----:B------:R-:W-:-:S03]  /*77b60*/  IMAD.MOV.U32 R31, RZ, RZ, R30 ;  /* 0x000000ffff1f7224 */ /* 0x000fc600078e001e */
[----:B-1----:R-:W3:Y:S04]  /*77b70*/  LDL.LU.64 R10, [R1+0x1238] ;  /* 0x00123800010a7983 */ /* 0x002ee80000300a00 */
[----:B------:R-:W3:Y:S01]  /*77b80*/  LDL.LU.64 R44, [R1+0x1118] ;  /* 0x00111800012c7983 */ /* 0x000ee20000300a00 */
[----:B------:R-:W-:Y:S01]  /*77b90*/  IADD3 R8, P2, R8, R4, RZ ;  /* 0x0000000408087210 */ /* 0x000fe20007f5e0ff */
[----:B--2---:R-:W-:Y:S02]  /*77ba0*/  IMAD.MOV.U32 R30, RZ, RZ, R29 ;  /* 0x000000ffff1e7224 */ /* 0x004fe400078e001d */
[----:B------:R-:W2:Y:S04]  /*77bb0*/  LDL.LU.64 R38, [R1+0x10f0] ;  /* 0x0010f00001267983 */ /* 0x000ea80000300a00 */
[----:B------:R-:W-:Y:S04]  /*77bc0*/  STL [R1+0x2488], R8 ;  /* 0x0024880801007387 */ /* 0x000fe80000100800 */
[----:B------:R1:W-:Y:S01]  /*77bd0*/  LDGSTS.E [R3+0x6d80], desc[UR60][R30.64], P1 ;  /* 0x06d800001e037fae */ /* 0x0003e2000892187c */
[----:B------:R-:W-:-:S02]  /*77be0*/  IADD3.X R9, R9, R0, RZ, P2, !PT ;  /* 0x0000000009097210 */ /* 0x000fc400017fe4ff */
[----:B------:R-:W-:-:S03]  /*77bf0*/  IADD3 R27, P4, R27, R4, RZ ;  /* 0x000000041b1b7210 */ /* 0x000fc60007f9e0ff */
[----:B------:R1:W-:Y:S02]  /*77c00*/  STL [R1+0x2484], R9 ;  /* 0x0024840901007387 */ /* 0x0003e40000100800 */
[----:B-1----:R-:W-:Y:S01]  /*77c10*/  IMAD.MOV.U32 R30, RZ, RZ, R8 ;  /* 0x000000ffff1e7224 */ /* 0x002fe200078e0008 */
[----:B------:R-:W-:Y:S01]  /*77c20*/  MOV R31, R9 ;  /* 0x00000009001f7202 */ /* 0x000fe20000000f00 */
[----:B------:R-:W-:Y:S01]  /*77c30*/  STL [R1+0x24d0], R27 ;  /* 0x0024d01b01007387 */ /* 0x000fe20000100800 */
[----:B------:R-:W-:-:S03]  /*77c40*/  IMAD.X R28, R28, 0x1, R0, P4 ;  /* 0x000000011c1c7824 */ /* 0x000fc600020e0600 */
[----:B------:R-:W-:Y:S04]  /*77c50*/  LDGSTS.E [R3+0x7180], desc[UR60][R30.64], P1 ;  /* 0x071800001e037fae */ /* 0x000fe8000892187c */
[----:B------:R-:W2:Y:S04]  /*77c60*/  LDL.LU.64 R8, [R1+0x10c8] ;  /* 0x0010c80001087983 */ /* 0x000ea80000300a00 */
[----:B------:R1:W-:Y:S04]  /*77c70*/  STL [R1+0x24cc], R28 ;  /* 0x0024cc1c01007387 */ /* 0x0003e80000100800 */
[----:B------:R-:W2:Y:S04]  /*77c80*/  LDL.LU.64 R42, [R1+0x10a0] ;  /* 0x0010a000012a7983 */ /* 0x000ea80000300a00 */
[----:B------:R-:W2:Y:S01]  /*77c90*/  LDL.LU.64 R36, [R1+0x1078] ;  /* 0x0010780001247983 */ /* 0x000ea20000300a00 */
[----:B------:R-:W-:-:S05]  /*77ca0*/  IADD3 R25, P2, R25, R4, RZ ;  /* 0x0000000419197210 */ /* 0x000fca0007f5e0ff */
[----:B------:R-:W-:Y:S01]  /*77cb0*/  STL [R1+0x2500], R25 ;  /* 0x0025001901007387 */ /* 0x000fe20000100800 */
[----:B------:R-:W-:Y:S02]  /*77cc0*/  IMAD.MOV.U32 R29, RZ, RZ, R28 ;  /* 0x000000ffff1d7224 */ /* 0x000fe400078e001c */
[----:B-1----:R-:W-:-:S05]  /*77cd0*/  IMAD.MOV.U32 R28, RZ, RZ, R27 ;  /* 0x000000ffff1c7224 */ /* 0x002fca00078e001b */
[----:B------:R1:W-:Y:S01]  /*77ce0*/  LDGSTS.E [R3+0x7580], desc[UR60][R28.64], P1 ;  /* 0x075800001c037fae */ /* 0x0003e2000892187c */
[----:B----4-:R-:W-:-:S05]  /*77cf0*/  IADD3.X R26, R26, R0, RZ, P2, !PT ;  /* 0x000000001a1a7210 */ /* 0x010fca00017fe4ff */
[----:B------:R4:W-:Y:S01]  /*77d00*/  STL [R1+0x24fc], R26 ;  /* 0x0024fc1a01007387 */ /* 0x0009e20000100800 */
[----:B---3--:R-:W-:-:S05]  /*77d10*/  IADD3 R7, P4, R7, R4, RZ ;  /* 0x0000000407077210 */ /* 0x008fca0007f9e0ff */
[----:B------:R-:W-:Y:S01]  /*77d20*/  IMAD.X R24, R24, 0x1, R0, P4 ;  /* 0x0000000118187824 */ /* 0x000fe200020e0600 */
[----:B------:R-:W-:Y:S04]  /*77d30*/  STL [R1+0x2530], R7 ;  /* 0x0025300701007387 */ /* 0x000fe80000100800 */
[----:B------:R-:W3:Y:S01]  /*77d40*/  LDL.LU.64 R32, [R1+0x1068] ;  /* 0x0010680001207983 */ /* 0x000ee20000300a00 */
[----:B------:R-:W-:Y:S01]  /*77d50*/  IMAD.MOV.U32 R27, RZ, RZ, R26 ;  /* 0x000000ffff1b7224 */ /* 0x000fe200078e001a */
[----:B----4-:R-:W-:Y:S02]  /*77d60*/  MOV R26, R25 ;  /* 0x00000019001a7202 */ /* 0x010fe40000000f00 */
[----:B------:R4:W-:Y:S04]  /*77d70*/  STL [R1+0x252c], R24 ;  /* 0x00252c1801007387 */ /* 0x0009e80000100800 */
[----:B------:R-:W3:Y:S04]  /*77d80*/  LDL.LU.64 R40, [R1+0x1060] ;  /* 0x0010600001287983 */ /* 0x000ee80000300a00 */
[----:B------:R-:W-:Y:S01]  /*77d90*/  LDGSTS.E [R3+0x7980], desc[UR60][R26.64], P1 ;  /* 0x079800001a037fae */ /* 0x000fe2000892187c */
[----:B-1----:R-:W-:-:S03]  /*77da0*/  IMAD.MOV.U32 R29, RZ, RZ, R24 ;  /* 0x000000ffff1d7224 */ /* 0x002fc600078e0018 */
[----:B------:R-:W3:Y:S04]  /*77db0*/  LDL.LU.64 R26, [R1+0x1058] ;  /* 0x00105800011a7983 */ /* 0x000ee80000300a00 */
[----:B------:R-:W3:Y:S04]  /*77dc0*/  LDL.LU.64 R34, [R1+0x1050] ;  /* 0x0010500001227983 */ /* 0x000ee80000300a00 */
[----:B----4-:R-:W4:Y:S01]  /*77dd0*/  LDL.LU.64 R24, [R1+0x1048] ;  /* 0x0010480001187983 */ /* 0x010f220000300a00 */
[----:B------:R-:W-:-:S03]  /*77de0*/  IMAD.MOV.U32 R28, RZ, RZ, R7 ;  /* 0x000000ffff1c7224 */ /* 0x000fc600078e0007 */
[----:B------:R-:W4:Y:S04]  /*77df0*/  LDL.LU.64 R30, [R1+0xfa0] ;  /* 0x000fa000011e7983 */ /* 0x000f280000300a00 */
[----:B------:R1:W-:Y:S01]  /*77e00*/  LDGSTS.E [R3+0x7d80], desc[UR60][R28.64], P1 ;  /* 0x07d800001c037fae */ /* 0x0003e2000892187c */
[----:B------:R-:W-:-:S04]  /*77e10*/  IADD3 R82, P2, R10, R4, RZ ;  /* 0x000000040a527210 */ /* 0x000fc80007f5e0ff */
[----:B------:R-:W-:Y:S02]  /*77e20*/  IADD3.X R252, R11, R0, RZ, P2, !PT ;  /* 0x000000000bfc7210 */ /* 0x000fe400017fe4ff */
[-C--:B------:R-:W-:Y:S01]  /*77e30*/  IADD3 R80, P2, R44, R4.reuse, RZ ;  /* 0x000000042c507210 */ /* 0x080fe20007f5e0ff */
[----:B------:R-:W4:Y:S04]  /*77e40*/  LDL.LU.64 R28, [R1+0x1040] ;  /* 0x00104000011c7983 */ /* 0x000f280000300a00 */
[----:B------:R-:W4:Y:S01]  /*77e50*/  LDL.LU.64 R10, [R1+0x1038] ;  /* 0x00103800010a7983 */ /* 0x000f220000300a00 */
[----:B------:R-:W-:Y:S01]  /*77e60*/  IMAD.X R81, R45, 0x1, R0, P2 ;  /* 0x000000012d517824 */ /* 0x000fe200010e0600 */
[----:B--2---:R-:W-:-:S05]  /*77e70*/  IADD3 R78, P2, R38, R4, RZ ;  /* 0x00000004264e7210 */ /* 0x004fca0007f5e0ff */
[----:B------:R-:W-:Y:S02]  /*77e80*/  IMAD.X R79, R39, 0x1, R0, P2 ;  /* 0x00000001274f7824 */ /* 0x000fe400010e0600 */
[----:B------:R-:W1:Y:S01]  /*77e90*/  LDL.LU.64 R38, [R1+0x1030] ;  /* 0x0010300001267983 */ /* 0x000e620000300a00 */
[----:B------:R-:W-:-:S04]  /*77ea0*/  IADD3 R76, P2, R8, R4, RZ ;  /* 0x00000004084c7210 */ /* 0x000fc80007f5e0ff */
[----:B------:R-:W-:Y:S02]  /*77eb0*/  IADD3.X R77, R9, R0, RZ, P2, !PT ;  /* 0x00000000094d7210 */ /* 0x000fe400017fe4ff */
[----:B------:R-:W2:Y:S01]  /*77ec0*/  LDL.LU.64 R8, [R1+0x1028] ;  /* 0x0010280001087983 */ /* 0x000ea20000300a00 */
[----:B------:R-:W-:-:S05]  /*77ed0*/  IADD3 R74, P2, R42, R4, RZ ;  /* 0x000000042a4a7210 */ /* 0x000fca0007f5e0ff */
[----:B------:R-:W-:Y:S01]  /*77ee0*/  IMAD.X R75, R43, 0x1, R0, P2 ;  /* 0x000000012b4b7824 */ /* 0x000fe200010e0600 */
[----:B------:R-:W-:-:S05]  /*77ef0*/  IADD3 R72, P2, R36, R4, RZ ;  /* 0x0000000424487210 */ /* 0x000fca0007f5e0ff */
[----:B------:R-:W-:Y:S02]  /*77f00*/  IMAD.X R73, R37, 0x1, R0, P2 ;  /* 0x0000000125497824 */ /* 0x000fe400010e0600 */
[----:B------:R-:W2:Y:S01]  /*77f10*/  LDL.LU.64 R36, [R1+0x1020] ;  /* 0x0010200001247983 */ /* 0x000ea20000300a00 */
[----:B---3--:R-:W-:-:S04]  /*77f20*/  IADD3 R70, P2, R32, R4, RZ ;  /* 0x0000000420467210 */ /* 0x008fc80007f5e0ff */
[----:B------:R-:W-:Y:S02]  /*77f30*/  IADD3.X R71, R33, R0, RZ, P2, !PT ;  /* 0x0000000021477210 */ /* 0x000fe400017fe4ff */
[-C--:B------:R-:W-:Y:S01]  /*77f40*/  IADD3 R68, P2, R40, R4.reuse, RZ ;  /* 0x0000000428447210 */ /* 0x080fe20007f5e0ff */
[----:B------:R-:W3:Y:S04]  /*77f50*/  LDL.LU.64 R32, [R1+0x1018] ;  /* 0x0010180001207983 */ /* 0x000ee80000300a00 */
[----:B------:R-:W-:Y:S01]  /*77f60*/  IMAD.X R69, R41, 0x1, R0, P2 ;  /* 0x0000000129457824 */ /* 0x000fe200010e0600 */
[----:B------:R-:W-:-:S05]  /*77f70*/  IADD3 R66, P2, R26, R4, RZ ;  /* 0x000000041a427210 */ /* 0x000fca0007f5e0ff */
[----:B------:R-:W-:Y:S01]  /*77f80*/  IMAD.X R67, R27, 0x1, R0, P2 ;  /* 0x000000011b437824 */ /* 0x000fe200010e0600 */
[----:B------:R-:W-:Y:S01]  /*77f90*/  IADD3 R63, P2, R34, R4, RZ ;  /* 0x00000004223f7210 */ /* 0x000fe20007f5e0ff */
[----:B------:R-:W3:Y:S03]  /*77fa0*/  LDL.LU.64 R26, [R1+0x1010] ;  /* 0x00101000011a7983 */ /* 0x000ee60000300a00 */
[----:B------:R-:W-:Y:S02]  /*77fb0*/  IADD3.X R64, R35, R0, RZ, P2, !PT ;  /* 0x0000000023407210 */ /* 0x000fe400017fe4ff */
[----:B----4-:R-:W-:-:S05]  /*77fc0*/  IADD3 R61, P2, R24, R4, RZ ;  /* 0x00000004183d7210 */ /* 0x010fca0007f5e0ff */
[--C-:B------:R-:W-:Y:S01]  /*77fd0*/  IMAD.X R62, R25, 0x1, R0.reuse, P2 ;  /* 0x00000001193e7824 */ /* 0x100fe200010e0600 */
[-C--:B------:R-:W-:Y:S01]  /*77fe0*/  IADD3 R34, P2, R30, R4.reuse, RZ ;  /* 0x000000041e227210 */ /* 0x080fe20007f5e0ff */
[----:B------:R-:W4:Y:S04]  /*77ff0*/  LDL.LU.64 R24, [R1+0x1008] ;  /* 0x0010080001187983 */ /* 0x000f280000300a00 */
[----:B------:R-:W-:Y:S01]  /*78000*/  IMAD.X R35, R31, 0x1, R0, P2 ;  /* 0x000000011f237824 */ /* 0x000fe200010e0600 */
[----:B------:R-:W-:-:S04]  /*78010*/  IADD3 R59, P2, R28, R4, RZ ;  /* 0x000000041c3b7210 */ /* 0x000fc80007f5e0ff */
[----:B------:R-:W-:Y:S02]  /*78020*/  IADD3.X R60, R29, R0, RZ, P2, !PT ;  /* 0x000000001d3c7210 */ /* 0x000fe400017fe4ff */
[----:B------:R-:W-:-:S05]  /*78030*/  IADD3 R30, P2, R10, R4, RZ ;  /* 0x000000040a1e7210 */ /* 0x000fca0007f5e0ff */
[--C-:B------:R-:W-:Y:S01]  /*78040*/  IMAD.X R31, R11, 0x1, R0.reuse, P2 ;  /* 0x000000010b1f7824 */ /* 0x100fe200010e0600 */
[-C--:B-1----:R-:W-:Y:S01]  /*78050*/  IADD3 R28, P2, R38, R4.reuse, RZ ;  /* 0x00000004261c7210 */ /* 0x082fe20007f5e0ff */
[----:B------:R-:W4:Y:S04]  /*78060*/  LDL.LU.64 R10, [R1+0x1000] ;  /* 0x00100000010a7983 */ /* 0x000f280000300a00 */
[----:B------:R-:W-:Y:S01]  /*78070*/  IMAD.X R29, R39, 0x1, R0, P2 ;  /* 0x00000001271d7824 */ /* 0x000fe200010e0600 */
[----:B--2---:R-:W-:-:S04]  /*78080*/  IADD3 R57, P2, R8, R4, RZ ;  /* 0x0000000408397210 */ /* 0x004fc80007f5e0ff */
[----:B------:R-:W-:Y:S02]  /*78090*/  IADD3.X R58, R9, R0, RZ, P2, !PT ;  /* 0x00000000093a7210 */ /* 0x000fe400017fe4ff */
[----:B------:R-:W2:Y:S04]  /*780a0*/  LDL.LU.64 R8, [R1+0xff8] ;  /* 0x000ff80001087983 */ /* 0x000ea80000300a00 */
[----:B------:R-:W2:Y:S01]  /*780b0*/  LDL.LU.64 R46, [R1+0xff0] ;  /* 0x000ff000012e7983 */ /* 0x000ea20000300a00 */
[----:B------:R-:W-:-:S05]  /*780c0*/  IADD3 R55, P2, R36, R4, RZ ;  /* 0x0000000424377210 */ /* 0x000fca0007f5e0ff */
[----:B------:R-:W-:Y:S01]  /*780d0*/  IMAD.X R56, R37, 0x1, R0, P2 ;  /* 0x0000000125387824 */ /* 0x000fe200010e0600 */
[----:B---3--:R-:W-:-:S05]  /*780e0*/  IADD3 R53, P2, R32, R4, RZ ;  /* 0x0000000420357210 */ /* 0x008fca0007f5e0ff */
[----:B------:R-:W-:Y:S01]  /*780f0*/  IMAD.X R54, R33, 0x1, R0, P2 ;  /* 0x0000000121367824 */ /* 0x000fe200010e0600 */
[----:B------:R-:W-:-:S04]  /*78100*/  IADD3 R51, P2, R26, R4, RZ ;  /* 0x000000041a337210 */ /* 0x000fc80007f5e0ff */
[----:B------:R-:W-:Y:S02]  /*78110*/  IADD3.X R52, R27, R0, RZ, P2, !PT ;  /* 0x000000001b347210 */ /* 0x000fe400017fe4ff */
[----:B------:R-:W3:Y:S04]  /*78120*/  LDL.LU.64 R26, [R1+0xfe8] ;  /* 0x000fe800011a7983 */ /* 0x000ee80000300a00 */
[----:B------:R-:W3:Y:S04]  /*78130*/  LDL.LU.64 R44, [R1+0xfe0] ;  /* 0x000fe000012c7983 */ /* 0x000ee80000300a00 */
[----:B------:R-:W3:Y:S04]  /*78140*/  LDL.LU.64 R42, [R1+0xfd8] ;  /* 0x000fd800012a7983 */ /* 0x000ee80000300a00 */
[----:B------:R-:W3:Y:S04]  /*78150*/  LDL.LU.64 R40, [R1+0xfd0] ;  /* 0x000fd00001287983 */ /* 0x000ee80000300a00 */
[----:B------:R-:W3:Y:S01]  /*78160*/  LDL.LU.64 R38, [R1+0xfc8] ;  /* 0x000fc80001267983 */ /* 0x000ee20000300a00 */
[----:B----4-:R-:W-:-:S03]  /*78170*/  IADD3 R32, P2, R24, R4, RZ ;  /* 0x0000000418207210 */ /* 0x010fc60007f5e0ff */
[----:B------:R-:W4:Y:S02]  /*78180*/  LDL.LU.64 R36, [R1+0xfc0] ;  /* 0x000fc00001247983 */ /* 0x000f240000300a00 */
        /* <DEDUP_REMOVED lines=8> */
[----:B------:R-:W-:-:S05]  /*78210*/  IADD3 R10, P2, R46, R4, RZ ;  /* 0x000000042e0a7210 */ /* 0x000fca0007f5e0ff */
[----:B------:R-:W-:Y:S02]  /*78220*/  IMAD.X R11, R47, 0x1, R0, P2 ;  /* 0x000000012f0b7824 */ /* 0x000fe400010e0600 */
        /* <DEDUP_REMOVED lines=8> */
[----:B------:R-:W-:Y:S02]  /*782b0*/  MOV R67, R64 ;  /* 0x0000004000437202 */ /* 0x000fe40000000f00 */
[----:B---3--:R-:W-:-:S05]  /*782c0*/  IADD3 R47, P2, R26, R4, RZ ;  /* 0x000000041a2f7210 */ /* 0x008fca0007f5e0ff */
        /* <DEDUP_REMOVED lines=9> */
[----:B----4-:R-:W-:-:S05]  /*78360*/  IADD3 R39, P2, R36, R4, RZ ;  /* 0x0000000424277210 */ /* 0x010fca0007f5e0ff */
        /* <DEDUP_REMOVED lines=10> */
[----:B------:R-:W-:Y:S02]  /*78410*/  IMAD.MOV.U32 R76, RZ, RZ, R74 ;  /* 0x000000ffff4c7224 */ /* 0x000fe400078e004a */
[----:B------:R-:W-:Y:S01]  /*78420*/  IMAD.X R36, R85, 0x1, R0, P2 ;  /* 0x0000000155247824 */ /* 0x000fe200010e0600 */
[----:B------:R-:W-:-:S02]  /*78430*/  MOV R74, R72 ;  /* 0x00000048004a7202 */ /* 0x000fc40000000f00 */
[----:B------:R-:W-:Y:S01]  /*78440*/  MOV R85, R252 ;  /* 0x000000fc00557202 */ /* 0x000fe20000000f00 */
[----:B------:R-:W-:Y:S02]  /*78450*/  IMAD.MOV.U32 R72, RZ, RZ, R70 ;  /* 0x000000ffff487224 */ /* 0x000fe400078e0046 */
[----:B------:R-:W-:Y:S01]  /*78460*/  IMAD.MOV.U32 R70, RZ, RZ, R68 ;  /* 0x000000ffff467224 */ /* 0x000fe200078e0044 */
[----:B------:R-:W-:Y:S01]  /*78470*/  MOV R68, R66 ;  /* 0x0000004200447202 */ /* 0x000fe20000000f00 */
[----:B------:R-:W-:Y:S02]  /*78480*/  IMAD.MOV.U32 R66, RZ, RZ, R63 ;  /* 0x000000ffff427224 */ /* 0x000fe400078e003f */
[----:B------:R-:W-:Y:S01]  /*78490*/  IMAD.MOV.U32 R63, RZ, RZ, R62 ;  /* 0x000000ffff3f7224 */ /* 0x000fe200078e003e */
        /* <DEDUP_REMOVED lines=98> */
[----:B------:R-:W-:Y:S04]  /*78ac0*/  LDGSTS.E [R3+0x27980], desc[UR60][R36.64], P1 ;  /* 0x2798000024037fae */ /* 0x000fe8000892187c */
[----:B------:R1:W-:Y:S04]  /*78ad0*/  LDGSTS.E [R3+0x27d80], desc[UR60][R34.64], P1 ;  /* 0x27d8000022037fae */ /* 0x0003e8000892187c */
[----:B------:R-:W4:Y:S04]  /*78ae0*/  LDL.LU R8, [R1+0x1eb8] ;  /* 0x001eb80001087983 */ /* 0x000f280000300800 */
[----:B------:R-:W4:Y:S04]  /*78af0*/  LDL.LU R25, [R1+0x1e74] ;  /* 0x001e740001197983 */ /* 0x000f280000300800 */
[----:B------:R-:W4:Y:S01]  /*78b00*/  LDL.LU R26, [R1+0x1eb4] ;  /* 0x001eb400011a7983 */ /* 0x000f220000300800 */
[----:B-1----:R-:W-:-:S03]  /*78b10*/  LOP3.LUT R3, R13, 0x40, RZ, 0x3c, !PT ;  /* 0x000000400d037812 */ /* 0x002fc600078e3cff */
[----:B------:R-:W4:Y:S04]  /*78b20*/  LDL.LU R10, [R1+0x1ef8] ;  /* 0x001ef800010a7983 */ /* 0x000f280000300800 */
[----:B------:R-:W4:Y:S01]  /*78b30*/  LDL.LU R9, [R1+0x1f38] ;  /* 0x001f380001097983 */ /* 0x000f220000300800 */
[----:B------:R-:W-:Y:S02]  /*78b40*/  IADD3 R3, R3, R5, RZ ;  /* 0x0000000503037210 */ /* 0x000fe40007ffe0ff */
[-C--:B------:R-:W-:Y:S02]  /*78b50*/  IADD3 R28, P2, R28, R4.reuse, RZ ;  /* 0x000000041c1c7210 */ /* 0x080fe40007f5e0ff */
[----:B------:R-:W-:-:S03]  /*78b60*/  IADD3 R31, P4, R31, R4, RZ ;  /* 0x000000041f1f7210 */ /* 0x000fc60007f9e0ff */
[--C-:B------:R-:W-:Y:S02]  /*78b70*/  IMAD.X R29, R29, 0x1, R0.reuse, P2 ;  /* 0x000000011d1d7824 */ /* 0x100fe400010e0600 */
[----:B--2---:R-:W-:Y:S01]  /*78b80*/  IMAD.X R32, R32, 0x1, R0, P4 ;  /* 0x0000000120207824 */ /* 0x004fe200020e0600 */
[----:B------:R-:W-:Y:S04]  /*78b90*/  STL [R1+0x1d78], R28 ;  /* 0x001d781c01007387 */ /* 0x000fe80000100800 */
[----:B------:R-:W-:Y:S04]  /*78ba0*/  STL [R1+0x1db8], R31 ;  /* 0x001db81f01007387 */ /* 0x000fe80000100800 */
[----:B------:R1:W-:Y:S04]  /*78bb0*/  STL [R1+0x1d74], R29 ;  /* 0x001d741d01007387 */ /* 0x0003e80000100800 */
[----:B------:R-:W-:Y:S04]  /*78bc0*/  LDGSTS.E [R3+0x200], desc[UR60][R28.64], P1 ;  /* 0x002000001c037fae */ /* 0x000fe8000892187c */
[----:B-1----:R-:W2:Y:S04]  /*78bd0*/  LDL.LU R29, [R1+0x1ef4] ;  /* 0x001ef400011d7983 */ /* 0x002ea80000300800 */
[----:B------:R1:W-:Y:S04]  /*78be0*/  STL [R1+0x1db4], R32 ;  /* 0x001db42001007387 */ /* 0x0003e80000100800 */
[----:B------:R-:W2:Y:S01]  /*78bf0*/  LDL.LU R28, [R1+0x1f34] ;  /* 0x001f3400011c7983 */ /* 0x000ea20000300800 */
[----:B---3--:R-:W-:-:S02]  /*78c00*/  IADD3 R11, P2, R11, R4, RZ ;  /* 0x000000040b0b7210 */ /* 0x008fc40007f5e0ff */
[-C--:B------:R-:W-:Y:S01]  /*78c10*/  IADD3 R24, P4, R24, R4.reuse, RZ ;  /* 0x0000000418187210 */ /* 0x080fe20007f9e0ff */
[----:B------:R-:W-:Y:S02]  /*78c20*/  IMAD.MOV.U32 R33, RZ, RZ, R32 ;  /* 0x000000ffff217224 */ /* 0x000fe400078e0020 */
[--C-:B----4-:R-:W-:Y:S02]  /*78c30*/  IMAD.X R27, R27, 0x1, R0.reuse, P2 ;  /* 0x000000011b1b7824 */ /* 0x110fe400010e0600 */
[----:B------:R-:W-:Y:S01]  /*78c40*/  IMAD.X R30, R30, 0x1, R0, P4 ;  /* 0x000000011e1e7824 */ /* 0x000fe200020e0600 */
[----:B-1----:R-:W-:Y:S01]  /*78c50*/  MOV R32, R31 ;  /* 0x0000001f00207202 */ /* 0x002fe20000000f00 */
[----:B------:R-:W-:Y:S04]  /*78c60*/  STL [R1+0x1df8], R11 ;  /* 0x001df80b01007387 */ /* 0x000fe80000100800 */
[----:B------:R-:W-:Y:S04]  /*78c70*/  STL [R1+0x1df4], R27 ;  /* 0x001df41b01007387 */ /* 0x000fe80000100800 */
[----:B------:R-:W-:Y:S04]  /*78c80*/  STL [R1+0x1e38], R24 ;  /* 0x001e381801007387 */ /* 0x000fe80000100800 */
[----:B------:R1:W-:Y:S04]  /*78c90*/  STL [R1+0x1e34], R30 ;  /* 0x001e341e01007387 */ /* 0x0003e80000100800 */
[----:B------:R3:W-:Y:S01]  /*78ca0*/  LDGSTS.E [R3+0x600], desc[UR60][R32.64], P1 ;  /* 0x0060000020037fae */ /* 0x0007e2000892187c */
[----:B------:R-:W-:Y:S01]  /*78cb0*/  IMAD.MOV.U32 R31, RZ, RZ, R30 ;  /* 0x000000ffff1f7224 */ /* 0x000fe200078e001e */
[----:B------:R-:W-:-:S02]  /*78cc0*/  IADD3 R7, P2, R7, R4, RZ ;  /* 0x0000000407077210 */ /* 0x000fc40007f5e0ff */
[----:B-1----:R-:W-:Y:S02]  /*78cd0*/  MOV R30, R24 ;  /* 0x00000018001e7202 */ /* 0x002fe40000000f00 */
[----:B---3--:R-:W-:Y:S01]  /*78ce0*/  MOV R32, R11 ;  /* 0x0000000b00207202 */ /* 0x008fe20000000f00 */
[----:B------:R-:W-:Y:S02]  /*78cf0*/  IMAD.MOV.U32 R33, RZ, RZ, R27 ;  /* 0x000000ffff217224 */ /* 0x000fe400078e001b */
[----:B------:R-:W3:Y:S04]  /*78d00*/  LDL.LU R27, [R1+0x1f78] ;  /* 0x001f7800011b7983 */ /* 0x000ee80000300800 */
[----:B------:R-:W4:Y:S04]  /*78d10*/  LDL.LU R11, [R1+0x1fb8] ;  /* 0x001fb800010b7983 */ /* 0x000f280000300800 */
[----:B------:R1:W-:Y:S04]  /*78d20*/  LDGSTS.E [R3+0xa00], desc[UR60][R32.64], P1 ;  /* 0x00a0000020037fae */ /* 0x0003e8000892187c */
[----:B------:R-:W-:Y:S01]  /*78d30*/  LDGSTS.E [R3+0xe00], desc[UR60][R30.64], P1 ;  /* 0x00e000001e037fae */ /* 0x000fe2000892187c */
[----:B------:R-:W-:Y:S01]  /*78d40*/  IADD3 R8, P4, R8, R4, RZ ;  /* 0x0000000408087210 */ /* 0x000fe20007f9e0ff */
[----:B------:R-:W-:-:S02]  /*78d50*/  IMAD.X R25, R25, 0x1, R0, P2 ;  /* 0x0000000119197824 */ /* 0x000fc400010e0600 */
[----:B------:R-:W4:Y:S04]  /*78d60*/  LDL.LU R30, [R1+0x1f74] ;  /* 0x001f7400011e7983 */ /* 0x000f280000300800 */
[----:B------:R-:W4:Y:S01]  /*78d70*/  LDL.LU R24, [R1+0x1fb4] ;  /* 0x001fb40001187983 */ /* 0x000f220000300800 */
[----:B------:R-:W-:-:S03]  /*78d80*/  IMAD.X R26, R26, 0x1, R0, P4 ;  /* 0x000000011a1a7824 */ /* 0x000fc600020e0600 */
[----:B------:R-:W-:Y:S04]  /*78d90*/  STL [R1+0x1e78], R7 ;  /* 0x001e780701007387 */ /* 0x000fe80000100800 */
[----:B------:R1:W-:Y:S02]  /*78da0*/  STL [R1+0x1e74], R25 ;  /* 0x001e741901007387 */ /* 0x0003e40000100800 */
[----:B-1----:R-:W-:Y:S01]  /*78db0*/  MOV R32, R7 ;  /* 0x0000000700207202 */ /* 0x002fe20000000f00 */
[----:B------:R-:W-:Y:S01]  /*78dc0*/  IMAD.MOV.U32 R33, RZ, RZ, R25 ;  /* 0x000000ffff217224 */ /* 0x000fe200078e0019 */
[----:B------:R-:W-:Y:S04]  /*78dd0*/  STL [R1+0x1eb8], R8 ;  /* 0x001eb80801007387 */ /* 0x000fe80000100800 */
[----:B------:R1:W-:Y:S04]  /*78de0*/  STL [R1+0x1eb4], R26 ;  /* 0x001eb41a01007387 */ /* 0x0003e80000100800 */
[----:B------:R1:W-:Y:S04]  /*78df0*/  LDGSTS.E [R3+0x1200], desc[UR60][R32.64], P1 ;  /* 0x0120000020037fae */ /* 0x0003e8000892187c */
[----:B------:R-:W4:Y:S04]  /*78e00*/  LDL.LU R25, [R1+0x1ff8] ;  /* 0x001ff80001197983 */ /* 0x000f280000300800 */
[----:B------:R-:W4:Y:S01]  /*78e10*/  LDL.LU R7, [R1+0x2038] ;  /* 0x0020380001077983 */ /* 0x000f220000300800 */
[----:B-1----:R-:W-:Y:S01]  /*78e20*/  MOV R33, R26 ;  /* 0x0000001a00217202 */ /* 0x002fe20000000f00 */
[----:B------:R-:W-:-:S02]  /*78e30*/  IMAD.MOV.U32 R32, RZ, RZ, R8 ;  /* 0x000000ffff207224 */ /* 0x000fc400078e0008 */
[----:B------:R-:W4:Y:S04]  /*78e40*/  LDL.LU R26, [R1+0x1ff4] ;  /* 0x001ff400011a7983 */ /* 0x000f280000300800 */
[----:B------:R-:W4:Y:S01]  /*78e50*/  LDL.LU R8, [R1+0x2034] ;  /* 0x0020340001087983 */ /* 0x000f220000300800 */
[-C--:B------:R-:W-:Y:S02]  /*78e60*/  IADD3 R10, P2, R10, R4.reuse, RZ ;  /* 0x000000040a0a7210 */ /* 0x080fe40007f5e0ff */
[----:B------:R-:W-:Y:S01]  /*78e70*/  IADD3 R9, P4, R9, R4, RZ ;  /* 0x0000000409097210 */ /* 0x000fe20007f9e0ff */
[----:B------:R1:W-:Y:S04]  /*78e80*/  LDGSTS.E [R3+0x1600], desc[UR60][R32.64], P1 ;  /* 0x0160000020037fae */ /* 0x0003e8000892187c */
[----:B------:R2:W-:Y:S01]  /*78e90*/  STL [R1+0x1ef8], R10 ;  /* 0x001ef80a01007387 */ /* 0x0005e20000100800 */
[----:B-1----:R-:W-:Y:S01]  /*78ea0*/  MOV R32, R10 ;  /* 0x0000000a00207202 */ /* 0x002fe20000000f00 */
[----:B--2---:R-:W-:-:S02]  /*78eb0*/  IMAD.X R29, R29, 0x1, R0, P2 ;  /* 0x000000011d1d7824 */ /* 0x004fc400010e0600 */
[----:B------:R-:W-:Y:S02]  /*78ec0*/  IMAD.X R28, R28, 0x1, R0, P4 ;  /* 0x000000011c1c7824 */ /* 0x000fe400020e0600 */
[----:B------:R-:W-:Y:S01]  /*78ed0*/  IMAD.MOV.U32 R33, RZ, RZ, R29 ;  /* 0x000000ffff217224 */ /* 0x000fe200078e001d */
[----:B------:R1:W-:Y:S04]  /*78ee0*/  STL [R1+0x1ef4], R29 ;  /* 0x001ef41d01007387 */ /* 0x0003e80000100800 */
[----:B------:R-:W-:Y:S04]  /*78ef0*/  STL [R1+0x1f38], R9 ;  /* 0x001f380901007387 */ /* 0x000fe80000100800 */
[----:B------:R2:W-:Y:S04]  /*78f00*/  STL [R1+0x1f34], R28 ;  /* 0x001f341c01007387 */ /* 0x0005e80000100800 */
[----:B------:R-:W4:Y:S04]  /*78f10*/  LDL.LU R10, [R1+0x2078] ;  /* 0x00207800010a7983 */ /* 0x000f280000300800 */
[----:B------:R-:W4:Y:S04]  /*78f20*/  LDL.LU R31, [R1+0x20b8] ;  /* 0x0020b800011f7983 */ /* 0x000f280000300800 */
[----:B------:R-:W-:Y:S01]  /*78f30*/  LDGSTS.E [R3+0x1a00], desc[UR60][R32.64], P1 ;  /* 0x01a0000020037fae */ /* 0x000fe2000892187c */
[----:B-1----:R-:W-:Y:S01]  /*78f40*/  IMAD.MOV.U32 R29, RZ, RZ, R28 ;  /* 0x000000ffff1d7224 */ /* 0x002fe200078e001c */
[----:B--2---:R-:W-:-:S05]  /*78f50*/  MOV R28, R9 ;  /* 0x00000009001c7202 */ /* 0x004fca0000000f00 */
        /* <DEDUP_REMOVED lines=8> */
[----:B------:R-:W-:-:S02]  /*78fe0*/  IMAD.X R30, R30, 0x1, R0, P2 ;  /* 0x000000011e1e7824 */ /* 0x000fc400010e0600 */
[----:B------:R-:W-:Y:S01]  /*78ff0*/  IMAD.X R24, R24, 0x1, R0, P4 ;  /* 0x0000000118187824 */ /* 0x000fe200020e0600 */
[----:B------:R-:W-:Y:S02]  /*79000*/  MOV R34, R27 ;  /* 0x0000001b00227202 */ /* 0x000fe40000000f00 */
[----:B------:R1:W-:Y:S04]  /*79010*/  STL [R1+0x1f74], R30 ;  /* 0x001f741e01007387 */ /* 0x0003e80000100800 */
[----:B------:R1:W-:Y:S04]  /*79020*/  STL [R1+0x1fb8], R11 ;  /* 0x001fb80b01007387 */ /* 0x0003e80000100800 */
[----:B------:R1:W-:Y:S04]  /*79030*/  STL [R1+0x1fb4], R24 ;  /* 0x001fb41801007387 */ /* 0x0003e80000100800 */
[----:B-1----:R-:W4:Y:S01]  /*79040*/  LDL.LU R27, [R1+0x20f4] ;  /* 0x0020f400011b7983 */ /* 0x002f220000300800 */
[----:B------:R-:W-:Y:S01]  /*79050*/  IMAD.MOV.U32 R35, RZ, RZ, R30 ;  /* 0x000000ffff237224 */ /* 0x000fe200078e001e */
[----:B------:R-:W-:-:S02]  /*79060*/  IADD3 R25, P2, R25, R4, RZ ;  /* 0x0000000419197210 */ /* 0x000fc40007f5e0ff */
[----:B------:R-:W4:Y:S01]  /*79070*/  LDL.LU R30, [R1+0x2134] ;  /* 0x00213400011e7983 */ /* 0x000f220000300800 */
[----:B------:R-:W-:-:S03]  /*79080*/  IADD3 R7, P4, R7, R4, RZ ;  /* 0x0000000407077210 */ /* 0x000fc60007f9e0ff */
[----:B------:R1:W-:Y:S01]  /*79090*/  LDGSTS.E [R3+0x2200], desc[UR60][R34.64], P1 ;  /* 0x0220000022037fae */ /* 0x0003e2000892187c */
[--C-:B------:R-:W-:Y:S02]  /*790a0*/  IMAD.X R26, R26, 0x1, R0.reuse, P2 ;  /* 0x000000011a1a7824 */ /* 0x100fe400010e0600 */
[----:B------:R-:W-:Y:S02]  /*790b0*/  IMAD.X R8, R8, 0x1, R0, P4 ;  /* 0x0000000108087824 */ /* 0x000fe400020e0600 */
[----:B-1----:R-:W-:Y:S01]  /*790c0*/  IMAD.MOV.U32 R34, RZ, RZ, R11 ;  /* 0x000000ffff227224 */ /* 0x002fe200078e000b */
[----:B------:R-:W-:Y:S01]  /*790d0*/  MOV R35, R24 ;  /* 0x0000001800237202 */ /* 0x000fe20000000f00 */
[----:B------:R-:W4:Y:S04]  /*790e0*/  LDL.LU R11, [R1+0x2178] ;  /* 0x00217800010b7983 */ /* 0x000f280000300800 */
[----:B------:R-:W4:Y:S04]  /*790f0*/  LDL.LU R24, [R1+0x21b8] ;  /* 0x0021b80001187983 */ /* 0x000f280000300800 */
[----:B------:R1:W-:Y:S04]  /*79100*/  STL [R1+0x1ff8], R25 ;  /* 0x001ff81901007387 */ /* 0x0003e80000100800 */
        /* <DEDUP_REMOVED lines=18> */
[--C-:B--2---:R-:W-:Y:S02]  /*79230*/  IMAD.X R29, R29, 0x1, R0.reuse, P2 ;  /* 0x000000011d1d7824 */ /* 0x104fe400010e0600 */
[----:B------:R-:W-:-:S03]  /*79240*/  IMAD.X R32, R32, 0x1, R0, P4 ;  /* 0x0000000120207824 */ /* 0x000fc600020e0600 */
[----:B------:R1:W-:Y:S04]  /*79250*/  STL [R1+0x2074], R29 ;  /* 0x0020741d01007387 */ /* 0x0003e80000100800 */
[----:B------:R-:W-:Y:S01]  /*79260*/  STL [R1+0x20b8], R31 ;  /* 0x0020b81f01007387 */ /* 0x000fe20000100800 */
[----:B------:R-:W-:-:S03]  /*79270*/  IMAD.MOV.U32 R35, RZ, RZ, R29 ;  /* 0x000000ffff237224 */ /* 0x000fc600078e001d */
[----:B------:R2:W-:Y:S01]  /*79280*/  STL [R1+0x20b4], R32 ;  /* 0x0020b42001007387 */ /* 0x0005e20000100800 */
[-C--:B---3--:R-:W-:Y:S02]  /*79290*/  IADD3 R9, P2, R9, R4.reuse, RZ ;  /* 0x0000000409097210 */ /* 0x088fe40007f5e0ff */
[----:B----4-:R-:W-:Y:S01]  /*792a0*/  IADD3 R28, P4, R28, R4, RZ ;  /* 0x000000041c1c7210 */ /* 0x010fe20007f9e0ff */
[----:B------:R-:W-:Y:S01]  /*792b0*/  IMAD.MOV.U32 R33, RZ, RZ, R32 ;  /* 0x000000ffff217224 */ /* 0x000fe200078e0020 */
[----:B------:R-:W-:Y:S04]  /*792c0*/  LDGSTS.E [R3+0x3200], desc[UR60][R34.64], P1 ;  /* 0x0320000022037fae */ /* 0x000fe8000892187c */
[----:B-1----:R-:W3:Y:S04]  /*792d0*/  LDL.LU R29, [R1+0x21f4] ;  /* 0x0021f400011d7983 */ /* 0x002ee80000300800 */
[----:B------:R-:W4:Y:S04]  /*792e0*/  LDL.LU R10, [R1+0x2234] ;  /* 0x00223400010a7983 */ /* 0x000f280000300800 */
[----:B------:R1:W-:Y:S01]  /*792f0*/  STL [R1+0x20f8], R9 ;  /* 0x0020f80901007387 */ /* 0x0003e20000100800 */
[----:B--2---:R-:W-:Y:S01]  /*79300*/  MOV R32, R31 ;  /* 0x0000001f00207202 */ /* 0x004fe20000000f00 */
[----:B------:R-:W-:-:S04]  /*79310*/  IMAD.X R27, R27, 0x1, R0, P2 ;  /* 0x000000011b1b7824 */ /* 0x000fc800010e0600 */
[----:B------:R2:W-:Y:S04]  /*79320*/  LDGSTS.E [R3+0x3600], desc[UR60][R32.64], P1 ;  /* 0x0360000020037fae */ /* 0x0005e8000892187c */
[----:B------:R1:W-:Y:S01]  /*79330*/  STL [R1+0x20f4], R27 ;  /* 0x0020f41b01007387 */ /* 0x0003e20000100800 */
[----:B------:R-:W-:-:S03]  /*79340*/  IMAD.X R30, R30, 0x1, R0, P4 ;  /* 0x000000011e1e7824 */ /* 0x000fc600020e0600 */
[----:B------:R-:W-:Y:S01]  /*79350*/  STL [R1+0x2138], R28 ;  /* 0x0021381c01007387 */ /* 0x000fe20000100800 */
[----:B------:R-:W-:-:S03]  /*79360*/  IMAD.MOV.U32 R31, RZ, RZ, R30 ;  /* 0x000000ffff1f7224 */ /* 0x000fc600078e001e */
[----:B------:R1:W-:Y:S01]  /*79370*/  STL [R1+0x2134], R30 ;  /* 0x0021341e01007387 */ /* 0x0003e20000100800 */
[----:B--2---:R-:W-:Y:S01]  /*79380*/  MOV R32, R9 ;  /* 0x0000000900207202 */ /* 0x004fe20000000f00 */
[----:B------:R-:W-:Y:S02]  /*79390*/  IMAD.MOV.U32 R33, RZ, RZ, R27 ;  /* 0x000000ffff217224 */ /* 0x000fe400078e001b */
[----:B-1----:R-:W2:Y:S04]  /*793a0*/  LDL.LU R9, [R1+0x2278] ;  /* 0x0022780001097983 */ /* 0x002ea80000300800 */
[----:B------:R-:W2:Y:S04]  /*793b0*/  LDL.LU R27, [R1+0x22b8] ;  /* 0x0022b800011b7983 */ /* 0x000ea80000300800 */
[----:B------:R1:W-:Y:S01]  /*793c0*/  LDGSTS.E [R3+0x3a00], desc[UR60][R32.64], P1 ;  /* 0x03a0000020037fae */ /* 0x0003e2000892187c */
[----:B------:R-:W-:-:S02]  /*793d0*/  MOV R30, R28 ;  /* 0x0000001c001e7202 */ /* 0x000fc40000000f00 */
[----:B------:R-:W-:-:S03]  /*793e0*/  IADD3 R11, P2, R11, R4, RZ ;  /* 0x000000040b0b7210 */ /* 0x000fc60007f5e0ff */
[----:B------:R-:W-:Y:S01]  /*793f0*/  LDGSTS.E [R3+0x3e00], desc[UR60][R30.64], P1 ;  /* 0x03e000001e037fae */ /* 0x000fe2000892187c */
[----:B------:R-:W-:-:S03]  /*79400*/  IADD3 R24, P4, R24, R4, RZ ;  /* 0x0000000418187210 */ /* 0x000fc60007f9e0ff */
[----:B------:R-:W2:Y:S04]  /*79410*/  LDL.LU R30, [R1+0x2274] ;  /* 0x00227400011e7983 */ /* 0x000ea80000300800 */
[----:B------:R-:W2:Y:S01]  /*79420*/  LDL.LU R28, [R1+0x22b4] ;  /* 0x0022b400011c7983 */ /* 0x000ea20000300800 */
[----:B------:R-:W-:-:S03]  /*79430*/  IMAD.X R25, R25, 0x1, R0, P2 ;  /* 0x0000000119197824 */ /* 0x000fc600010e0600 */
[----:B------:R-:W-:Y:S01]  /*79440*/  STL [R1+0x2178], R11 ;  /* 0x0021780b01007387 */ /* 0x000fe20000100800 */
[----:B------:R-:W-:Y:S01]  /*79450*/  IMAD.X R26, R26, 0x1, R0, P4 ;  /* 0x000000011a1a7824 */ /* 0x000fe200020e0600 */
[----:B-1----:R-:W-:Y:S01]  /*79460*/  MOV R32, R11 ;  /* 0x0000000b00207202 */ /* 0x002fe20000000f00 */
[----:B------:R-:W-:Y:S01]  /*79470*/  IMAD.MOV.U32 R33, RZ, RZ, R25 ;  /* 0x000000ffff217224 */ /* 0x000fe200078e0019 */
[----:B------:R1:W-:Y:S04]  /*79480*/  STL [R1+0x2174], R25 ;  /* 0x0021741901007387 */ /* 0x0003e80000100800 */
[----:B------:R-:W-:Y:S04]  /*79490*/  STL [R1+0x21b8], R24 ;  /* 0x0021b81801007387 */ /* 0x000fe80000100800 */
[----:B------:R1:W-:Y:S04]  /*794a0*/  LDGSTS.E [R3+0x4200], desc[UR60][R32.64], P1 ;  /* 0x0420000020037fae */ /* 0x0003e8000892187c */
[----:B-1----:R-:W2:Y:S04]  /*794b0*/  LDL.LU R25, [R1+0x22f8] ;  /* 0x0022f80001197983 */ /* 0x002ea80000300800 */
[----:B------:R1:W-:Y:S04]  /*794c0*/  STL [R1+0x21b4], R26 ;  /* 0x0021b41a01007387 */ /* 0x0003e80000100800 */
[----:B------:R-:W2:Y:S01]  /*794d0*/  LDL.LU R11, [R1+0x2338] ;  /* 0x00233800010b7983 */ /* 0x000ea20000300800 */
[----:B------:R-:W-:Y:S01]  /*794e0*/  MOV R33, R26 ;  /* 0x0000001a00217202 */ /* 0x000fe20000000f00 */
[----:B------:R-:W-:-:S02]  /*794f0*/  IMAD.MOV.U32 R32, RZ, RZ, R24 ;  /* 0x000000ffff207224 */ /* 0x000fc400078e0018 */
[----:B-1----:R-:W2:Y:S04]  /*79500*/  LDL.LU R26, [R1+0x22f4] ;  /* 0x0022f400011a7983 */ /* 0x002ea80000300800 */
[----:B------:R-:W2:Y:S01]  /*79510*/  LDL.LU R24, [R1+0x2334] ;  /* 0x0023340001187983 */ /* 0x000ea20000300800 */
[-C--:B------:R-:W-:Y:S02]  /*79520*/  IADD3 R7, P2, R7, R4.reuse, RZ ;  /* 0x0000000407077210 */ /* 0x080fe40007f5e0ff */
[----:B------:R-:W-:Y:S01]  /*79530*/  IADD3 R8, P4, R8, R4, RZ ;  /* 0x0000000408087210 */ /* 0x000fe20007f9e0ff */
[----:B------:R1:W-:Y:S04]  /*79540*/  LDGSTS.E [R3+0x4600], desc[UR60][R32.64], P1 ;  /* 0x0460000020037fae */ /* 0x0003e8000892187c */
[----:B------:R4:W-:Y:S01]  /*79550*/  STL [R1+0x21f8], R7 ;  /* 0x0021f80701007387 */ /* 0x0009e20000100800 */
[----:B-1----:R-:W-:Y:S01]  /*79560*/  MOV R32, R7 ;  /* 0x0000000700207202 */ /* 0x002fe20000000f00 */
[----:B------:R-:W-:-:S02]  /*79570*/  IMAD.MOV.U32 R34, RZ, RZ, R8 ;  /* 0x000000ffff227224 */ /* 0x000fc400078e0008 */
[--C-:B---3--:R-:W-:Y:S02]  /*79580*/  IMAD.X R29, R29, 0x1, R0.reuse, P2 ;  /* 0x000000011d1d7824 */ /* 0x108fe400010e0600 */
[----:B----4-:R-:W-:-:S03]  /*79590*/  IMAD.X R10, R10, 0x1, R0, P4 ;  /* 0x000000010a0a7824 */ /* 0x010fc600020e0600 */
[----:B------:R-:W-:Y:S04]  /*795a0*/  STL [R1+0x21f4], R29 ;  /* 0x0021f41d01007387 */ /* 0x000fe80000100800 */
[----:B------:R-:W-:Y:S04]  /*795b0*/  STL [R1+0x2238], R8 ;  /* 0x0022380801007387 */ /* 0x000fe80000100800 */
[----:B------:R-:W3:Y:S01]  /*795c0*/  LDL.LU R7, [R1+0x2378] ;  /* 0x0023780001077983 */ /* 0x000ee20000300800 */
[----:B------:R-:W-:-:S03]  /*795d0*/  IMAD.MOV.U32 R33, RZ, RZ, R29 ;  /* 0x000000ffff217224 */ /* 0x000fc600078e001d */
[----:B------:R1:W-:Y:S04]  /*795e0*/  STL [R1+0x2234], R10 ;  /* 0x0022340a01007387 */ /* 0x0003e80000100800 */
[----:B------:R-:W4:Y:S01]  /*795f0*/  LDL.LU R31, [R1+0x23e8] ;  /* 0x0023e800011f7983 */ /* 0x000f220000300800 */
[----:B------:R-:W-:-:S03]  /*79600*/  MOV R35, R10 ;  /* 0x0000000a00237202 */ /* 0x000fc60000000f00 */
        /* <DEDUP_REMOVED lines=9> */
[----:B------:R-:W-:Y:S01]  /*796a0*/  MOV R34, R9 ;  /* 0x0000000900227202 */ /* 0x000fe20000000f00 */
[----:B------:R-:W-:-:S02]  /*796b0*/  IMAD.X R30, R30, 0x1, R0, P2 ;  /* 0x000000011e1e7824 */ /* 0x000fc400010e0600 */
[----:B------:R-:W-:-:S03]  /*796c0*/  IMAD.X R28, R28, 0x1, R0, P4 ;  /* 0x000000011c1c7824 */ /* 0x000fc600020e0600 */
[----:B------:R1:W-:Y:S04]  /*796d0*/  STL [R1+0x2274], R30 ;  /* 0x0022741e01007387 */ /* 0x0003e80000100800 */
[----:B------:R1:W-:Y:S04]  /*796e0*/  STL [R1+0x22b8], R27 ;  /* 0x0022b81b01007387 */ /* 0x0003e80000100800 */
[----:B------:R1:W-:Y:S04]  /*796f0*/  STL [R1+0x22b4], R28 ;  /* 0x0022b41c01007387 */ /* 0x0003e80000100800 */
[----:B-1----:R-:W2:Y:S01]  /*79700*/  LDL.LU R9, [R1+0x241c] ;  /* 0x00241c0001097983 */ /* 0x002ea20000300800 */
[----:B------:R-:W-:-:S05]  /*79710*/  IMAD.MOV.U32 R35, RZ, RZ, R30 ;  /* 0x000000ffff237224 */ /* 0x000fca00078e001e */
[----:B------:R1:W-:Y:S04]  /*79720*/  LDGSTS.E [R3+0x5200], desc[UR60][R34.64], P1 ;  /* 0x0520000022037fae */ /* 0x0003e8000892187c */
[----:B------:R-:W2:Y:S01]  /*79730*/  LDL.LU R30, [R1+0x2454] ;  /* 0x00245400011e7983 */ /* 0x000ea20000300800 */
[-C--:B------:R-:W-:Y:S02]  /*79740*/  IADD3 R25, P2, R25, R4.reuse, RZ ;  /* 0x0000000419197210 */ /* 0x080fe40007f5e0ff */
[----:B------:R-:W-:Y:S01]  /*79750*/  IADD3 R11, P4, R11, R4, RZ ;  /* 0x000000040b0b7210 */ /* 0x000fe20007f9e0ff */
[----:B-1----:R-:W-:Y:S02]  /*79760*/  IMAD.MOV.U32 R34, RZ, RZ, R27 ;  /* 0x000000ffff227224 */ /* 0x002fe400078e001b */
[--C-:B------:R-:W-:Y:S01]  /*79770*/  IMAD.X R26, R26, 0x1, R0.reuse, P2 ;  /* 0x000000011a1a7824 */ /* 0x100fe200010e0600 */
[----:B------:R-:W-:Y:S01]  /*79780*/  MOV R35, R28 ;  /* 0x0000001c00237202 */ /* 0x000fe20000000f00 */
[----:B------:R-:W2:Y:S01]  /*79790*/  LDL.LU R27, [R1+0x2490] ;  /* 0x00249000011b7983 */ /* 0x000ea20000300800 */
[----:B------:R-:W-:-:S03]  /*797a0*/  IMAD.X R24, R24, 0x1, R0, P4 ;  /* 0x0000000118187824 */ /* 0x000fc600020e0600 */
[----:B------:R-:W-:Y:S04]  /*797b0*/  STL [R1+0x22f8], R25 ;  /* 0x0022f81901007387 */ /* 0x000fe80000100800 */
[----:B------:R1:W-:Y:S04]  /*797c0*/  STL [R1+0x22f4], R26 ;  /* 0x0022f41a01007387 */ /* 0x0003e80000100800 */
[----:B------:R1:W-:Y:S04]  /*797d0*/  STL [R1+0x2338], R11 ;  /* 0x0023380b01007387 */ /* 0x0003e80000100800 */
[----:B------:R1:W-:Y:S04]  /*797e0*/  LDGSTS.E [R3+0x5600], desc[UR60][R34.64], P1 ;  /* 0x0560000022037fae */ /* 0x0003e8000892187c */
[----:B------:R-:W2:Y:S04]  /*797f0*/  LDL.LU R28, [R1+0x248c] ;  /* 0x00248c00011c7983 */ /* 0x000ea80000300800 */
[----:B------:R4:W-:Y:S01]  /*79800*/  STL [R1+0x2334], R24 ;  /* 0x0023341801007387 */ /* 0x0009e20000100800 */
[----:B-1----:R-:W-:Y:S01]  /*79810*/  IMAD.MOV.U32 R35, RZ, RZ, R26 ;  /* 0x000000ffff237224 */ /* 0x002fe200078e001a */
[----:B------:R-:W-:-:S02]  /*79820*/  MOV R34, R25 ;  /* 0x0000001900227202 */ /* 0x000fc40000000f00 */
[----:B------:R-:W2:Y:S04]  /*79830*/  LDL.LU R26, [R1+0x24d4] ;  /* 0x0024d400011a7983 */ /* 0x000ea80000300800 */
[----:B------:R-:W2:Y:S04]  /*79840*/  LDL.LU R25, [R1+0x24d8] ;  /* 0x0024d80001197983 */ /* 0x000ea80000300800 */
[----:B------:R1:W-:Y:S02]  /*79850*/  LDGSTS.E [R3+0x5a00], desc[UR60][R34.64], P1 ;  /* 0x05a0000022037fae */ /* 0x0003e4000892187c */
[----:B-1----:R-:W-:Y:S01]  /*79860*/  IMAD.MOV.U32 R34, RZ, RZ, R11 ;  /* 0x000000ffff227224 */ /* 0x002fe200078e000b */
[----:B------:R-:W-:Y:S01]  /*79870*/  MOV R35, R24 ;  /* 0x0000001800237202 */ /* 0x000fe20000000f00 */
[----:B------:R-:W2:Y:S04]  /*79880*/  LDL.LU R11, [R1+0x2508] ;  /* 0x00250800010b7983 */ /* 0x000ea80000300800 */
[----:B------:R1:W-:Y:S01]  /*79890*/  LDGSTS.E [R3+0x5e00], desc[UR60][R34.64], P1 ;  /* 0x05e0000022037fae */ /* 0x0003e2000892187c */
[----:B---3--:R-:W-:-:S02]  /*798a0*/  IADD3 R7, P2, R7, R4, RZ ;  /* 0x0000000407077210 */ /* 0x008fc40007f5e0ff */
[----:B----4-:R-:W-:-:S03]  /*798b0*/  IADD3 R31, P4, R31, R4, RZ ;  /* 0x000000041f1f7210 */ /* 0x010fc60007f9e0ff */
[----:B------:R-:W-:Y:S01]  /*798c0*/  STL [R1+0x2378], R7 ;  /* 0x0023780701007387 */ /* 0x000fe20000100800 */
[--C-:B------:R-:W-:Y:S02]  /*798d0*/  IMAD.X R10, R10, 0x1, R0.reuse, P2 ;  /* 0x000000010a0a7824 */ /* 0x100fe400010e0600 */
[----:B------:R-:W-:-:S03]  /*798e0*/  IMAD.X R32, R32, 0x1, R0, P4 ;  /* 0x0000000120207824 */ /* 0x000fc600020e0600 */
[----:B------:R3:W-:Y:S04]  /*798f0*/  STL [R1+0x2374], R10 ;  /* 0x0023740a01007387 */ /* 0x0007e80000100800 */
[----:B------:R-:W-:Y:S04]  /*79900*/  STL [R1+0x23e8], R31 ;  /* 0x0023e81f01007387 */ /* 0x000fe80000100800 */
[----:B------:R-:W4:Y:S01]  /*79910*/  LDL.LU R24, [R1+0x2504] ;  /* 0x0025040001187983 */ /* 0x000f220000300800 */
[----:B-1----:R-:W-:-:S03]  /*79920*/  IMAD.MOV.U32 R35, RZ, RZ, R10 ;  /* 0x000000ffff237224 */ /* 0x002fc600078e000a */
[----:B------:R1:W-:Y:S01]  /*79930*/  STL [R1+0x23e4], R32 ;  /* 0x0023e42001007387 */ /* 0x0003e20000100800 */
[----:B------:R-:W-:-:S03]  /*79940*/  MOV R34, R7 ;  /* 0x0000000700227202 */ /* 0x000fc60000000f00 */
[----:B---3--:R-:W3:Y:S04]  /*79950*/  LDL.LU R10, [R1+0x2534] ;  /* 0x00253400010a7983 */ /* 0x008ee80000300800 */
[----:B------:R-:W3:Y:S01]  /*79960*/  LDL.LU R7, [R1+0x2538] ;  /* 0x0025380001077983 */ /* 0x000ee20000300800 */
[-C--:B--2---:R-:W-:Y:S02]  /*79970*/  IADD3 R8, P2, R8, R4.reuse, RZ ;  /* 0x0000000408087210 */ /* 0x084fe40007f5e0ff */
[----:B------:R-:W-:Y:S01]  /*79980*/  IADD3 R29, P4, R29, R4, RZ ;  /* 0x000000041d1d7210 */ /* 0x000fe20007f9e0ff */
[----:B------:R-:W-:Y:S01]  /*79990*/  IMAD.MOV.U32 R33, RZ, RZ, R32 ;  /* 0x000000ffff217224 */ /* 0x000fe200078e0020 */
[----:B-1----:R-:W-:Y:S01]  /*799a0*/  MOV R32, R31 ;  /* 0x0000001f00207202 */ /* 0x002fe20000000f00 */
[----:B------:R-:W-:Y:S04]  /*799b0*/  LDGSTS.E [R3+0x6200], desc[UR60][R34.64], P1 ;  /* 0x0620000022037fae */ /* 0x000fe8000892187c */
[----:B------:R-:W-:Y:S04]  /*799c0*/  STL [R1+0x2420], R8 ;  /* 0x0024200801007387 */ /* 0x000fe80000100800 */
[----:B------:R-:W-:Y:S01]  /*799d0*/  LDGSTS.E [R3+0x6600], desc[UR60][R32.64], P1 ;  /* 0x0660000020037fae */ /* 0x000fe2000892187c */
[----:B------:R-:W-:-:S02]  /*799e0*/  IMAD.X R9, R9, 0x1, R0, P2 ;  /* 0x0000000109097824 */ /* 0x000fc400010e0600 */
[----:B------:R-:W-:-:S03]  /*799f0*/  IMAD.X R30, R30, 0x1, R0, P4 ;  /* 0x000000011e1e7824 */ /* 0x000fc600020e0600 */
[----:B------:R1:W-:Y:S04]  /*79a00*/  STL [R1+0x241c], R9 ;  /* 0x00241c0901007387 */ /* 0x0003e80000100800 */
[----:B------:R-:W-:Y:S04]  /*79a10*/  STL [R1+0x2458], R29 ;  /* 0x0024581d01007387 */ /* 0x000fe80000100800 */
[----:B------:R-:W-:Y:S04]  /*79a20*/  LDGSTS.E [R3+0x6a00], desc[UR60][R8.64], P1 ;  /* 0x06a0000008037fae */ /* 0x000fe8000892187c */
[----:B------:R2:W-:Y:S01]  /*79a30*/  STL [R1+0x2454], R30 ;  /* 0x0024541e01007387 */ /* 0x0005e20000100800 */
[----:B------:R-:W-:-:S03]  /*79a40*/  MOV R31, R30 ;  /* 0x0000001e001f7202 */ /* 0x000fc60000000f00 */
[----:B-1----:R-:W3:Y:S01]  /*79a50*/  LDL.LU.64 R8, [R1+0x1230] ;  /* 0x0012300001087983 */ /* 0x002ee20000300a00 */
[----:B--2---:R-:W-:Y:S01]  /*79a60*/  IMAD.MOV.U32 R30, RZ, RZ, R29 ;  /* 0x000000ffff1e7224 */ /* 0x004fe200078e001d */
[----:B------:R-:W-:Y:S02]  /*79a70*/  IADD3 R27, P2, R27, R4, RZ ;  /* 0x000000041b1b7210 */ /* 0x000fe40007f5e0ff */
[----:B------:R-:W2:Y:S04]  /*79a80*/  LDL.LU.64 R44, [R1+0x1110] ;  /* 0x00111000012c7983 */ /* 0x000ea80000300a00 */
[----:B------:R-:W-:Y:S01]  /*79a90*/  LDGSTS.E [R3+0x6e00], desc[UR60][R30.64], P1 ;  /* 0x06e000001e037fae */ /* 0x000fe2000892187c */
[----:B------:R-:W-:-:S03]  /*79aa0*/  IMAD.X R28, R28, 0x1, R0, P2 ;  /* 0x000000011c1c7824 */ /* 0x000fc600010e0600 */
[----:B------:R-:W2:Y:S01]  /*79ab0*/  LDL.LU.64 R30, [R1+0x10e8] ;  /* 0x0010e800011e7983 */ /* 0x000ea20000300a00 */
[----:B------:R-:W-:-:S03]  /*79ac0*/  IADD3 R25, P4, R25, R4, RZ ;  /* 0x0000000419197210 */ /* 0x000fc60007f9e0ff */
[----:B------:R-:W-:Y:S04]  /*79ad0*/  STL [R1+0x2490], R27 ;  /* 0x0024901b01007387 */ /* 0x000fe80000100800 */
[----:B------:R1:W-:Y:S04]  /*79ae0*/  STL [R1+0x248c], R28 ;  /* 0x00248c1c01007387 */ /* 0x0003e80000100800 */
[----:B------:R-:W-:Y:S04]  /*79af0*/  STL [R1+0x24d8], R25 ;  /* 0x0024d81901007387 */ /* 0x000fe80000100800 */
[----:B------:R-:W2:Y:S01]  /*79b00*/  LDL.LU.64 R32, [R1+0x10c0] ;  /* 0x0010c00001207983 */ /* 0x000ea20000300a00 */
[----:B------:R-:W-:-:S05]  /*79b10*/  IADD3.X R26, R26, R0, RZ, P4, !PT ;  /* 0x000000001a1a7210 */ /* 0x000fca00027fe4ff */
[----:B------:R1:W-:Y:S04]  /*79b20*/  STL [R1+0x24d4], R26 ;  /* 0x0024d41a01007387 */ /* 0x0003e80000100800 */
[----:B------:R-:W2:Y:S04]  /*79b30*/  LDL.LU.64 R42, [R1+0x1098] ;  /* 0x00109800012a7983 */ /* 0x000ea80000300a00 */
[----:B------:R-:W2:Y:S01]  /*79b40*/  LDL.LU.64 R36, [R1+0x1070] ;  /* 0x0010700001247983 */ /* 0x000ea20000300a00 */
[----:B------:R-:W-:-:S05]  /*79b50*/  IADD3 R11, P2, R11, R4, RZ ;  /* 0x000000040b0b7210 */ /* 0x000fca0007f5e0ff */
[----:B------:R-:W-:Y:S01]  /*79b60*/  STL [R1+0x2508], R11 ;  /* 0x0025080b01007387 */ /* 0x000fe20000100800 */
[----:B------:R-:W-:Y:S02]  /*79b70*/  IMAD.MOV.U32 R29, RZ, RZ, R28 ;  /* 0x000000ffff1d7224 */ /* 0x000fe400078e001c */
[----:B-1----:R-:W-:Y:S01]  /*79b80*/  IMAD.MOV.U32 R28, RZ, RZ, R27 ;  /* 0x000000ffff1c7224 */ /* 0x002fe200078e001b */
[----:B------:R-:W-:-:S04]  /*79b90*/  MOV R27, R26 ;  /* 0x0000001a001b7202 */ /* 0x000fc80000000f00 */
[----:B------:R-:W-:Y:S01]  /*79ba0*/  LDGSTS.E [R3+0x7200], desc[UR60][R28.64], P1 ;  /* 0x072000001c037fae */ /* 0x000fe2000892187c */
[----:B------:R-:W-:-:S05]  /*79bb0*/  IMAD.MOV.U32 R26, RZ, RZ, R25 ;  /* 0x000000ffff1a7224 */ /* 0x000fca00078e0019 */
[----:B------:R-:W-:Y:S01]  /*79bc0*/  LDGSTS.E [R3+0x7600], desc[UR60][R26.64], P1 ;  /* 0x076000001a037fae */ /* 0x000fe2000892187c */
[----:B----4-:R-:W-:-:S05]  /*79bd0*/  IMAD.X R24, R24, 0x1, R0, P2 ;  /* 0x0000000118187824 */ /* 0x010fca00010e0600 */
[----:B------:R1:W-:Y:S01]  /*79be0*/  STL [R1+0x2504], R24 ;  /* 0x0025041801007387 */ /* 0x0003e20000100800 */
[----:B---3--:R-:W-:-:S04]  /*79bf0*/  IADD3 R7, P4, R7, R4, RZ ;  /* 0x0000000407077210 */ /* 0x008fc80007f9e0ff */
[----:B------:R-:W-:Y:S01]  /*79c00*/  IADD3.X R10, R10, R0, RZ, P4, !PT ;  /* 0x000000000a0a7210 */ /* 0x000fe200027fe4ff */
[----:B------:R-:W-:Y:S04]  /*79c10*/  STL [R1+0x2538], R7 ;  /* 0x0025380701007387 */ /* 0x000fe80000100800 */
[----:B------:R-:W3:Y:S04]  /*79c20*/  LDL.LU.64 R34, [R1+0xf80] ;  /* 0x000f800001227983 */ /* 0x000ee80000300a00 */
[----:B------:R4:W-:Y:S04]  /*79c30*/  STL [R1+0x2534], R10 ;  /* 0x0025340a01007387 */ /* 0x0009e80000100800 */
[----:B------:R-:W3:Y:S04]  /*79c40*/  LDL.LU.64 R40, [R1+0xf60] ;  /* 0x000f600001287983 */ /* 0x000ee80000300a00 */
[----:B------:R-:W3:Y:S01]  /*79c50*/  LDL.LU.64 R28, [R1+0xf40] ;  /* 0x000f4000011c7983 */ /* 0x000ee20000300a00 */
[----:B------:R-:W-:-:S02]  /*79c60*/  IMAD.MOV.U32 R25, RZ, RZ, R24 ;  /* 0x000000ffff197224 */ /* 0x000fc400078e0018 */
[----:B-1----:R-:W-:Y:S01]  /*79c70*/  IMAD.MOV.U32 R24, RZ, RZ, R11 ;  /* 0x000000ffff187224 */ /* 0x002fe200078e000b */
[----:B------:R-:W3:Y:S04]  /*79c80*/  LDL.LU.64 R38, [R1+0xf20] ;  /* 0x000f200001267983 */ /* 0x000ee80000300a00 */
[----:B------:R1:W-:Y:S02]  /*79c90*/  LDGSTS.E [R3+0x7a00], desc[UR60][R24.64], P1 ;  /* 0x07a0000018037fae */ /* 0x0003e4000892187c */
[----:B-1----:R-:W-:Y:S02]  /*79ca0*/  IMAD.MOV.U32 R25, RZ, RZ, R10 ;  /* 0x000000ffff197224 */ /* 0x002fe400078e000a */
[----:B----4-:R-:W4:Y:S01]  /*79cb0*/  LDL.LU.64 R10, [R1+0xf00] ;  /* 0x000f0000010a7983 */ /* 0x010f220000300a00 */
[----:B------:R-:W-:-:S03]  /*79cc0*/  MOV R24, R7 ;  /* 0x0000000700187202 */ /* 0x000fc60000000f00 */
[----:B------:R-:W4:Y:S04]  /*79cd0*/  LDL.LU.64 R26, [R1+0xee0] ;  /* 0x000ee000011a7983 */ /* 0x000f280000300a00 */
[----:B------:R1:W-:Y:S01]  /*79ce0*/  LDGSTS.E [R3+0x7e00], desc[UR60][R24.64], P1 ;  /* 0x07e0000018037fae */ /* 0x0003e2000892187c */
[----:B------:R-:W-:-:S05]  /*79cf0*/  IADD3 R82, P2, R8, R4, RZ ;  /* 0x0000000408527210 */ /* 0x000fca0007f5e0ff */
[----:B------:R-:W-:Y:S01]  /*79d00*/  IMAD.X R252, R9, 0x1, R0, P2 ;  /* 0x0000000109fc7824 */ /* 0x000fe200010e0600 */
[----:B--2---:R-:W-:Y:S01]  /*79d10*/  IADD3 R80, P2, R44, R4, RZ ;  /* 0x000000042c507210 */ /* 0x004fe20007f5e0ff */
[----:B------:R-:W2:Y:S03]  /*79d20*/  LDL.LU.64 R24, [R1+0xed8] ;  /* 0x000ed80001187983 */ /* 0x000ea60000300a00 */
[----:B------:R-:W-:Y:S01]  /*79d30*/  IADD3.X R81, R45, R0, RZ, P2, !PT ;  /* 0x000000002d517210 */ /* 0x000fe200017fe4ff */
[----:B------:R-:W2:Y:S01]  /*79d40*/  LDL.LU.64 R8, [R1+0xed0] ;  /* 0x000ed00001087983 */ /* 0x000ea20000300a00 */
[----:B------:R-:W-:-:S05]  /*79d50*/  IADD3 R78, P2, R30, R4, RZ ;  /* 0x000000041e4e7210 */ /* 0x000fca0007f5e0ff */
[--C-:B------:R-:W-:Y:S01]  /*79d60*/  IMAD.X R79, R31, 0x1, R0.reuse, P2 ;  /* 0x000000011f4f7824 */ /* 0x100fe200010e0600 */
[-C--:B------:R-:W-:Y:S01]  /*79d70*/  IADD3 R76, P2, R32, R4.reuse, RZ ;  /* 0x00000004204c7210 */ /* 0x080fe20007f5e0ff */
[----:B------:R-:W2:Y:S04]  /*79d80*/  LDL.LU.64 R30, [R1+0xec8] ;  /* 0x000ec800011e7983 */ /* 0x000ea80000300a00 */
[----:B------:R-:W-:Y:S02]  /*79d90*/  IMAD.X R77, R33, 0x1, R0, P2 ;  /* 0x00000001214d7824 */ /* 0x000fe400010e0600 */
[----:B------:R-:W2:Y:S01]  /*79da0*/  LDL.LU.64 R32, [R1+0xe40] ;  /* 0x000e400001207983 */ /* 0x000ea20000300a00 */
[----:B------:R-:W-:-:S04]  /*79db0*/  IADD3 R74, P2, R42, R4, RZ ;  /* 0x000000042a4a7210 */ /* 0x000fc80007f5e0ff */
[----:B------:R-:W-:Y:S02]  /*79dc0*/  IADD3.X R75, R43, R0, RZ, P2, !PT ;  /* 0x000000002b4b7210 */ /* 0x000fe400017fe4ff */
[----:B------:R-:W-:-:S05]  /*79dd0*/  IADD3 R72, P2, R36, R4, RZ ;  /* 0x0000000424487210 */ /* 0x000fca0007f5e0ff */
[----:B------:R-:W-:Y:S02]  /*79de0*/  IMAD.X R73, R37, 0x1, R0, P2 ;  /* 0x0000000125497824 */ /* 0x000fe400010e0600 */
[----:B------:R-:W2:Y:S01]  /*79df0*/  LDL.LU.64 R36, [R1+0xec0] ;  /* 0x000ec00001247983 */ /* 0x000ea20000300a00 */
[----:B---3--:R-:W-:-:S05]  /*79e00*/  IADD3 R70, P2, R34, R4, RZ ;  /* 0x0000000422467210 */ /* 0x008fca0007f5e0ff */
[----:B------:R-:W-:Y:S01]  /*79e10*/  IMAD.X R71, R35, 0x1, R0, P2 ;  /* 0x0000000123477824 */ /* 0x000fe200010e0600 */
[----:B------:R-:W-:Y:S01]  /*79e20*/  IADD3 R68, P2, R40, R4, RZ ;  /* 0x0000000428447210 */ /* 0x000fe20007f5e0ff */
[----:B------:R-:W3:Y:S03]  /*79e30*/  LDL.LU.64 R34, [R1+0xeb8] ;  /* 0x000eb80001227983 */ /* 0x000ee60000300a00 */
[----:B------:R-:W-:Y:S02]  /*79e40*/  IADD3.X R69, R41, R0, RZ, P2, !PT ;  /* 0x0000000029457210 */ /* 0x000fe400017fe4ff */
[----:B------:R-:W-:-:S05]  /*79e50*/  IADD3 R66, P2, R28, R4, RZ ;  /* 0x000000041c427210 */ /* 0x000fca0007f5e0ff */
[--C-:B------:R-:W-:Y:S01]  /*79e60*/  IMAD.X R67, R29, 0x1, R0.reuse, P2 ;  /* 0x000000011d437824 */ /* 0x100fe200010e0600 */
[-C--:B------:R-:W-:Y:S01]  /*79e70*/  IADD3 R63, P2, R38, R4.reuse, RZ ;  /* 0x00000004263f7210 */ /* 0x080fe20007f5e0ff */
[----:B------:R-:W3:Y:S04]  /*79e80*/  LDL.LU.64 R28, [R1+0xeb0] ;  /* 0x000eb000011c7983 */ /* 0x000ee80000300a00 */
[----:B------:R-:W-:Y:S01]  /*79e90*/  IMAD.X R64, R39, 0x1, R0, P2 ;  /* 0x0000000127407824 */ /* 0x000fe200010e0600 */
[----:B----4-:R-:W-:-:S04]  /*79ea0*/  IADD3 R61, P2, R10, R4, RZ ;  /* 0x000000040a3d7210 */ /* 0x010fc80007f5e0ff */
[----:B------:R-:W-:Y:S02]  /*79eb0*/  IADD3.X R62, R11, R0, RZ, P2, !PT ;  /* 0x000000000b3e7210 */ /* 0x000fe400017fe4ff */
[-C--:B------:R-:W-:Y:S01]  /*79ec0*/  IADD3 R59, P2, R26, R4.reuse, RZ ;  /* 0x000000041a3b7210 */ /* 0x080fe20007f5e0ff */
[----:B------:R-:W4:Y:S04]  /*79ed0*/  LDL.LU.64 R10, [R1+0xea8] ;  /* 0x000ea800010a7983 */ /* 0x000f280000300a00 */
[----:B------:R-:W-:Y:S01]  /*79ee0*/  IMAD.X R60, R27, 0x1, R0, P2 ;  /* 0x000000011b3c7824 */ /* 0x000fe200010e0600 */
[----:B--2---:R-:W-:-:S05]  /*79ef0*/  IADD3 R57, P2, R24, R4, RZ ;  /* 0x0000000418397210 */ /* 0x004fca0007f5e0ff */
[----:B------:R-:W-:Y:S01]  /*79f00*/  IMAD.X R58, R25, 0x1, R0, P2 ;  /* 0x00000001193a7824 */ /* 0x000fe200010e0600 */
[----:B------:R-:W-:Y:S01]  /*79f10*/  IADD3 R26, P2, R8, R4, RZ ;  /* 0x00000004081a7210 */ /* 0x000fe20007f5e0ff */
[----:B------:R-:W2:Y:S03]  /*79f20*/  LDL.LU.64 R24, [R1+0xea0] ;  /* 0x000ea00001187983 */ /* 0x000ea60000300a00 */
[----:B------:R-:W-:Y:S02]  /*79f30*/  IADD3.X R27, R9, R0, RZ, P2, !PT ;  /* 0x00000000091b7210 */ /* 0x000fe400017fe4ff */
[----:B------:R-:W-:-:S05]  /*79f40*/  IADD3 R8, P2, R30, R4, RZ ;  /* 0x000000041e087210 */ /* 0x000fca0007f5e0ff */
[----:B------:R-:W-:Y:S01]  /*79f50*/  IMAD.X R9, R31, 0x1, R0, P2 ;  /* 0x000000011f097824 */ /* 0x000fe200010e0600 */
[----:B------:R-:W-:-:S05]  /*79f60*/  IADD3 R30, P2, R32, R4, RZ ;  /* 0x00000004201e7210 */ /* 0x000fca0007f5e0ff */
[----:B------:R-:W-:Y:S02]  /*79f70*/  IMAD.X R31, R33, 0x1, R0, P2 ;  /* 0x00000001211f7824 */ /* 0x000fe400010e0600 */
[----:B------:R-:W2:Y:S04]  /*79f80*/  LDL.LU.64 R32, [R1+0xe98] ;  /* 0x000e980001207983 */ /* 0x000ea80000300a00 */
[----:B------:R-:W2:Y:S04]  /*79f90*/  LDL.LU.64 R44, [R1+0xe90] ;  /* 0x000e9000012c7983 */ /* 0x000ea80000300a00 */
[----:B------:R-:W2:Y:S04]  /*79fa0*/  LDL.LU.64 R42, [R1+0xe88] ;  /* 0x000e8800012a7983 */ /* 0x000ea80000300a00 */
[----:B------:R-:W2:Y:S04]  /*79fb0*/  LDL.LU.64 R40, [R1+0xe80] ;  /* 0x000e800001287983 */ /* 0x000ea80000300a00 */
[----:B------:R-:W2:Y:S01]  /*79fc0*/  LDL.LU.64 R38, [R1+0xe78] ;  /* 0x000e780001267983 */ /* 0x000ea20000300a00 */
[----:B------:R-:W-:-:S04]  /*79fd0*/  IADD3 R55, P2, R36, R4, RZ ;  /* 0x0000000424377210 */ /* 0x000fc80007f5e0ff */
[----:B------:R-:W-:Y:S02]  /*79fe0*/  IADD3.X R56, R37, R0, RZ, P2, !PT ;  /* 0x0000000025387210 */ /* 0x000fe400017fe4ff */
[----:B------:R-:W2:Y:S01]  /*79ff0*/  LDL.LU.64 R36, [R1+0xe70] ;  /* 0x000e700001247983 */ /* 0x000ea20000300a00 */
[----:B---3--:R-:W-:-:S05]  /*7a000*/  IADD3 R53, P2, R34, R4, RZ ;  /* 0x0000000422357210 */ /* 0x008fca0007f5e0ff */
[----:B------:R-:W-:Y:S01]  /*7a010*/  IMAD.X R54, R35, 0x1, R0, P2 ;  /* 0x0000000123367824 */ /* 0x000fe200010e0600 */
[----:B------:R-:W-:-:S05]  /*7a020*/  IADD3 R51, P2, R28, R4, RZ ;  /* 0x000000041c337210 */ /* 0x000fca0007f5e0ff */
[----:B------:R-:W-:Y:S01]  /*7a030*/  IMAD.X R52, R29, 0x1, R0, P2 ;  /* 0x000000011d347824 */ /* 0x000fe200010e0600 */
[----:B----4-:R-:W-:-:S04]  /*7a040*/  IADD3 R49, P2, R10, R4, RZ ;  /* 0x000000040a317210 */ /* 0x010fc80007f5e0ff */
[----:B------:R-:W-:Y:S02]  /*7a050*/  IADD3.X R50, R11, R0, RZ, P2, !PT ;  /* 0x000000000b327210 */ /* 0x000fe400017fe4ff */
[----:B--2---:R-:W-:-:S05]  /*7a060*/  IADD3 R10, P2, R24, R4, RZ ;  /* 0x00000004180a7210 */ /* 0x004fca0007f5e0ff */
[----:B------:R-:W-:Y:S02]  /*7a070*/  IMAD.X R11, R25, 0x1, R0, P2 ;  /* 0x00000001190b7824 */ /* 0x000fe400010e0600 */
[----:B------:R-:W2:Y:S04]  /*7a080*/  LDL.LU.64 R24, [R1+0xe68] ;  /* 0x000e680001187983 */ /* 0x000ea80000300a00 */
[----:B------:R-:W1:Y:S01]  /*7a090*/  LDL.LU.64 R34, [R1+0xe60] ;  /* 0x000e600001227983 */ /* 0x000e620000300a00 */
[----:B------:R-:W-:-:S05]  /*7a0a0*/  IADD3 R28, P2, R32, R4, RZ ;  /* 0x00000004201c7210 */ /* 0x000fca0007f5e0ff */
[----:B------:R-:W-:Y:S02]  /*7a0b0*/  IMAD.X R29, R33, 0x1, R0, P2 ;  /* 0x00000001211d7824 */ /* 0x000fe400010e0600 */
[----:B------:R-:W3:Y:S04]  /*7a0c0*/  LDL.LU.64 R32, [R1+0xe58] ;  /* 0x000e580001207983 */ /* 0x000ee80000300a00 */
[----:B------:R-:W4:Y:S04]  /*7a0d0*/  LDL.LU.64 R86, [R1+0xe50] ;  /* 0x000e500001567983 */ /* 0x000f280000300a00 */
[----:B------:R-:W4:Y:S01]  /*7a0e0*/  LDL.LU.64 R84, [R1+0xe48] ;  /* 0x000e480001547983 */ /* 0x000f220000300a00 */
        /* <DEDUP_REMOVED lines=9> */
[----:B------:R-:W-:Y:S02]  /*7a180*/  IMAD.X R40, R37, 0x1, R0, P2 ;  /* 0x0000000125287824 */ /* 0x000fe400010e0600 */
        /* <DEDUP_REMOVED lines=8> */
[----:B------:R-:W-:Y:S01]  /*7a210*/  IMAD.MOV.U32 R67, RZ, RZ, R64 ;  /* 0x000000ffff437224 */ /* 0x000fe200078e0040 */
[----:B--2---:R-:W-:-:S05]  /*7a220*/  IADD3 R37, P2, R24, R4, RZ ;  /* 0x0000000418257210 */ /* 0x004fca0007f5e0ff */
[----:B------:R-:W-:Y:S01]  /*7a230*/  IMAD.X R38, R25, 0x1, R0, P2 ;  /* 0x0000000119267824 */ /* 0x000fe200010e0600 */
[----:B-1----:R-:W-:-:S04]  /*7a240*/  IADD3 R24, P2, R34, R4, RZ ;  /* 0x0000000422187210 */ /* 0x002fc80007f5e0ff */
[----:B------:R-:W-:Y:S02]  /*7a250*/  IADD3.X R25, R35, R0, RZ, P2, !PT ;  /* 0x0000000023197210 */ /* 0x000fe400017fe4ff */
[----:B---3--:R-:W-:-:S05]  /*7a260*/  IADD3 R35, P2, R32, R4, RZ ;  /* 0x0000000420237210 */ /* 0x008fca0007f5e0ff */
[----:B------:R-:W-:Y:S01]  /*7a270*/  IMAD.X R36, R33, 0x1, R0, P2 ;  /* 0x0000000121247824 */ /* 0x000fe200010e0600 */
[----:B----4-:R-:W-:-:S05]  /*7a280*/  IADD3 R33, P2, R86, R4, RZ ;  /* 0x0000000456217210 */ /* 0x010fca0007f5e0ff */
[----:B------:R-:W-:Y:S01]  /*7a290*/  IMAD.X R34, R87, 0x1, R0, P2 ;  /* 0x0000000157227824 */ /* 0x000fe200010e0600 */
[----:B------:R-:W-:Y:S01]  /*7a2a0*/  IADD3 R7, P2, R84, R4, RZ ;  /* 0x0000000454077210 */ /* 0x000fe20007f5e0ff */
[----:B------:R-:W-:Y:S01]  /*7a2b0*/  IMAD.MOV.U32 R84, RZ, RZ, R82 ;  /* 0x000000ffff547224 */ /* 0x000fe200078e0052 */
[----:B------:R-:W-:Y:S01]  /*7a2c0*/  MOV R82, R80 ;  /* 0x0000005000527202 */ /* 0x000fe20000000f00 */
[----:B------:R-:W-:Y:S02]  /*7a2d0*/  IMAD.MOV.U32 R80, RZ, RZ, R78 ;  /* 0x000000ffff507224 */ /* 0x000fe400078e004e */
[----:B------:R-:W-:Y:S01]  /*7a2e0*/  IMAD.MOV.U32 R78, RZ, RZ, R76 ;  /* 0x000000ffff4e7224 */ /* 0x000fe200078e004c */
[----:B------:R-:W-:Y:S01]  /*7a2f0*/  MOV R76, R74 ;  /* 0x0000004a004c7202 */ /* 0x000fe20000000f00 */
[----:B------:R-:W-:Y:S02]  /*7a300*/  IMAD.MOV.U32 R74, RZ, RZ, R72 ;  /* 0x000000ffff4a7224 */ /* 0x000fe400078e0048 */
[----:B------:R-:W-:Y:S01]  /*7a310*/  IMAD.MOV.U32 R72, RZ, RZ, R70 ;  /* 0x000000ffff487224 */ /* 0x000fe200078e0046 */
[----:B------:R-:W-:-:S02]  /*7a320*/  IADD3.X R32, R85, R0, RZ, P2, !PT ;  /* 0x0000000055207210 */ /* 0x000fc400017fe4ff */
[----:B------:R-:W-:Y:S01]  /*7a330*/  MOV R70, R68 ;  /* 0x0000004400467202 */ /* 0x000fe20000000f00 */
[----:B------:R-:W-:Y:S02]  /*7a340*/  IMAD.MOV.U32 R85, RZ, RZ, R252 ;  /* 0x000000ffff557224 */ /* 0x000fe400078e00fc */
[----:B------:R-:W-:Y:S02]  /*7a350*/  IMAD.MOV.U32 R68, RZ, RZ, R66 ;  /* 0x000000ffff447224 */ /* 0x000fe400078e0042 */
[----:B------:R-:W-:Y:S01]  /*7a360*/  IMAD.MOV.U32 R66, RZ, RZ, R63 ;  /* 0x000000ffff427224 */ /* 0x000fe200078e003f */
[----:B------:R-:W-:Y:S01]  /*7a370*/  MOV R63, R62 ;  /* 0x0000003e003f7202 */ /* 0x000fe20000000f00 */
[----:B------:R-:W-:Y:S01]  /*7a380*/  IMAD.MOV.U32 R62, RZ, RZ, R61 ;  /* 0x000000ffff3e7224 */ /* 0x000fe200078e003d */
[----:B------:R-:W5:Y:S01]  /*7a390*/  LDL.LU.64 R86, [R1+0x2e90] ;  /* 0x002e900001567983 */ /* 0x000f620000300a00 */
[----:B------:R-:W-:-:S03]  /*7a3a0*/  IMAD.MOV.U32 R61, RZ, RZ, R60 ;  /* 0x000000ffff3d7224 */ /* 0x000fc600078e003c */
[----:B------:R1:W-:Y:S01]  /*7a3b0*/  STL.64 [R1+0x1230], R84 ;  /* 0x0012305401007387 */ /* 0x0003e20000100a00 */
[----:B------:R-:W-:-:S03]  /*7a3c0*/  MOV R60, R59 ;  /* 0x0000003b003c7202 */ /* 0x000fc60000000f00 */
[----:B------:R2:W-:Y:S01]  /*7a3d0*/  STL.64 [R1+0x1110], R82 ;  /* 0x0011105201007387 */ /* 0x0005e20000100a00 */
[----:B------:R-:W-:-:S03]  /*7a3e0*/  IMAD.MOV.U32 R59, RZ, RZ, R58 ;  /* 0x000000ffff3b7224 */ /* 0x000fc600078e003a */
[----:B------:R3:W-:Y:S01]  /*7a3f0*/  STL.64 [R1+0x10e8], R80 ;  /* 0x0010e85001007387 */ /* 0x0007e20000100a00 */
        /* <DEDUP_REMOVED lines=37> */
[----:B------:R4:W-:Y:S01]  /*7a650*/  STL.64 [R1+0xe98], R28 ;  /* 0x000e981c01007387 */ /* 0x0009e20000100a00 */
[----:B------:R-:W-:-:S03]  /*7a660*/  MOV R39, R38 ;  /* 0x0000002600277202 */ /* 0x000fc60000000f00 */
[----:B------:R-:W-:Y:S01]  /*7a670*/  STL.64 [R1+0xe90], R48 ;  /* 0x000e903001007387 */ /* 0x000fe20000100a00 */
[----:B------:R-:W-:-:S03]  /*7a680*/  IMAD.MOV.U32 R38, RZ, RZ, R37 ;  /* 0x000000ffff267224 */ /* 0x000fc600078e0025 */
[----:B------:R-:W-:Y:S04]  /*7a690*/  STL.64 [R1+0xe88], R46 ;  /* 0x000e882e01007387 */ /* 0x000fe80000100a00 */
[----:B------:R-:W-:Y:S01]  /*7a6a0*/  STL.64 [R1+0xe80], R44 ;  /* 0x000e802c01007387 */ /* 0x000fe20000100a00 */
[----:B------:R-:W-:-:S03]  /*7a6b0*/  IMAD.MOV.U32 R37, RZ, RZ, R36 ;  /* 0x000000ffff257224 */ /* 0x000fc600078e0024 */
[----:B------:R-:W-:Y:S01]  /*7a6c0*/  STL.64 [R1+0xe78], R42 ;  /* 0x000e782a01007387 */ /* 0x000fe20000100a00 */
[----:B------:R-:W-:-:S03]  /*7a6d0*/  MOV R36, R35 ;  /* 0x0000002300247202 */ /* 0x000fc60000000f00 */
[----:B------:R-:W-:Y:S01]  /*7a6e0*/  STL.64 [R1+0xe70], R40 ;  /* 0x000e702801007387 */ /* 0x000fe20000100a00 */
[----:B------:R-:W-:Y:S02]  /*7a6f0*/  IMAD.MOV.U32 R35, RZ, RZ, R34 ;  /* 0x000000ffff237224 */ /* 0x000fe400078e0022 */
[----:B------:R-:W-:Y:S01]  /*7a700*/  IMAD.MOV.U32 R34, RZ, RZ, R33 ;  /* 0x000000ffff227224 */ /* 0x000fe200078e0021 */
[----:B------:R-:W-:Y:S01]  /*7a710*/  STL.64 [R1+0xe68], R38 ;  /* 0x000e682601007387 */ /* 0x000fe20000100a00 */
[----:B------:R-:W-:-:S03]  /*7a720*/  MOV R33, R32 ;  /* 0x0000002000217202 */ /* 0x000fc60000000f00 */
[----:B------:R4:W-:Y:S04]  /*7a730*/  STL.64 [R1+0xe60], R24 ;  /* 0x000e601801007387 */ /* 0x0009e80000100a00 */
[----:B------:R-:W-:Y:S01]  /*7a740*/  LDGSTS.E [R3+0x20200], desc[UR60][R84.64], P1 ;  /* 0x2020000054037fae */ /* 0x000fe2000892187c */
[----:B------:R-:W-:-:S03]  /*7a750*/  IMAD.MOV.U32 R32, RZ, RZ, R7 ;  /* 0x000000ffff207224 */ /* 0x000fc600078e0007 */
        /* <DEDUP_REMOVED lines=10> */
[----:B-1----:R-:W5:Y:S04]  /*7a800*/  LDL.LU.64 R84, [R1+0x2e88] ;  /* 0x002e880001547983 */ /* 0x002f680000300a00 */
[----:B------:R-:W-:Y:S04]  /*7a810*/  STL.64 [R1+0xe58], R36 ;  /* 0x000e582401007387 */ /* 0x000fe80000100a00 */
[----:B--2---:R-:W5:Y:S04]  /*7a820*/  LDL.LU.64 R82, [R1+0x2e80] ;  /* 0x002e800001527983 */ /* 0x004f680000300a00 */
[----:B------:R-:W-:Y:S04]  /*7a830*/  STL.64 [R1+0xe50], R34 ;  /* 0x000e502201007387 */ /* 0x000fe80000100a00 */
[----:B---3--:R-:W5:Y:S04]  /*7a840*/  LDL.LU.64 R80, [R1+0x2e78] ;  /* 0x002e780001507983 */ /* 0x008f680000300a00 */
[----:B------:R-:W-:Y:S04]  /*7a850*/  STL.64 [R1+0xe48], R32 ;  /* 0x000e482001007387 */ /* 0x000fe80000100a00 */
[----:B----4-:R-:W5:Y:S04]  /*7a860*/  LDL.LU.64 R78, [R1+0x2e70] ;  /* 0x002e7000014e7983 */ /* 0x010f680000300a00 */
[----:B------:R-:W5:Y:S04]  /*7a870*/  LDL.LU.64 R76, [R1+0x2e68] ;  /* 0x002e6800014c7983 */ /* 0x000f680000300a00 */
[----:B------:R-:W5:Y:S04]  /*7a880*/  LDL.LU.64 R74, [R1+0x2e60] ;  /* 0x002e6000014a7983 */ /* 0x000f680000300a00 */
[----:B------:R-:W5:Y:S04]  /*7a890*/  LDL.LU.64 R72, [R1+0x2e58] ;  /* 0x002e580001487983 */ /* 0x000f680000300a00 */
[----:B------:R-:W5:Y:S04]  /*7a8a0*/  LDL.LU.64 R70, [R1+0x2e50] ;  /* 0x002e500001467983 */ /* 0x000f680000300a00 */
[----:B------:R-:W-:Y:S04]  /*7a8b0*/  LDGSTS.E [R3+0x22e00], desc[UR60][R60.64], P1 ;  /* 0x22e000003c037fae */ /* 0x000fe8000892187c */
[----:B------:R-:W5:Y:S04]  /*7a8c0*/  LDL.LU.64 R68, [R1+0x2e48] ;  /* 0x002e480001447983 */ /* 0x000f680000300a00 */
[----:B------:R-:W-:Y:S04]  /*7a8d0*/  LDGSTS.E [R3+0x23200], desc[UR60][R58.64], P1 ;  /* 0x232000003a037fae */ /* 0x000fe8000892187c */
[----:B------:R-:W5:Y:S04]  /*7a8e0*/  LDL.LU.64 R66, [R1+0x2e40] ;  /* 0x002e400001427983 */ /* 0x000f680000300a00 */
        /* <DEDUP_REMOVED lines=12> */
[----:B------:R-:W2:Y:S04]  /*7a9b0*/  LDL.LU R26, [R1+0x1d7c] ;  /* 0x001d7c00011a7983 */ /* 0x000ea80000300800 */
[----:B------:R-:W3:Y:S04]  /*7a9c0*/  LDL.LU R9, [R1+0x1d80] ;  /* 0x001d800001097983 */ /* 0x000ee80000300800 */
[----:B------:R-:W4:Y:S04]  /*7a9d0*/  LDL.LU R8, [R1+0x1dbc] ;  /* 0x001dbc0001087983 */ /* 0x000f280000300800 */
[----:B------:R-:W2:Y:S04]  /*7a9e0*/  LDL.LU R7, [R1+0x1dc0] ;  /* 0x001dc00001077983 */ /* 0x000ea80000300800 */
[----:B------:R-:W-:Y:S04]  /*7a9f0*/  LDGSTS.E [R3+0x26600], desc[UR60][R40.64], P1 ;  /* 0x2660000028037fae */ /* 0x000fe8000892187c */
[----:B------:R-:W4:Y:S04]  /*7aa00*/  LDL.LU R10, [R1+0x1e00] ;  /* 0x001e0000010a7983 */ /* 0x000f280000300800 */
[----:B------:R-:W4:Y:S04]  /*7aa10*/  LDL.LU R27, [R1+0x1e40] ;  /* 0x001e4000011b7983 */ /* 0x000f280000300800 */
[----:B------:R-:W4:Y:S04]  /*7aa20*/  LDL.LU R11, [R1+0x1dfc] ;  /* 0x001dfc00010b7983 */ /* 0x000f280000300800 */
[----:B------:R-:W4:Y:S04]  /*7aa30*/  LDL.LU R28, [R1+0x1e3c] ;  /* 0x001e3c00011c7983 */ /* 0x000f280000300800 */
[----:B------:R-:W-:Y:S04]  /*7aa40*/  LDGSTS.E [R3+0x26a00], desc[UR60][R38.64], P1 ;  /* 0x26a0000026037fae */ /* 0x000fe8000892187c */
[----:B------:R-:W-:Y:S01]  /*7aa50*/  LDGSTS.E [R3+0x26e00], desc[UR60][R24.64], P1 ;  /* 0x26e0000018037fae */ /* 0x000fe2000892187c */
[----:B-1----:R-:W-:-:S03]  /*7aa60*/  LOP3.LUT R29, R13, 0x50, RZ, 0x3c, !PT ;  /* 0x000000500d1d7812 */ /* 0x002fc600078e3cff */
[----:B------:R-:W-:Y:S04]  /*7aa70*/  LDGSTS.E [R3+0x27200], desc[UR60][R36.64], P1 ;  /* 0x2720000024037fae */ /* 0x000fe8000892187c */
[----:B------:R-:W-:Y:S04]  /*7aa80*/  LDGSTS.E [R3+0x27600], desc[UR60][R34.64], P1 ;  /* 0x2760000022037fae */ /* 0x000fe8000892187c */
[----:B------:R-:W-:Y:S04]  /*7aa90*/  LDGSTS.E [R3+0x27a00], desc[UR60][R32.64], P1 ;  /* 0x27a0000020037fae */ /* 0x000fe8000892187c */
[----:B------:R1:W-:Y:S04]  /*7aaa0*/  LDGSTS.E [R3+0x27e00], desc[UR60][R30.64], P1 ;  /* 0x27e000001e037fae */ /* 0x0003e8000892187c */
[----:B------:R-:W4:Y:S04]  /*7aab0*/  LDL.LU R24, [R1+0x1e80] ;  /* 0x001e800001187983 */ /* 0x000f280000300800 */
[----:B------:R-:W4:Y:S01]  /*7aac0*/  LDL.LU R25, [R1+0x1e7c] ;  /* 0x001e7c0001197983 */ /* 0x000f220000300800 */
[----:B-1----:R-:W-:Y:S01]  /*7aad0*/  IMAD.IADD R3, R29, 0x1, R5 ;  /* 0x000000011d037824 */ /* 0x002fe200078e0205 */
[----:B---3--:R-:W-:-:S02]  /*7aae0*/  IADD3 R9, P2, R9, R4, RZ ;  /* 0x0000000409097210 */ /* 0x008fc40007f5e0ff */
[----:B--2---:R-:W-:-:S03]  /*7aaf0*/  IADD3 R7, P4, R7, R4, RZ ;  /* 0x0000000407077210 */ /* 0x004fc60007f9e0ff */
[----:B------:R-:W-:Y:S01]  /*7ab00*/  IMAD.X R26, R26, 0x1, R0, P2 ;  /* 0x000000011a1a7824 */ /* 0x000fe200010e0600 */
[----:B----4-:R-:W-:Y:S01]  /*7ab10*/  IADD3.X R8, R8, R0, RZ, P4, !PT ;  /* 0x0000000008087210 */ /* 0x010fe200027fe4ff */
[----:B------:R-:W-:Y:S04]  /*7ab20*/  STL [R1+0x1d80], R9 ;  /* 0x001d800901007387 */ /* 0x000fe80000100800 */
[----:B------:R1:W-:Y:S04]  /*7ab30*/  STL [R1+0x1d7c], R26 ;  /* 0x001d7c1a01007387 */ /* 0x0003e80000100800 */
[----:B------:R-:W-:Y:S01]  /*7ab40*/  STL [R1+0x1dc0], R7 ;  /* 0x001dc00701007387 */ /* 0x000fe20000100800 */
[----:B------:R-:W-:Y:S01]  /*7ab50*/  IMAD.MOV.U32 R30, RZ, RZ, R9 ;  /* 0x000000ffff1e7224 */ /* 0x000fe200078e0009 */
[----:B------:R-:W-:-:S02]  /*7ab60*/  MOV R31, R26 ;  /* 0x0000001a001f7202 */ /* 0x000fc40000000f00 */
[----:B------:R2:W-:Y:S01]  /*7ab70*/  STL [R1+0x1dbc], R8 ;  /* 0x001dbc0801007387 */ /* 0x0005e20000100800 */
[-C--:B------:R-:W-:Y:S02]  /*7ab80*/  IADD3 R10, P2, R10, R4.reuse, RZ ;  /* 0x000000040a0a7210 */ /* 0x080fe40007f5e0ff */
[----:B------:R-:W-:Y:S01]  /*7ab90*/  IADD3 R27, P4, R27, R4, RZ ;  /* 0x000000041b1b7210 */ /* 0x000fe20007f9e0ff */
[----:B------:R3:W-:Y:S04]  /*7aba0*/  LDGSTS.E [R3+0x280], desc[UR60][R30.64], P1 ;  /* 0x002800001e037fae */ /* 0x0007e8000892187c */
[----:B-1----:R-:W4:Y:S04]  /*7abb0*/  LDL.LU R26, [R1+0x1ebc] ;  /* 0x001ebc00011a7983 */ /* 0x002f280000300800 */
[----:B------:R-:W4:Y:S01]  /*7abc0*/  LDL.LU R9, [R1+0x1ec0] ;  /* 0x001ec00001097983 */ /* 0x000f220000300800 */
[----:B------:R-:W-:Y:S01]  /*7abd0*/  IADD3.X R11, R11, R0, RZ, P2, !PT ;  /* 0x000000000b0b7210 */ /* 0x000fe200017fe4ff */
[----:B------:R-:W-:-:S02]  /*7abe0*/  IMAD.X R28, R28, 0x1, R0, P4 ;  /* 0x000000011c1c7824 */ /* 0x000fc400020e0600 */
[----:B---3--:R-:W-:Y:S02]  /*7abf0*/  IMAD.MOV.U32 R30, RZ, RZ, R7 ;  /* 0x000000ffff1e7224 */ /* 0x008fe400078e0007 */
[----:B------:R-:W-:Y:S02]  /*7ac00*/  IMAD.MOV.U32 R31, RZ, RZ, R8 ;  /* 0x000000ffff1f7224 */ /* 0x000fe400078e0008 */
[----:B--2---:R-:W2:Y:S04]  /*7ac10*/  LDL.LU R8, [R1+0x1efc] ;  /* 0x001efc0001087983 */ /* 0x004ea80000300800 */
[----:B------:R-:W3:Y:S04]  /*7ac20*/  LDL.LU R7, [R1+0x1f00] ;  /* 0x001f000001077983 */ /* 0x000ee80000300800 */
[----:B------:R-:W-:Y:S04]  /*7ac30*/  STL [R1+0x1e00], R10 ;  /* 0x001e000a01007387 */ /* 0x000fe80000100800 */
[----:B------:R1:W-:Y:S04]  /*7ac40*/  LDGSTS.E [R3+0x680], desc[UR60][R30.64], P1 ;  /* 0x006800001e037fae */ /* 0x0003e8000892187c */
[----:B------:R1:W-:Y:S04]  /*7ac50*/  STL [R1+0x1dfc], R11 ;  /* 0x001dfc0b01007387 */ /* 0x0003e80000100800 */
[----:B------:R-:W-:Y:S01]  /*7ac60*/  STL [R1+0x1e40], R27 ;  /* 0x001e401b01007387 */ /* 0x000fe20000100800 */
[----:B-1----:R-:W-:Y:S01]  /*7ac70*/  MOV R31, R11 ;  /* 0x0000000b001f7202 */ /* 0x002fe20000000f00 */
[----:B------:R-:W-:-:S02]  /*7ac80*/  IMAD.MOV.U32 R30, RZ, RZ, R10 ;  /* 0x000000ffff1e7224 */ /* 0x000fc400078e000a */
[----:B------:R-:W2:Y:S04]  /*7ac90*/  LDL.LU R11, [R1+0x1f3c] ;  /* 0x001f3c00010b7983 */ /* 0x000ea80000300800 */
[----:B------:R1:W-:Y:S04]  /*7aca0*/  STL [R1+0x1e3c], R28 ;  /* 0x001e3c1c01007387 */ /* 0x0003e80000100800 */
[----:B------:R-:W2:Y:S01]  /*7acb0*/  LDL.LU R10, [R1+0x1f40] ;  /* 0x001f4000010a7983 */ /* 0x000ea20000300800 */
[----:B------:R-:W-:-:S03]  /*7acc0*/  IADD3 R24, P2, R24, R4, RZ ;  /* 0x0000000418187210 */ /* 0x000fc60007f5e0ff */
[----:B------:R1:W-:Y:S01]  /*7acd0*/  LDGSTS.E [R3+0xa80], desc[UR60][R30.64], P1 ;  /* 0x00a800001e037fae */ /* 0x0003e2000892187c */
[----:B------:R-:W-:Y:S01]  /*7ace0*/  IADD3.X R25, R25, R0, RZ, P2, !PT ;  /* 0x0000000019197210 */ /* 0x000fe200017fe4ff */
[----:B-1----:R-:W-:Y:S02]  /*7acf0*/  IMAD.MOV.U32 R30, RZ, RZ, R27 ;  /* 0x000000ffff1e7224 */ /* 0x002fe400078e001b */
[----:B------:R-:W-:Y:S02]  /*7ad00*/  IMAD.MOV.U32 R31, RZ, RZ, R28 ;  /* 0x000000ffff1f7224 */ /* 0x000fe400078e001c */
[----:B------:R-:W2:Y:S04]  /*7ad10*/  LDL.LU R28, [R1+0x1f7c] ;  /* 0x001f7c00011c7983 */ /* 0x000ea80000300800 */
[----:B------:R-:W2:Y:S04]  /*7ad20*/  LDL.LU R27, [R1+0x1f80] ;  /* 0x001f8000011b7983 */ /* 0x000ea80000300800 */
[----:B------:R-:W-:Y:S04]  /*7ad30*/  STL [R1+0x1e80], R24 ;  /* 0x001e801801007387 */ /* 0x000fe80000100800 */
[----:B------:R1:W-:Y:S04]  /*7ad40*/  LDGSTS.E [R3+0xe80], desc[UR60][R30.64], P1 ;  /* 0x00e800001e037fae */ /* 0x0003e8000892187c */
[----:B------:R4:W-:Y:S01]  /*7ad50*/  STL [R1+0x1e7c], R25 ;  /* 0x001e7c1901007387 */ /* 0x0009e20000100800 */
[----:B-1----:R-:W-:Y:S01]  /*7ad60*/  MOV R31, R25 ;  /* 0x00000019001f7202 */ /* 0x002fe20000000f00 */
[----:B------:R-:W-:-:S05]  /*7ad70*/  IMAD.MOV.U32 R30, RZ, RZ, R24 ;  /* 0x000000ffff1e7224 */ /* 0x000fca00078e0018 */
[----:B------:R1:W-:Y:S01]  /*7ad80*/  LDGSTS.E [R3+0x1280], desc[UR60][R30.64], P1 ;  /* 0x012800001e037fae */ /* 0x0003e2000892187c */
[----:B----4-:R-:W-:-:S05]  /*7ad90*/  IADD3 R9, P4, R9, R4, RZ ;  /* 0x0000000409097210 */ /* 0x010fca0007f9e0ff */
[----:B------:R-:W-:Y:S01]  /*7ada0*/  IMAD.X R26, R26, 0x1, R0, P4 ;  /* 0x000000011a1a7824 */ /* 0x000fe200020e0600 */
[----:B------:R-:W-:Y:S04]  /*7adb0*/  STL [R1+0x1ec0], R9 ;  /* 0x001ec00901007387 */ /* 0x000fe80000100800 */
[----:B------:R-:W4:Y:S04]  /*7adc0*/  LDL.LU R25, [R1+0x1fbc] ;  /* 0x001fbc0001197983 */ /* 0x000f280000300800 */
[----:B------:R2:W-:Y:S04]  /*7add0*/  STL [R1+0x1ebc], R26 ;  /* 0x001ebc1a01007387 */ /* 0x0005e80000100800 */
[----:B------:R-:W4:Y:S01]  /*7ade0*/  LDL.LU R24, [R1+0x1fc0] ;  /* 0x001fc00001187983 */ /* 0x000f220000300800 */
[----:B---3--:R-:W-:Y:S01]  /*7adf0*/  IADD3 R7, P2, R7, R4, RZ ;  /* 0x0000000407077210 */ /* 0x008fe20007f5e0ff */
[----:B-1----:R-:W-:-:S02]  /*7ae00*/  IMAD.MOV.U32 R30, RZ, RZ, R9 ;  /* 0x000000ffff1e7224 */ /* 0x002fc400078e0009 */
[----:B------:R-:W-:Y:S01]  /*7ae10*/  IMAD.MOV.U32 R31, RZ, RZ, R26 ;  /* 0x000000ffff1f7224 */ /* 0x000fe200078e001a */
[----:B--2---:R-:W-:Y:S01]  /*7ae20*/  IADD3.X R8, R8, R0, RZ, P2, !PT ;  /* 0x0000000008087210 */ /* 0x004fe200017fe4ff */
[----:B------:R-:W2:Y:S04]  /*7ae30*/  LDL.LU R26, [R1+0x1ffc] ;  /* 0x001ffc00011a7983 */ /* 0x000ea80000300800 */
[----:B------:R-:W3:Y:S04]  /*7ae40*/  LDL.LU R9, [R1+0x2000] ;  /* 0x0020000001097983 */ /* 0x000ee80000300800 */
[----:B------:R-:W-:Y:S04]  /*7ae50*/  STL [R1+0x1f00], R7 ;  /* 0x001f000701007387 */ /* 0x000fe80000100800 */
[----:B------:R1:W-:Y:S04]  /*7ae60*/  LDGSTS.E [R3+0x1680], desc[UR60][R30.64], P1 ;  /* 0x016800001e037fae */ /* 0x0003e8000892187c */
[----:B------:R1:W-:Y:S01]  /*7ae70*/  STL [R1+0x1efc], R8 ;  /* 0x001efc0801007387 */ /* 0x0003e20000100800 */
[----:B------:R-:W-:-:S05]  /*7ae80*/  IADD3 R10, P4, R10, R4, RZ ;  /* 0x000000040a0a7210 */ /* 0x000fca0007f9e0ff */
[----:B------:R-:W-:Y:S01]  /*7ae90*/  IMAD.X R11, R11, 0x1, R0, P4 ;  /* 0x000000010b0b7824 */ /* 0x000fe200020e0600 */
[----:B-1----:R-:W-:Y:S01]  /*7aea0*/  MOV R31, R8 ;  /* 0x00000008001f7202 */ /* 0x002fe20000000f00 */
[----:B------:R-:W-:Y:S04]  /*7aeb0*/  STL [R1+0x1f40], R10 ;  /* 0x001f400a01007387 */ /* 0x000fe80000100800 */
[----:B------:R-:W2:Y:S01]  /*7aec0*/  LDL.LU R8, [R1+0x203c] ;  /* 0x00203c0001087983 */ /* 0x000ea20000300800 */
[----:B------:R-:W-:-:S03]  /*7aed0*/  IMAD.MOV.U32 R30, RZ, RZ, R7 ;  /* 0x000000ffff1e7224 */ /* 0x000fc600078e0007 */
[----:B------:R1:W-:Y:S04]  /*7aee0*/  STL [R1+0x1f3c], R11 ;  /* 0x001f3c0b01007387 */ /* 0x0003e80000100800 */
[----:B------:R-:W2:Y:S04]  /*7aef0*/  LDL.LU R7, [R1+0x2040] ;  /* 0x0020400001077983 */ /* 0x000ea80000300800 */
[----:B------:R1:W-:Y:S01]  /*7af00*/  LDGSTS.E [R3+0x1a80], desc[UR60][R30.64], P1 ;  /* 0x01a800001e037fae */ /* 0x0003e2000892187c */
[----:B------:R-:W-:-:S04]  /*7af10*/  IADD3 R27, P2, R27, R4, RZ ;  /* 0x000000041b1b7210 */ /* 0x000fc80007f5e0ff */
        /* <DEDUP_REMOVED lines=20> */
[----:B--2---:R-:W-:-:S04]  /*7b060*/  IADD3.X R26, R26, R0, RZ, P2, !PT ;  /* 0x000000001a1a7210 */ /* 0x004fc800017fe4ff */
[----:B------:R1:W-:Y:S04]  /*7b070*/  LDGSTS.E [R3+0x2680], desc[UR60][R30.64], P1 ;  /* 0x026800001e037fae */ /* 0x0003e8000892187c */
[----:B------:R-:W2:Y:S04]  /*7b080*/  LDL.LU R25, [R1+0x20fc] ;  /* 0x0020fc0001197983 */ /* 0x000ea80000300800 */
[----:B------:R-:W3:Y:S04]  /*7b090*/  LDL.LU R24, [R1+0x2100] ;  /* 0x0021000001187983 */ /* 0x000ee80000300800 */
[----:B------:R-:W-:Y:S04]  /*7b0a0*/  STL [R1+0x2000], R9 ;  /* 0x0020000901007387 */ /* 0x000fe80000100800 */
[----:B------:R1:W-:Y:S01]  /*7b0b0*/  STL [R1+0x1ffc], R26 ;  /* 0x001ffc1a01007387 */ /* 0x0003e20000100800 */
[----:B------:R-:W-:-:S02]  /*7b0c0*/  IADD3 R7, P4, R7, R4, RZ ;  /* 0x0000000407077210 */ /* 0x000fc40007f9e0ff */
[----:B-1----:R-:W-:-:S03]  /*7b0d0*/  MOV R31, R26 ;  /* 0x0000001a001f7202 */ /* 0x002fc60000000f00 */
[----:B------:R-:W-:Y:S01]  /*7b0e0*/  IMAD.X R8, R8, 0x1, R0, P4 ;  /* 0x0000000108087824 */ /* 0x000fe200020e0600 */
        /* <DEDUP_REMOVED lines=154> */
[----:B------:R-:W2:Y:S04]  /*7ba90*/  LDL.LU.64 R10, [R1+0x1228] ;  /* 0x00122800010a7983 */ /* 0x000ea80000300a00 */
[----:B------:R-:W-:Y:S04]  /*7baa0*/  STL [R1+0x2498], R27 ;  /* 0x0024981b01007387 */ /* 0x000fe80000100800 */
[----:B------:R1:W-:Y:S04]  /*7bab0*/  LDGSTS.E [R3+0x6e80], desc[UR60][R30.64], P1 ;  /* 0x06e800001e037fae */ /* 0x0003e8000892187c */
[----:B------:R4:W-:Y:S01]  /*7bac0*/  STL [R1+0x2494], R28 ;  /* 0x0024941c01007387 */ /* 0x0009e20000100800 */
[----:B-1----:R-:W-:Y:S01]  /*7bad0*/  IMAD.MOV.U32 R30, RZ, RZ, R27 ;  /* 0x000000ffff1e7224 */ /* 0x002fe200078e001b */
[----:B------:R-:W-:-:S05]  /*7bae0*/  MOV R31, R28 ;  /* 0x0000001c001f7202 */ /* 0x000fca0000000f00 */
[----:B------:R1:W-:Y:S01]  /*7baf0*/  LDGSTS.E [R3+0x7280], desc[UR60][R30.64], P1 ;  /* 0x072800001e037fae */ /* 0x0003e2000892187c */
[----:B----4-:R-:W-:-:S05]  /*7bb00*/  IADD3 R24, P4, R24, R4, RZ ;  /* 0x0000000418187210 */ /* 0x010fca0007f9e0ff */
[----:B------:R-:W-:Y:S01]  /*7bb10*/  STL [R1+0x24e0], R24 ;  /* 0x0024e01801007387 */ /* 0x000fe20000100800 */
[----:B------:R-:W-:-:S03]  /*7bb20*/  IMAD.X R25, R25, 0x1, R0, P4 ;  /* 0x0000000119197824 */ /* 0x000fc600020e0600 */
[----:B------:R-:W4:Y:S01]  /*7bb30*/  LDL.LU.64 R28, [R1+0x1108] ;  /* 0x00110800011c7983 */ /* 0x000f220000300a00 */
[----:B---3--:R-:W-:-:S03]  /*7bb40*/  IADD3 R9, P2, R9, R4, RZ ;  /* 0x0000000409097210 */ /* 0x008fc60007f5e0ff */
[----:B------:R3:W-:Y:S01]  /*7bb50*/  STL [R1+0x24dc], R25 ;  /* 0x0024dc1901007387 */ /* 0x0007e20000100800 */
[----:B-1----:R-:W-:Y:S02]  /*7bb60*/  IMAD.MOV.U32 R30, RZ, RZ, R24 ;  /* 0x000000ffff1e7224 */ /* 0x002fe400078e0018 */
[----:B------:R-:W-:Y:S01]  /*7bb70*/  IMAD.MOV.U32 R31, RZ, RZ, R25 ;  /* 0x000000ffff1f7224 */ /* 0x000fe200078e0019 */
[----:B--2---:R-:W-:-:S04]  /*7bb80*/  IADD3.X R26, R26, R0, RZ, P2, !PT ;  /* 0x000000001a1a7210 */ /* 0x004fc800017fe4ff */
[----:B------:R1:W-:Y:S04]  /*7bb90*/  LDGSTS.E [R3+0x7680], desc[UR60][R30.64], P1 ;  /* 0x076800001e037fae */ /* 0x0003e8000892187c */
[----:B---3--:R-:W2:Y:S04]  /*7bba0*/  LDL.LU.64 R24, [R1+0x10e0] ;  /* 0x0010e00001187983 */ /* 0x008ea80000300a00 */
[----:B------:R-:W-:Y:S04]  /*7bbb0*/  STL [R1+0x2510], R9 ;  /* 0x0025100901007387 */ /* 0x000fe80000100800 */
[----:B------:R3:W-:Y:S01]  /*7bbc0*/  STL [R1+0x250c], R26 ;  /* 0x00250c1a01007387 */ /* 0x0007e20000100800 */
[----:B------:R-:W-:Y:S01]  /*7bbd0*/  IADD3 R7, P4, R7, R4, RZ ;  /* 0x0000000407077210 */ /* 0x000fe20007f9e0ff */
[----:B-1----:R-:W-:Y:S01]  /*7bbe0*/  IMAD.MOV.U32 R30, RZ, RZ, R9 ;  /* 0x000000ffff1e7224 */ /* 0x002fe200078e0009 */
[----:B------:R-:W-:-:S03]  /*7bbf0*/  MOV R31, R26 ;  /* 0x0000001a001f7202 */ /* 0x000fc60000000f00 */
[----:B------:R-:W-:Y:S01]  /*7bc00*/  IMAD.X R8, R8, 0x1, R0, P4 ;  /* 0x0000000108087824 */ /* 0x000fe200020e0600 */
[----:B------:R-:W-:Y:S04]  /*7bc10*/  STL [R1+0x2540], R7 ;  /* 0x0025400701007387 */ /* 0x000fe80000100800 */
[----:B---3--:R-:W3:Y:S04]  /*7bc20*/  LDL.LU.64 R26, [R1+0x10b8] ;  /* 0x0010b800011a7983 */ /* 0x008ee80000300a00 */
[----:B------:R1:W-:Y:S04]  /*7bc30*/  LDGSTS.E [R3+0x7a80], desc[UR60][R30.64], P1 ;  /* 0x07a800001e037fae */ /* 0x0003e8000892187c */
[----:B------:R1:W-:Y:S02]  /*7bc40*/  STL [R1+0x253c], R8 ;  /* 0x00253c0801007387 */ /* 0x0003e40000100800 */
[----:B-1----:R-:W-:-:S02]  /*7bc50*/  IMAD.MOV.U32 R31, RZ, RZ, R8 ;  /* 0x000000ffff1f7224 */ /* 0x002fc400078e0008 */
[----:B------:R-:W3:Y:S04]  /*7bc60*/  LDL.LU.64 R8, [R1+0x1090] ;  /* 0x0010900001087983 */ /* 0x000ee80000300a00 */
[----:B------:R-:W3:Y:S01]  /*7bc70*/  LDL.LU.64 R34, [R1+0xf98] ;  /* 0x000f980001227983 */ /* 0x000ee20000300a00 */
[----:B------:R-:W-:-:S03]  /*7bc80*/  IMAD.MOV.U32 R30, RZ, RZ, R7 ;  /* 0x000000ffff1e7224 */ /* 0x000fc600078e0007 */
[----:B------:R-:W3:Y:S01]  /*7bc90*/  LDL.LU.64 R32, [R1+0xf78] ;  /* 0x000f780001207983 */ /* 0x000ee20000300a00 */
[----:B------:R-:W-:-:S03]  /*7bca0*/  IADD3 R46, P2, R10, R4, RZ ;  /* 0x000000040a2e7210 */ /* 0x000fc60007f5e0ff */
[----:B------:R1:W-:Y:S01]  /*7bcb0*/  LDGSTS.E [R3+0x7e80], desc[UR60][R30.64], P1 ;  /* 0x07e800001e037fae */ /* 0x0003e2000892187c */
[----:B------:R-:W-:-:S03]  /*7bcc0*/  IADD3.X R252, R11, R0, RZ, P2, !PT ;  /* 0x000000000bfc7210 */ /* 0x000fc600017fe4ff */
[----:B------:R-:W3:Y:S04]  /*7bcd0*/  LDL.LU.64 R30, [R1+0xf58] ;  /* 0x000f5800011e7983 */ /* 0x000ee80000300a00 */
[----:B------:R-:W1:Y:S01]  /*7bce0*/  LDL.LU.64 R10, [R1+0xf38] ;  /* 0x000f3800010a7983 */ /* 0x000e620000300a00 */
[----:B----4-:R-:W-:-:S05]  /*7bcf0*/  IADD3 R44, P2, R28, R4, RZ ;  /* 0x000000041c2c7210 */ /* 0x010fca0007f5e0ff */
[----:B------:R-:W-:Y:S02]  /*7bd00*/  IMAD.X R45, R29, 0x1, R0, P2 ;  /* 0x000000011d2d7824 */ /* 0x000fe400010e0600 */
[----:B------:R-:W4:Y:S01]  /*7bd10*/  LDL.LU.64 R28, [R1+0xf18] ;  /* 0x000f1800011c7983 */ /* 0x000f220000300a00 */
[----:B--2---:R-:W-:-:S05]  /*7bd20*/  IADD3 R42, P2, R24, R4, RZ ;  /* 0x00000004182a7210 */ /* 0x004fca0007f5e0ff */
[----:B------:R-:W-:Y:S02]  /*7bd30*/  IMAD.X R43, R25, 0x1, R0, P2 ;  /* 0x00000001192b7824 */ /* 0x000fe400010e0600 */
[----:B------:R-:W2:Y:S01]  /*7bd40*/  LDL.LU.64 R24, [R1+0xef8] ;  /* 0x000ef80001187983 */ /* 0x000ea20000300a00 */
[----:B---3--:R-:W-:-:S04]  /*7bd50*/  IADD3 R40, P2, R26, R4, RZ ;  /* 0x000000041a287210 */ /* 0x008fc80007f5e0ff */
[----:B------:R-:W-:Y:S02]  /*7bd60*/  IADD3.X R41, R27, R0, RZ, P2, !PT ;  /* 0x000000001b297210 */ /* 0x000fe400017fe4ff */
[----:B------:R-:W3:Y:S01]  /*7bd70*/  LDL.LU.64 R26, [R1+0xe38] ;  /* 0x000e3800011a7983 */ /* 0x000ee20000300a00 */
[----:B------:R-:W-:-:S05]  /*7bd80*/  IADD3 R38, P2, R8, R4, RZ ;  /* 0x0000000408267210 */ /* 0x000fca0007f5e0ff */
[----:B------:R-:W-:Y:S02]  /*7bd90*/  IMAD.X R39, R9, 0x1, R0, P2 ;  /* 0x0000000109277824 */ /* 0x000fe400010e0600 */
[----:B------:R-:W3:Y:S04]  /*7bda0*/  LDL.LU.64 R8, [R1+0xe20] ;  /* 0x000e200001087983 */ /* 0x000ee80000300a00 */
[----:B------:R-:W3:Y:S01]  /*7bdb0*/  LDL.LU.64 R48, [R1+0xe08] ;  /* 0x000e080001307983 */ /* 0x000ee20000300a00 */
[----:B------:R-:W-:-:S05]  /*7bdc0*/  IADD3 R36, P2, R34, R4, RZ ;  /* 0x0000000422247210 */ /* 0x000fca0007f5e0ff */
[----:B------:R-:W-:Y:S01]  /*7bdd0*/  IMAD.X R37, R35, 0x1, R0, P2 ;  /* 0x0000000123257824 */ /* 0x000fe200010e0600 */
[----:B------:R-:W-:-:S04]  /*7bde0*/  IADD3 R34, P2, R32, R4, RZ ;  /* 0x0000000420227210 */ /* 0x000fc80007f5e0ff */
[----:B------:R-:W-:Y:S02]  /*7bdf0*/  IADD3.X R35, R33, R0, RZ, P2, !PT ;  /* 0x0000000021237210 */ /* 0x000fe400017fe4ff */
[----:B------:R-:W-:-:S05]  /*7be00*/  IADD3 R32, P2, R30, R4, RZ ;  /* 0x000000041e207210 */ /* 0x000fca0007f5e0ff */
[----:B------:R-:W-:Y:S01]  /*7be10*/  IMAD.X R33, R31, 0x1, R0, P2 ;  /* 0x000000011f217824 */ /* 0x000fe200010e0600 */
[----:B-1----:R-:W-:-:S05]  /*7be20*/  IADD3 R30, P2, R10, R4, RZ ;  /* 0x000000040a1e7210 */ /* 0x002fca0007f5e0ff */
[----:B------:R-:W-:Y:S02]  /*7be30*/  IMAD.X R31, R11, 0x1, R0, P2 ;  /* 0x000000010b1f7824 */ /* 0x000fe400010e0600 */
[----:B------:R-:W-:-:S05]  /*7be40*/  IMAD.MOV.U32 R47, RZ, RZ, R252 ;  /* 0x000000ffff2f7224 */ /* 0x000fca00078e00fc */
[----:B------:R-:W-:Y:S04]  /*7be50*/  STL.64 [R1+0x1228], R46 ;  /* 0x0012282e01007387 */ /* 0x000fe80000100a00 */
[----:B------:R-:W-:Y:S04]  /*7be60*/  STL.64 [R1+0x1108], R44 ;  /* 0x0011082c01007387 */ /* 0x000fe80000100a00 */
        /* <DEDUP_REMOVED lines=14> */
[----:B------:R-:W-:Y:S04]  /*7bf50*/  LDGSTS.E [R3+0x21e80], desc[UR60][R32.64], P1 ;  /* 0x21e8000020037fae */ /* 0x000fe8000892187c */
[----:B------:R-:W-:Y:S01]  /*7bf60*/  LDGSTS.E [R3+0x22280], desc[UR60][R30.64], P1 ;  /* 0x222800001e037fae */ /* 0x000fe2000892187c */
[----:B----4-:R-:W-:-:S04]  /*7bf70*/  IADD3 R10, P2, R28, R4, RZ ;  /* 0x000000041c0a7210 */ /* 0x010fc80007f5e0ff */
[----:B------:R-:W-:Y:S02]  /*7bf80*/  IADD3.X R11, R29, R0, RZ, P2, !PT ;  /* 0x000000001d0b7210 */ /* 0x000fe400017fe4ff */
[----:B--2---:R-:W-:-:S03]  /*7bf90*/  IADD3 R28, P2, R24, R4, RZ ;  /* 0x00000004181c7210 */ /* 0x004fc60007f5e0ff */
[----:B------:R-:W-:Y:S02]  /*7bfa0*/  LDGSTS.E [R3+0x22680], desc[UR60][R10.64], P1 ;  /* 0x226800000a037fae */ /* 0x000fe4000892187c */
[----:B------:R-:W-:Y:S02]  /*7bfb0*/  IMAD.X R29, R25, 0x1, R0, P2 ;  /* 0x00000001191d7824 */ /* 0x000fe400010e0600 */
[----:B------:R1:W-:Y:S01]  /*7bfc0*/  STL.64 [R1+0xf18], R10 ;  /* 0x000f180a01007387 */ /* 0x0003e20000100a00 */
[----:B---3--:R-:W-:-:S03]  /*7bfd0*/  IADD3 R24, P2, R26, R4, RZ ;  /* 0x000000041a187210 */ /* 0x008fc60007f5e0ff */
[----:B------:R2:W-:Y:S02]  /*7bfe0*/  LDGSTS.E [R3+0x22a80], desc[UR60][R28.64], P1 ;  /* 0x22a800001c037fae */ /* 0x0005e4000892187c */
[----:B------:R-:W-:Y:S02]  /*7bff0*/  IMAD.X R25, R27, 0x1, R0, P2 ;  /* 0x000000011b197824 */ /* 0x000fe400010e0600 */
[----:B------:R-:W-:Y:S01]  /*7c000*/  STL.64 [R1+0xef8], R28 ;  /* 0x000ef81c01007387 */ /* 0x000fe20000100a00 */
[----:B------:R-:W-:-:S03]  /*7c010*/  IADD3 R26, P2, R8, R4, RZ ;  /* 0x00000004081a7210 */ /* 0x000fc60007f5e0ff */
[----:B------:R-:W-:Y:S01]  /*7c020*/  LDGSTS.E [R3+0x22e80], desc[UR60][R24.64], P1 ;  /* 0x22e8000018037fae */ /* 0x000fe2000892187c */
[----:B------:R-:W-:Y:S02]  /*7c030*/  IADD3.X R27, R9, R0, RZ, P2, !PT ;  /* 0x00000000091b7210 */ /* 0x000fe400017fe4ff */
[-C--:B------:R-:W-:Y:S01]  /*7c040*/  IADD3 R8, P2, R48, R4.reuse, RZ ;  /* 0x0000000430087210 */ /* 0x080fe20007f5e0ff */
[----:B------:R3:W-:Y:S04]  /*7c050*/  STL.64 [R1+0xe38], R24 ;  /* 0x000e381801007387 */ /* 0x0007e80000100a00 */
[----:B------:R-:W-:Y:S01]  /*7c060*/  LDGSTS.E [R3+0x23280], desc[UR60][R26.64], P1 ;  /* 0x232800001a037fae */ /* 0x000fe2000892187c */
[----:B------:R-:W-:Y:S01]  /*7c070*/  IMAD.X R9, R49, 0x1, R0, P2 ;  /* 0x0000000131097824 */ /* 0x000fe200010e0600 */
[----:B------:R-:W-:-:S02]  /*7c080*/  IADD3 R64, P2, R248, R4, RZ ;  /* 0x00000004f8407210 */ /* 0x000fc40007f5e0ff */
[----:B------:R-:W-:Y:S04]  /*7c090*/  STL.64 [R1+0xe20], R26 ;  /* 0x000e201a01007387 */ /* 0x000fe80000100a00 */
[----:B------:R-:W-:Y:S01]  /*7c0a0*/  LDGSTS.E [R3+0x23680], desc[UR60][R8.64], P1 ;  /* 0x2368000008037fae */ /* 0x000fe2000892187c */
        /* <DEDUP_REMOVED lines=34> */
[----:B------:R4:W-:Y:S04]  /*7c2d0*/  STL.64 [R1+0xe08], R8 ;  /* 0x000e080801007387 */ /* 0x0009e80000100a00 */
[----:B-1----:R-:W2:Y:S01]  /*7c2e0*/  LDL.LU R11, [R1+0x1d88] ;  /* 0x001d8800010b7983 */ /* 0x002ea20000300800 */
[----:B------:R-:W-:-:S04]  /*7c2f0*/  IMAD.X R202, R203, 0x1, R0, P2 ;  /* 0x00000001cbca7824 */ /* 0x000fc800010e0600 */
[----:B------:R-:W-:Y:S02]  /*7c300*/  IMAD.MOV.U32 R203, RZ, RZ, R202 ;  /* 0x000000ffffcb7224 */ /* 0x000fe400078e00ca */
[----:B------:R-:W-:Y:S02]  /*7c310*/  IMAD.MOV.U32 R202, RZ, RZ, R7 ;  /* 0x000000ffffca7224 */ /* 0x000fe400078e0007 */
[----:B------:R-:W2:Y:S04]  /*7c320*/  LDL.LU R7, [R1+0x1dc8] ;  /* 0x001dc80001077983 */ /* 0x000ea80000300800 */
[----:B---3--:R-:W3:Y:S04]  /*7c330*/  LDL.LU R24, [R1+0x1d84] ;  /* 0x001d840001187983 */ /* 0x008ee80000300800 */
[----:B------:R-:W3:Y:S04]  /*7c340*/  LDL.LU R10, [R1+0x1dc4] ;  /* 0x001dc400010a7983 */ /* 0x000ee80000300800 */
[----:B----4-:R-:W4:Y:S04]  /*7c350*/  LDL.LU R9, [R1+0x1e04] ;  /* 0x001e040001097983 */ /* 0x010f280000300800 */
[----:B------:R-:W4:Y:S04]  /*7c360*/  LDL.LU R8, [R1+0x1e08] ;  /* 0x001e080001087983 */ /* 0x000f280000300800 */
[----:B------:R-:W4:Y:S04]  /*7c370*/  LDL.LU R28, [R1+0x1e44] ;  /* 0x001e4400011c7983 */ /* 0x000f280000300800 */
[----:B------:R-:W4:Y:S01]  /*7c380*/  LDL.LU R27, [R1+0x1e48] ;  /* 0x001e4800011b7983 */ /* 0x000f220000300800 */
        /* <DEDUP_REMOVED lines=13> */
[----:B------:R-:W-:Y:S01]  /*7c460*/  LDGSTS.E [R3+0x23a80], desc[UR60][R248.64], P1 ;  /* 0x23a80000f8037fae */ /* 0x000fe2000892187c */
[----:B------:R-:W-:Y:S02]  /*7c470*/  IMAD.MOV.U32 R224, RZ, RZ, R58 ;  /* 0x000000ffffe07224 */ /* 0x000fe400078e003a */
[----:B------:R-:W-:Y:S01]  /*7c480*/  IMAD.MOV.U32 R223, RZ, RZ, R222 ;  /* 0x000000ffffdf7224 */ /* 0x000fe200078e00de */
[----:B------:R-:W-:Y:S01]  /*7c490*/  LDGSTS.E [R3+0x23e80], desc[UR60][R242.64], P1 ;  /* 0x23e80000f2037fae */ /* 0x000fe2000892187c */
[----:B------:R-:W-:Y:S01]  /*7c4a0*/  MOV R222, R57 ;  /* 0x0000003900de7202 */ /* 0x000fe20000000f00 */
[----:B------:R-:W-:Y:S02]  /*7c4b0*/  IMAD.MOV.U32 R221, RZ, RZ, R220 ;  /* 0x000000ffffdd7224 */ /* 0x000fe400078e00dc */
[----:B------:R-:W-:Y:S01]  /*7c4c0*/  LDGSTS.E [R3+0x24280], desc[UR60][R236.64], P1 ;  /* 0x24280000ec037fae */ /* 0x000fe2000892187c */
[----:B------:R-:W-:Y:S01]  /*7c4d0*/  IMAD.MOV.U32 R220, RZ, RZ, R56 ;  /* 0x000000ffffdc7224 */ /* 0x000fe200078e0038 */
[----:B------:R-:W-:-:S02]  /*7c4e0*/  MOV R219, R218 ;  /* 0x000000da00db7202 */ /* 0x000fc40000000f00 */
        /* <DEDUP_REMOVED lines=22> */
[----:B------:R-:W-:-:S03]  /*7c650*/  MOV R204, R48 ;  /* 0x0000003000cc7202 */ /* 0x000fc60000000f00 */
[----:B------:R-:W-:Y:S04]  /*7c660*/  LDGSTS.E [R3+0x26680], desc[UR60][R214.64], P1 ;  /* 0x26680000d6037fae */ /* 0x000fe8000892187c */
[----:B------:R-:W-:Y:S04]  /*7c670*/  LDGSTS.E [R3+0x26a80], desc[UR60][R212.64], P1 ;  /* 0x26a80000d4037fae */ /* 0x000fe8000892187c */
[----:B------:R-:W-:Y:S01]  /*7c680*/  LDGSTS.E [R3+0x26e80], desc[UR60][R210.64], P1 ;  /* 0x26e80000d2037fae */ /* 0x000fe2000892187c */
[----:B--2---:R-:W-:-:S03]  /*7c690*/  LOP3.LUT R29, R13, 0x60, RZ, 0x3c, !PT ;  /* 0x000000600d1d7812 */ /* 0x004fc600078e3cff */
[----:B------:R-:W-:Y:S04]  /*7c6a0*/  LDGSTS.E [R3+0x27280], desc[UR60][R208.64], P1 ;  /* 0x27280000d0037fae */ /* 0x000fe8000892187c */
[----:B------:R-:W2:Y:S04]  /*7c6b0*/  LDL.LU R26, [R1+0x1e84] ;  /* 0x001e8400011a7983 */ /* 0x000ea80000300800 */
[----:B------:R-:W-:Y:S04]  /*7c6c0*/  LDGSTS.E [R3+0x27680], desc[UR60][R206.64], P1 ;  /* 0x27680000ce037fae */ /* 0x000fe8000892187c */
[----:B------:R-:W2:Y:S04]  /*7c6d0*/  LDL.LU R25, [R1+0x1e88] ;  /* 0x001e880001197983 */ /* 0x000ea80000300800 */
[----:B------:R-:W-:Y:S04]  /*7c6e0*/  LDGSTS.E [R3+0x27a80], desc[UR60][R204.64], P1 ;  /* 0x27a80000cc037fae */ /* 0x000fe8000892187c */
[----:B------:R1:W-:Y:S02]  /*7c6f0*/  LDGSTS.E [R3+0x27e80], desc[UR60][R202.64], P1 ;  /* 0x27e80000ca037fae */ /* 0x0003e4000892187c */
[----:B-1----:R-:W-:Y:S01]  /*7c700*/  IMAD.IADD R3, R29, 0x1, R5 ;  /* 0x000000011d037824 */ /* 0x002fe200078e0205 */
[----:B------:R-:W-:-:S02]  /*7c710*/  IADD3 R11, P2, R11, R4, RZ ;  /* 0x000000040b0b7210 */ /* 0x000fc40007f5e0ff */
[----:B------:R-:W-:Y:S02]  /*7c720*/  IADD3 R7, P4, R7, R4, RZ ;  /* 0x0000000407077210 */ /* 0x000fe40007f9e0ff */
[----:B---3--:R-:W-:Y:S01]  /*7c730*/  IADD3.X R24, R24, R0, RZ, P2, !PT ;  /* 0x0000000018187210 */ /* 0x008fe200017fe4ff */
[----:B------:R-:W-:Y:S02]  /*7c740*/  STL [R1+0x1d88], R11 ;  /* 0x001d880b01007387 */ /* 0x000fe40000100800 */
[----:B------:R-:W-:Y:S02]  /*7c750*/  IMAD.X R10, R10, 0x1, R0, P4 ;  /* 0x000000010a0a7824 */ /* 0x000fe400020e0600 */
[----:B------:R1:W-:Y:S01]  /*7c760*/  STL [R1+0x1d84], R24 ;  /* 0x001d841801007387 */ /* 0x0003e20000100800 */
[----:B------:R-:W-:Y:S01]  /*7c770*/  MOV R30, R11 ;  /* 0x0000000b001e7202 */ /* 0x000fe20000000f00 */
[----:B------:R-:W-:Y:S02]  /*7c780*/  IMAD.MOV.U32 R31, RZ, RZ, R24 ;  /* 0x000000ffff1f7224 */ /* 0x000fe400078e0018 */
[----:B------:R-:W-:Y:S01]  /*7c790*/  STL [R1+0x1dc8], R7 ;  /* 0x001dc80701007387 */ /* 0x000fe20000100800 */
[----:B----4-:R-:W-:-:S03]  /*7c7a0*/  IADD3 R8, P2, R8, R4, RZ ;  /* 0x0000000408087210 */ /* 0x010fc60007f5e0ff */
[----:B------:R3:W-:Y:S01]  /*7c7b0*/  STL [R1+0x1dc4], R10 ;  /* 0x001dc40a01007387 */ /* 0x0007e20000100800 */
[----:B------:R-:W-:-:S03]  /*7c7c0*/  IADD3 R27, P4, R27, R4, RZ ;  /* 0x000000041b1b7210 */ /* 0x000fc60007f9e0ff */
[----:B------:R4:W-:Y:S04]  /*7c7d0*/  LDGSTS.E [R3+0x300], desc[UR60][R30.64], P1 ;  /* 0x003000001e037fae */ /* 0x0009e8000892187c */
[----:B-1----:R-:W2:Y:S04]  /*7c7e0*/  LDL.LU R24, [R1+0x1ec4] ;  /* 0x001ec40001187983 */ /* 0x002ea80000300800 */
[----:B------:R-:W2:Y:S01]  /*7c7f0*/  LDL.LU R11, [R1+0x1ec8] ;  /* 0x001ec800010b7983 */ /* 0x000ea20000300800 */
[--C-:B------:R-:W-:Y:S02]  /*7c800*/  IMAD.X R9, R9, 0x1, R0.reuse, P2 ;  /* 0x0000000109097824 */ /* 0x100fe400010e0600 */
[----:B------:R-:W-:-:S02]  /*7c810*/  IMAD.X R28, R28, 0x1, R0, P4 ;  /* 0x000000011c1c7824 */ /* 0x000fc400020e0600 */
[----:B----4-:R-:W-:Y:S01]  /*7c820*/  IMAD.MOV.U32 R30, RZ, RZ, R7 ;  /* 0x000000ffff1e7224 */ /* 0x010fe200078e0007 */
[----:B------:R-:W-:Y:S02]  /*7c830*/  MOV R31, R10 ;  /* 0x0000000a001f7202 */ /* 0x000fe40000000f00 */
[----:B---3--:R-:W3:Y:S04]  /*7c840*/  LDL.LU R10, [R1+0x1f04] ;  /* 0x001f0400010a7983 */ /* 0x008ee80000300800 */
[----:B------:R-:W4:Y:S04]  /*7c850*/  LDL.LU R7, [R1+0x1f08] ;  /* 0x001f080001077983 */ /* 0x000f280000300800 */
[----:B------:R-:W-:Y:S04]  /*7c860*/  STL [R1+0x1e08], R8 ;  /* 0x001e080801007387 */ /* 0x000fe80000100800 */
[----:B------:R1:W-:Y:S04]  /*7c870*/  LDGSTS.E [R3+0x700], desc[UR60][R30.64], P1 ;  /* 0x007000001e037fae */ /* 0x0003e8000892187c */
[----:B------:R1:W-:Y:S04]  /*7c880*/  STL [R1+0x1e04], R9 ;  /* 0x001e040901007387 */ /* 0x0003e80000100800 */
[----:B------:R-:W-:Y:S01]  /*7c890*/  STL [R1+0x1e48], R27 ;  /* 0x001e481b01007387 */ /* 0x000fe20000100800 */
[----:B-1----:R-:W-:Y:S01]  /*7c8a0*/  IMAD.MOV.U32 R31, RZ, RZ, R9 ;  /* 0x000000ffff1f7224 */ /* 0x002fe200078e0009 */
[----:B------:R-:W-:-:S02]  /*7c8b0*/  MOV R30, R8 ;  /* 0x00000008001e7202 */ /* 0x000fc40000000f00 */
[----:B------:R-:W3:Y:S04]  /*7c8c0*/  LDL.LU R9, [R1+0x1f44] ;  /* 0x001f440001097983 */ /* 0x000ee80000300800 */
[----:B------:R1:W-:Y:S04]  /*7c8d0*/  STL [R1+0x1e44], R28 ;  /* 0x001e441c01007387 */ /* 0x0003e80000100800 */
[----:B------:R-:W3:Y:S04]  /*7c8e0*/  LDL.LU R8, [R1+0x1f48] ;  /* 0x001f480001087983 */ /* 0x000ee80000300800 */
[----:B------:R1:W-:Y:S01]  /*7c8f0*/  LDGSTS.E [R3+0xb00], desc[UR60][R30.64], P1 ;  /* 0x00b000001e037fae */ /* 0x0003e2000892187c */
[----:B--2---:R-:W-:Y:S01]  /*7c900*/  IADD3 R25, P2, R25, R4, RZ ;  /* 0x0000000419197210 */ /* 0x004fe20007f5e0ff */
[----:B-1----:R-:W-:Y:S01]  /*7c910*/  IMAD.MOV.U32 R30, RZ, RZ, R27 ;  /* 0x000000ffff1e7224 */ /* 0x002fe200078e001b */
[----:B------:R-:W-:-:S03]  /*7c920*/  MOV R31, R28 ;  /* 0x0000001c001f7202 */ /* 0x000fc60000000f00 */
[----:B------:R-:W-:Y:S01]  /*7c930*/  IMAD.X R26, R26, 0x1, R0, P2 ;  /* 0x000000011a1a7824 */ /* 0x000fe200010e0600 */
[----:B------:R-:W2:Y:S04]  /*7c940*/  LDL.LU R28, [R1+0x1f84] ;  /* 0x001f8400011c7983 */ /* 0x000ea80000300800 */
[----:B------:R-:W2:Y:S04]  /*7c950*/  LDL.LU R27, [R1+0x1f88] ;  /* 0x001f8800011b7983 */ /* 0x000ea80000300800 */
[----:B------:R1:W-:Y:S04]  /*7c960*/  LDGSTS.E [R3+0xf00], desc[UR60][R30.64], P1 ;  /* 0x00f000001e037fae */ /* 0x0003e8000892187c */
[----:B------:R-:W-:Y:S04]  /*7c970*/  STL [R1+0x1e88], R25 ;  /* 0x001e881901007387 */ /* 0x000fe80000100800 */
[----:B------:R4:W-:Y:S01]  /*7c980*/  STL [R1+0x1e84], R26 ;  /* 0x001e841a01007387 */ /* 0x0009e20000100800 */
[----:B-1----:R-:W-:Y:S01]  /*7c990*/  MOV R30, R25 ;  /* 0x00000019001e7202 */ /* 0x002fe20000000f00 */
[----:B------:R-:W-:-:S05]  /*7c9a0*/  IMAD.MOV.U32 R31, RZ, RZ, R26 ;  /* 0x000000ffff1f7224 */ /* 0x000fca00078e001a */
[----:B------:R1:W-:Y:S01]  /*7c9b0*/  LDGSTS.E [R3+0x1300], desc[UR60][R30.64], P1 ;  /* 0x013000001e037fae */ /* 0x0003e2000892187c */
[----:B------:R-:W-:-:S05]  /*7c9c0*/  IADD3 R11, P4, R11, R4, RZ ;  /* 0x000000040b0b7210 */ /* 0x000fca0007f9e0ff */
[----:B------:R-:W-:Y:S01]  /*7c9d0*/  IMAD.X R24, R24, 0x1, R0, P4 ;  /* 0x0000000118187824 */ /* 0x000fe200020e0600 */
[----:B------:R-:W-:Y:S04]  /*7c9e0*/  STL [R1+0x1ec8], R11 ;  /* 0x001ec80b01007387 */ /* 0x000fe80000100800 */
[----:B----4-:R-:W4:Y:S04]  /*7c9f0*/  LDL.LU R26, [R1+0x1fc4] ;  /* 0x001fc400011a7983 */ /* 0x010f280000300800 */
[----:B------:R3:W-:Y:S04]  /*7ca00*/  STL [R1+0x1ec4], R24 ;  /* 0x001ec41801007387 */ /* 0x0007e80000100800 */
[----:B------:R-:W4:Y:S01]  /*7ca10*/  LDL.LU R25, [R1+0x1fc8] ;  /* 0x001fc80001197983 */ /* 0x000f220000300800 */
[----:B------:R-:W-:Y:S01]  /*7ca20*/  IADD3 R7, P2, R7, R4, RZ ;  /* 0x0000000407077210 */ /* 0x000fe20007f5e0ff */
[----:B-1----:R-:W-:Y:S01]  /*7ca30*/  IMAD.MOV.U32 R30, RZ, RZ, R11 ;  /* 0x000000ffff1e7224 */ /* 0x002fe200078e000b */
[----:B------:R-:W-:-:S03]  /*7ca40*/  MOV R31, R24 ;  /* 0x00000018001f7202 */ /* 0x000fc60000000f00 */
[----:B---3--:R-:W-:Y:S01]  /*7ca50*/  IMAD.X R10, R10, 0x1, R0, P2 ;  /* 0x000000010a0a7824 */ /* 0x008fe200010e0600 */
[----:B------:R-:W3:Y:S04]  /*7ca60*/  LDL.LU R24, [R1+0x2004] ;  /* 0x0020040001187983 */ /* 0x000ee80000300800 */
[----:B------:R-:W3:Y:S04]  /*7ca70*/  LDL.LU R11, [R1+0x2008] ;  /* 0x00200800010b7983 */ /* 0x000ee80000300800 */
[----:B------:R-:W-:Y:S04]  /*7ca80*/  STL [R1+0x1f08], R7 ;  /* 0x001f080701007387 */ /* 0x000fe80000100800 */
[----:B------:R1:W-:Y:S04]  /*7ca90*/  LDGSTS.E [R3+0x1700], desc[UR60][R30.64], P1 ;  /* 0x017000001e037fae */ /* 0x0003e8000892187c */
[----:B------:R1:W-:Y:S01]  /*7caa0*/  STL [R1+0x1f04], R10 ;  /* 0x001f040a01007387 */ /* 0x0003e20000100800 */
[----:B------:R-:W-:-:S05]  /*7cab0*/  IADD3 R8, P4, R8, R4, RZ ;  /* 0x0000000408087210 */ /* 0x000fca0007f9e0ff */
[----:B------:R-:W-:Y:S02]  /*7cac0*/  IMAD.X R9, R9, 0x1, R0, P4 ;  /* 0x0000000109097824 */ /* 0x000fe400020e0600 */
[----:B-1----:R-:W-:Y:S01]  /*7cad0*/  IMAD.MOV.U32 R31, RZ, RZ, R10 ;  /* 0x000000ffff1f7224 */ /* 0x002fe200078e000a */
[----:B------:R-:W-:Y:S04]  /*7cae0*/  STL [R1+0x1f48], R8 ;  /* 0x001f480801007387 */ /* 0x000fe80000100800 */
[----:B------:R-:W3:Y:S01]  /*7caf0*/  LDL.LU R10, [R1+0x2044] ;  /* 0x00204400010a7983 */ /* 0x000ee20000300800 */
[----:B------:R-:W-:-:S03]  /*7cb00*/  MOV R30, R7 ;  /* 0x00000007001e7202 */ /* 0x000fc60000000f00 */
        /* <DEDUP_REMOVED lines=15> */
[----:B----4-:R-:W-:-:S05]  /*7cc00*/  IADD3 R25, P4, R25, R4, RZ ;  /* 0x0000000419197210 */ /* 0x010fca0007f9e0ff */
[----:B------:R-:W-:Y:S01]  /*7cc10*/  IMAD.X R26, R26, 0x1, R0, P4 ;  /* 0x000000011a1a7824 */ /* 0x000fe200020e0600 */
[----:B------:R-:W-:Y:S04]  /*7cc20*/  STL [R1+0x1fc8], R25 ;  /* 0x001fc81901007387 */ /* 0x000fe80000100800 */
[----:B------:R-:W4:Y:S01]  /*7cc30*/  LDL.LU R28, [R1+0x20c4] ;  /* 0x0020c400011c7983 */ /* 0x000f220000300800 */
[----:B---3--:R-:W-:-:S03]  /*7cc40*/  IADD3 R11, P2, R11, R4, RZ ;  /* 0x000000040b0b7210 */ /* 0x008fc60007f5e0ff */
[----:B------:R3:W-:Y:S04]  /*7cc50*/  STL [R1+0x1fc4], R26 ;  /* 0x001fc41a01007387 */ /* 0x0007e80000100800 */
[----:B------:R-:W4:Y:S01]  /*7cc60*/  LDL.LU R27, [R1+0x20c8] ;  /* 0x0020c800011b7983 */ /* 0x000f220000300800 */
[----:B-1----:R-:W-:Y:S01]  /*7cc70*/  IMAD.MOV.U32 R30, RZ, RZ, R25 ;  /* 0x000000ffff1e7224 */ /* 0x002fe200078e0019 */
[----:B------:R-:W-:Y:S01]  /*7cc80*/  MOV R31, R26 ;  /* 0x0000001a001f7202 */ /* 0x000fe20000000f00 */
[----:B------:R-:W-:-:S04]  /*7cc90*/  IMAD.X R24, R24, 0x1, R0, P2 ;  /* 0x0000000118187824 */ /* 0x000fc800010e0600 */
[----:B------:R1:W-:Y:S04]  /*7cca0*/  LDGSTS.E [R3+0x2700], desc[UR60][R30.64], P1 ;  /* 0x027000001e037fae */ /* 0x0003e8000892187c */
[----:B---3--:R-:W3:Y:S04]  /*7ccb0*/  LDL.LU R26, [R1+0x2104] ;  /* 0x00210400011a7983 */ /* 0x008ee80000300800 */
[----:B------:R-:W3:Y:S04]  /*7ccc0*/  LDL.LU R25, [R1+0x2108] ;  /* 0x0021080001197983 */ /* 0x000ee80000300800 */
[----:B------:R-:W-:Y:S04]  /*7ccd0*/  STL [R1+0x2008], R11 ;  /* 0x0020080b01007387 */ /* 0x000fe80000100800 */
[----:B------:R1:W-:Y:S01]  /*7cce0*/  STL [R1+0x2004], R24 ;  /* 0x0020041801007387 */ /* 0x0003e20000100800 */
[----:B------:R-:W-:Y:S01]  /*7ccf0*/  IADD3 R7, P4, R7, R4, RZ ;  /* 0x0000000407077210 */ /* 0x000fe20007f9e0ff */
[----:B-1----:R-:W-:-:S04]  /*7cd00*/  IMAD.MOV.U32 R31, RZ, RZ, R24 ;  /* 0x000000ffff1f7224 */ /* 0x002fc800078e0018 */
[----:B------:R-:W-:Y:S01]  /*7cd10*/  IMAD.X R10, R10, 0x1, R0, P4 ;  /* 0x000000010a0a7824 */ /* 0x000fe200020e0600 */
[----:B------:R-:W-:Y:S04]  /*7cd20*/  STL [R1+0x2048], R7 ;  /* 0x0020480701007387 */ /* 0x000fe80000100800 */
[----:B------:R-:W3:Y:S01]  /*7cd30*/  LDL.LU R24, [R1+0x2144] ;  /* 0x0021440001187983 */ /* 0x000ee20000300800 */
[----:B------:R-:W-:-:S03]  /*7cd40*/  MOV R30, R11 ;  /* 0x0000000b001e7202 */ /* 0x000fc60000000f00 */
[----:B------:R1:W-:Y:S04]  /*7cd50*/  STL [R1+0x2044], R10 ;  /* 0x0020440a01007387 */ /* 0x0003e80000100800 */
[----:B------:R-:W3:Y:S04]  /*7cd60*/  LDL.LU R11, [R1+0x2148] ;  /* 0x00214800010b7983 */ /* 0x000ee80000300800 */
[----:B------:R1:W-:Y:S01]  /*7cd70*/  LDGSTS.E [R3+0x2b00], desc[UR60][R30.64], P1 ;  /* 0x02b000001e037fae */ /* 0x0003e2000892187c */
[----:B--2---:R-:W-:-:S05]  /*7cd80*/  IADD3 R8, P2, R8, R4, RZ ;  /* 0x0000000408087210 */ /* 0x004fca0007f5e0ff */
[----:B------:R-:W-:Y:S02]  /*7cd90*/  IMAD.X R9, R9, 0x1, R0, P2 ;  /* 0x0000000109097824 */ /* 0x000fe400010e0600 */
[----:B-1----:R-:W-:Y:S01]  /*7cda0*/  IMAD.MOV.U32 R30, RZ, RZ, R7 ;  /* 0x000000ffff1e7224 */ /* 0x002fe200078e0007 */
[----:B------:R-:W-:Y:S02]  /*7cdb0*/  MOV R31, R10 ;  /* 0x0000000a001f7202 */ /* 0x000fe40000000f00 */
        /* <DEDUP_REMOVED lines=144> */
[----:B------:R-:W2:Y:S04]  /*7d6c0*/  LDL.LU.64 R8, [R1+0x1220] ;  /* 0x0012200001087983 */ /* 0x000ea80000300a00 */
[----:B------:R1:W-:Y:S04]  /*7d6d0*/  LDGSTS.E [R3+0x6f00], desc[UR60][R30.64], P1 ;  /* 0x06f000001e037fae */ /* 0x0003e8000892187c */
[----:B------:R-:W-:Y:S04]  /*7d6e0*/  STL [R1+0x24b8], R27 ;  /* 0x0024b81b01007387 */ /* 0x000fe80000100800 */
[----:B------:R4:W-:Y:S01]  /*7d6f0*/  STL [R1+0x24b4], R28 ;  /* 0x0024b41c01007387 */ /* 0x0009e20000100800 */
[----:B-1----:R-:W-:Y:S01]  /*7d700*/  MOV R30, R27 ;  /* 0x0000001b001e7202 */ /* 0x002fe20000000f00 */
[----:B------:R-:W-:-:S05]  /*7d710*/  IMAD.MOV.U32 R31, RZ, RZ, R28 ;  /* 0x000000ffff1f7224 */ /* 0x000fca00078e001c */
[----:B------:R1:W-:Y:S01]  /*7d720*/  LDGSTS.E [R3+0x7300], desc[UR60][R30.64], P1 ;  /* 0x073000001e037fae */ /* 0x0003e2000892187c */
[----:B----4-:R-:W-:-:S05]  /*7d730*/  IADD3 R25, P4, R25, R4, RZ ;  /* 0x0000000419197210 */ /* 0x010fca0007f9e0ff */
[--C-:B------:R-:W-:Y:S01]  /*7d740*/  IMAD.X R26, R26, 0x1, R0.reuse, P4 ;  /* 0x000000011a1a7824 */ /* 0x100fe200020e0600 */
[----:B------:R-:W-:Y:S04]  /*7d750*/  STL [R1+0x24e8], R25 ;  /* 0x0024e81901007387 */ /* 0x000fe80000100800 */
[----:B------:R-:W4:Y:S01]  /*7d760*/  LDL.LU.64 R28, [R1+0x1100] ;  /* 0x00110000011c7983 */ /* 0x000f220000300a00 */
[----:B---3--:R-:W-:Y:S01]  /*7d770*/  IADD3 R11, P2, R11, R4, RZ ;  /* 0x000000040b0b7210 */ /* 0x008fe20007f5e0ff */
[----:B-1----:R-:W-:Y:S01]  /*7d780*/  IMAD.MOV.U32 R30, RZ, RZ, R25 ;  /* 0x000000ffff1e7224 */ /* 0x002fe200078e0019 */
[----:B------:R-:W-:Y:S01]  /*7d790*/  MOV R31, R26 ;  /* 0x0000001a001f7202 */ /* 0x000fe20000000f00 */
[----:B------:R1:W-:Y:S02]  /*7d7a0*/  STL [R1+0x24e4], R26 ;  /* 0x0024e41a01007387 */ /* 0x0003e40000100800 */
[----:B------:R-:W-:-:S02]  /*7d7b0*/  IMAD.X R24, R24, 0x1, R0, P2 ;  /* 0x0000000118187824 */ /* 0x000fc400010e0600 */
[----:B------:R3:W-:Y:S04]  /*7d7c0*/  LDGSTS.E [R3+0x7700], desc[UR60][R30.64], P1 ;  /* 0x077000001e037fae */ /* 0x0007e8000892187c */
[----:B-1----:R-:W4:Y:S04]  /*7d7d0*/  LDL.LU.64 R26, [R1+0x10d8] ;  /* 0x0010d800011a7983 */ /* 0x002f280000300a00 */
[----:B------:R-:W-:Y:S04]  /*7d7e0*/  STL [R1+0x2518], R11 ;  /* 0x0025180b01007387 */ /* 0x000fe80000100800 */
[----:B------:R1:W-:Y:S01]  /*7d7f0*/  STL [R1+0x2514], R24 ;  /* 0x0025141801007387 */ /* 0x0003e20000100800 */
[----:B------:R-:W-:-:S02]  /*7d800*/  IADD3 R7, P4, R7, R4, RZ ;  /* 0x0000000407077210 */ /* 0x000fc40007f9e0ff */
[----:B---3--:R-:W-:Y:S01]  /*7d810*/  MOV R30, R11 ;  /* 0x0000000b001e7202 */ /* 0x008fe20000000f00 */
[----:B------:R-:W-:Y:S02]  /*7d820*/  IMAD.MOV.U32 R31, RZ, RZ, R24 ;  /* 0x000000ffff1f7224 */ /* 0x000fe400078e0018 */
[----:B------:R-:W-:Y:S01]  /*7d830*/  STL [R1+0x2548], R7 ;  /* 0x0025480701007387 */ /* 0x000fe20000100800 */
[----:B------:R-:W-:-:S03]  /*7d840*/  IMAD.X R10, R10, 0x1, R0, P4 ;  /* 0x000000010a0a7824 */ /* 0x000fc600020e0600 */
[----:B-1----:R-:W3:Y:S04]  /*7d850*/  LDL.LU.64 R24, [R1+0x10b0] ;  /* 0x0010b00001187983 */ /* 0x002ee80000300a00 */
[----:B------:R1:W-:Y:S04]  /*7d860*/  LDGSTS.E [R3+0x7b00], desc[UR60][R30.64], P1 ;  /* 0x07b000001e037fae */ /* 0x0003e8000892187c */
[----:B------:R2:W-:Y:S01]  /*7d870*/  STL [R1+0x2544], R10 ;  /* 0x0025440a01007387 */ /* 0x0005e20000100800 */
[----:B-1----:R-:W-:-:S03]  /*7d880*/  MOV R31, R10 ;  /* 0x0000000a001f7202 */ /* 0x002fc60000000f00 */
[----:B--2---:R-:W2:Y:S04]  /*7d890*/  LDL.LU.64 R10, [R1+0x1088] ;  /* 0x00108800010a7983 */ /* 0x004ea80000300a00 */
[----:B------:R-:W2:Y:S01]  /*7d8a0*/  LDL.LU.64 R34, [R1+0xf90] ;  /* 0x000f900001227983 */ /* 0x000ea20000300a00 */
[----:B------:R-:W-:-:S03]  /*7d8b0*/  IMAD.MOV.U32 R30, RZ, RZ, R7 ;  /* 0x000000ffff1e7224 */ /* 0x000fc600078e0007 */
[----:B------:R-:W2:Y:S01]  /*7d8c0*/  LDL.LU.64 R32, [R1+0xf70] ;  /* 0x000f700001207983 */ /* 0x000ea20000300a00 */
[----:B------:R-:W-:-:S03]  /*7d8d0*/  IADD3 R46, P2, R8, R4, RZ ;  /* 0x00000004082e7210 */ /* 0x000fc60007f5e0ff */
[----:B------:R1:W-:Y:S02]  /*7d8e0*/  LDGSTS.E [R3+0x7f00], desc[UR60][R30.64], P1 ;  /* 0x07f000001e037fae */ /* 0x0003e4000892187c */
[----:B------:R-:W-:Y:S02]  /*7d8f0*/  IMAD.X R252, R9, 0x1, R0, P2 ;  /* 0x0000000109fc7824 */ /* 0x000fe400010e0600 */
[----:B------:R-:W2:Y:S04]  /*7d900*/  LDL.LU.64 R30, [R1+0xf50] ;  /* 0x000f5000011e7983 */ /* 0x000ea80000300a00 */
[----:B------:R-:W1:Y:S01]  /*7d910*/  LDL.LU.64 R8, [R1+0xf30] ;  /* 0x000f300001087983 */ /* 0x000e620000300a00 */
[----:B----4-:R-:W-:-:S05]  /*7d920*/  IADD3 R44, P2, R28, R4, RZ ;  /* 0x000000041c2c7210 */ /* 0x010fca0007f5e0ff */
[----:B------:R-:W-:Y:S02]  /*7d930*/  IMAD.X R45, R29, 0x1, R0, P2 ;  /* 0x000000011d2d7824 */ /* 0x000fe400010e0600 */
[----:B------:R-:W4:Y:S01]  /*7d940*/  LDL.LU.64 R28, [R1+0xf10] ;  /* 0x000f1000011c7983 */ /* 0x000f220000300a00 */
[----:B------:R-:W-:-:S04]  /*7d950*/  IADD3 R42, P2, R26, R4, RZ ;  /* 0x000000041a2a7210 */ /* 0x000fc80007f5e0ff */
[----:B------:R-:W-:Y:S02]  /*7d960*/  IADD3.X R43, R27, R0, RZ, P2, !PT ;  /* 0x000000001b2b7210 */ /* 0x000fe400017fe4ff */
[----:B------:R-:W4:Y:S01]  /*7d970*/  LDL.LU.64 R26, [R1+0xef0] ;  /* 0x000ef000011a7983 */ /* 0x000f220000300a00 */
[----:B---3--:R-:W-:-:S05]  /*7d980*/  IADD3 R40, P2, R24, R4, RZ ;  /* 0x0000000418287210 */ /* 0x008fca0007f5e0ff */
[----:B------:R-:W-:Y:S02]  /*7d990*/  IMAD.X R41, R25, 0x1, R0, P2 ;  /* 0x0000000119297824 */ /* 0x000fe400010e0600 */
[----:B------:R-:W3:Y:S01]  /*7d9a0*/  LDL.LU.64 R24, [R1+0xe30] ;  /* 0x000e300001187983 */ /* 0x000ee20000300a00 */
[----:B--2---:R-:W-:-:S05]  /*7d9b0*/  IADD3 R38, P2, R10, R4, RZ ;  /* 0x000000040a267210 */ /* 0x004fca0007f5e0ff */
[----:B------:R-:W-:Y:S02]  /*7d9c0*/  IMAD.X R39, R11, 0x1, R0, P2 ;  /* 0x000000010b277824 */ /* 0x000fe400010e0600 */
[----:B------:R-:W2:Y:S04]  /*7d9d0*/  LDL.LU.64 R10, [R1+0xe18] ;  /* 0x000e1800010a7983 */ /* 0x000ea80000300a00 */
[----:B------:R-:W2:Y:S01]  /*7d9e0*/  LDL.LU.64 R48, [R1+0xe00] ;  /* 0x000e000001307983 */ /* 0x000ea20000300a00 */
[----:B------:R-:W-:-:S04]  /*7d9f0*/  IADD3 R36, P2, R34, R4, RZ ;  /* 0x0000000422247210 */ /* 0x000fc80007f5e0ff */
[----:B------:R-:W-:Y:S02]  /*7da00*/  IADD3.X R37, R35, R0, RZ, P2, !PT ;  /* 0x0000000023257210 */ /* 0x000fe400017fe4ff */
[----:B------:R-:W-:-:S05]  /*7da10*/  IADD3 R34, P2, R32, R4, RZ ;  /* 0x0000000420227210 */ /* 0x000fca0007f5e0ff */
[----:B------:R-:W-:Y:S01]  /*7da20*/  IMAD.X R35, R33, 0x1, R0, P2 ;  /* 0x0000000121237824 */ /* 0x000fe200010e0600 */
[----:B------:R-:W-:-:S05]  /*7da30*/  IADD3 R32, P2, R30, R4, RZ ;  /* 0x000000041e207210 */ /* 0x000fca0007f5e0ff */
[----:B------:R-:W-:Y:S01]  /*7da40*/  IMAD.X R33, R31, 0x1, R0, P2 ;  /* 0x000000011f217824 */ /* 0x000fe200010e0600 */
[----:B-1----:R-:W-:-:S04]  /*7da50*/  IADD3 R30, P2, R8, R4, RZ ;  /* 0x00000004081e7210 */ /* 0x002fc80007f5e0ff */
[----:B------:R-:W-:Y:S02]  /*7da60*/  IADD3.X R31, R9, R0, RZ, P2, !PT ;  /* 0x00000000091f7210 */ /* 0x000fe400017fe4ff */
[----:B------:R-:W-:-:S05]  /*7da70*/  MOV R47, R252 ;  /* 0x000000fc002f7202 */ /* 0x000fca0000000f00 */
[----:B------:R-:W-:Y:S04]  /*7da80*/  STL.64 [R1+0x1220], R46 ;  /* 0x0012202e01007387 */ /* 0x000fe80000100a00 */
[----:B------:R-:W-:Y:S04]  /*7da90*/  STL.64 [R1+0x1100], R44 ;  /* 0x0011002c01007387 */ /* 0x000fe80000100a00 */
        /* <DEDUP_REMOVED lines=15> */
[----:B------:R-:W-:Y:S01]  /*7db90*/  LDGSTS.E [R3+0x22300], desc[UR60][R30.64], P1 ;  /* 0x223000001e037fae */ /* 0x000fe2000892187c */
[----:B----4-:R-:W-:-:S05]  /*7dba0*/  IADD3 R8, P2, R28, R4, RZ ;  /* 0x000000041c087210 */ /* 0x010fca0007f5e0ff */
[----:B------:R-:W-:Y:S01]  /*7dbb0*/  IMAD.X R9, R29, 0x1, R0, P2 ;  /* 0x000000011d097824 */ /* 0x000fe200010e0600 */
[----:B------:R-:W-:-:S04]  /*7dbc0*/  IADD3 R28, P2, R26, R4, RZ ;  /* 0x000000041a1c7210 */ /* 0x000fc80007f5e0ff */
[----:B------:R-:W-:Y:S01]  /*7dbd0*/  LDGSTS.E [R3+0x22700], desc[UR60][R8.64], P1 ;  /* 0x2270000008037fae */ /* 0x000fe2000892187c */
[----:B------:R-:W-:-:S03]  /*7dbe0*/  IMAD.X R29, R27, 0x1, R0, P2 ;  /* 0x000000011b1d7824 */ /* 0x000fc600010e0600 */
[----:B------:R1:W-:Y:S01]  /*7dbf0*/  STL.64 [R1+0xf10], R8 ;  /* 0x000f100801007387 */ /* 0x0003e20000100a00 */
[----:B---3--:R-:W-:-:S03]  /*7dc00*/  IADD3 R26, P2, R24, R4, RZ ;  /* 0x00000004181a7210 */ /* 0x008fc60007f5e0ff */
[----:B------:R3:W-:Y:S01]  /*7dc10*/  LDGSTS.E [R3+0x22b00], desc[UR60][R28.64], P1 ;  /* 0x22b000001c037fae */ /* 0x0007e2000892187c */
[----:B------:R-:W-:-:S03]  /*7dc20*/  IADD3.X R27, R25, R0, RZ, P2, !PT ;  /* 0x00000000191b7210 */ /* 0x000fc600017fe4ff */
[----:B------:R4:W-:Y:S04]  /*7dc30*/  STL.64 [R1+0xef0], R28 ;  /* 0x000ef01c01007387 */ /* 0x0009e80000100a00 */
[----:B------:R-:W-:Y:S01]  /*7dc40*/  LDGSTS.E [R3+0x22f00], desc[UR60][R26.64], P1 ;  /* 0x22f000001a037fae */ /* 0x000fe2000892187c */
[----:B--2---:R-:W-:-:S05]  /*7dc50*/  IADD3 R24, P2, R10, R4, RZ ;  /* 0x000000040a187210 */ /* 0x004fca0007f5e0ff */
[----:B------:R-:W-:Y:S01]  /*7dc60*/  IMAD.X R25, R11, 0x1, R0, P2 ;  /* 0x000000010b197824 */ /* 0x000fe200010e0600 */
[----:B------:R-:W-:-:S04]  /*7dc70*/  IADD3 R10, P2, R48, R4, RZ ;  /* 0x00000004300a7210 */ /* 0x000fc80007f5e0ff */
[----:B------:R-:W-:Y:S01]  /*7dc80*/  LDGSTS.E [R3+0x23300], desc[UR60][R24.64], P1 ;  /* 0x2330000018037fae */ /* 0x000fe2000892187c */
[----:B------:R-:W-:Y:S01]  /*7dc90*/  IMAD.X R11, R49, 0x1, R0, P2 ;  /* 0x00000001310b7824 */ /* 0x000fe200010e0600 */
[----:B------:R-:W-:-:S04]  /*7dca0*/  IADD3 R64, P2, R246, R4, RZ ;  /* 0x00000004f6407210 */ /* 0x000fc80007f5e0ff */
[----:B------:R-:W-:Y:S02]  /*7dcb0*/  IADD3.X R246, R247, R0, RZ, P2, !PT ;  /* 0x00000000f7f67210 */ /* 0x000fe400017fe4ff */
[-C--:B------:R-:W-:Y:S01]  /*7dcc0*/  IADD3 R63, P2, R240, R4.reuse, RZ ;  /* 0x00000004f03f7210 */ /* 0x080fe20007f5e0ff */
[----:B------:R-:W-:Y:S04]  /*7dcd0*/  LDGSTS.E [R3+0x23700], desc[UR60][R10.64], P1 ;  /* 0x237000000a037fae */ /* 0x000fe8000892187c */
        /* <DEDUP_REMOVED lines=33> */
[----:B------:R-:W5:Y:S01]  /*7def0*/  LDL.LU R64, [R1+0x2e38] ;  /* 0x002e380001407983 */ /* 0x000f620000300800 */
[----:B------:R-:W-:Y:S01]  /*7df00*/  IMAD.X R160, R161, 0x1, R0, P2 ;  /* 0x00000001a1a07824 */ /* 0x000fe200010e0600 */
[----:B------:R-:W-:Y:S02]  /*7df10*/  IADD3 R7, P2, R158, R4, RZ ;  /* 0x000000049e077210 */ /* 0x000fe40007f5e0ff */
[----:B------:R2:W-:Y:S01]  /*7df20*/  STL.64 [R1+0xe30], R26 ;  /* 0x000e301a01007387 */ /* 0x0005e20000100a00 */
[----:B------:R-:W-:-:S02]  /*7df30*/  IMAD.MOV.U32 R240, RZ, RZ, R63 ;  /* 0x000000fffff07224 */ /* 0x000fc400078e003f */
[----:B------:R-:W-:Y:S01]  /*7df40*/  IMAD.MOV.U32 R235, RZ, RZ, R234 ;  /* 0x000000ffffeb7224 */ /* 0x000fe200078e00ea */
[----:B------:R-:W5:Y:S01]  /*7df50*/  LDL.LU R63, [R1+0x2e34] ;  /* 0x002e3400013f7983 */ /* 0x000f620000300800 */
[----:B------:R-:W-:-:S03]  /*7df60*/  IMAD.X R158, R159, 0x1, R0, P2 ;  /* 0x000000019f9e7824 */ /* 0x000fc600010e0600 */
[----:B------:R3:W-:Y:S04]  /*7df70*/  STL.64 [R1+0xe18], R24 ;  /* 0x000e181801007387 */ /* 0x0007e80000100a00 */
[----:B------:R3:W-:Y:S04]  /*7df80*/  STL.64 [R1+0xe00], R10 ;  /* 0x000e000a01007387 */ /* 0x0007e80000100a00 */
[----:B-1----:R-:W3:Y:S01]  /*7df90*/  LDL.LU R8, [R1+0x1d90] ;  /* 0x001d900001087983 */ /* 0x002ee20000300800 */
[----:B------:R-:W-:Y:S01]  /*7dfa0*/  IMAD.MOV.U32 R159, RZ, RZ, R158 ;  /* 0x000000ffff9f7224 */ /* 0x000fe200078e009e */
[----:B------:R-:W-:Y:S01]  /*7dfb0*/  MOV R158, R7 ;  /* 0x00000007009e7202 */ /* 0x000fe20000000f00 */
[----:B------:R-:W-:Y:S01]  /*7dfc0*/  IMAD.MOV.U32 R201, RZ, RZ, R200 ;  /* 0x000000ffffc97224 */ /* 0x000fe200078e00c8 */
[----:B------:R-:W3:Y:S04]  /*7dfd0*/  LDL.LU R7, [R1+0x1dd0] ;  /* 0x001dd00001077983 */ /* 0x000ee80000300800 */
[----:B------:R-:W3:Y:S04]  /*7dfe0*/  LDL.LU R9, [R1+0x1d8c] ;  /* 0x001d8c0001097983 */ /* 0x000ee80000300800 */
[----:B----4-:R-:W4:Y:S04]  /*7dff0*/  LDL.LU R28, [R1+0x1dcc] ;  /* 0x001dcc00011c7983 */ /* 0x010f280000300800 */
[----:B--2---:R-:W2:Y:S04]  /*7e000*/  LDL.LU R27, [R1+0x1e0c] ;  /* 0x001e0c00011b7983 */ /* 0x004ea80000300800 */
[----:B------:R-:W2:Y:S04]  /*7e010*/  LDL.LU R26, [R1+0x1e10] ;  /* 0x001e1000011a7983 */ /* 0x000ea80000300800 */
[----:B---3--:R-:W3:Y:S04]  /*7e020*/  LDL.LU R25, [R1+0x1e4c] ;  /* 0x001e4c0001197983 */ /* 0x008ee80000300800 */
[----:B------:R-:W3:Y:S01]  /*7e030*/  LDL.LU R24, [R1+0x1e50] ;  /* 0x001e500001187983 */ /* 0x000ee20000300800 */
[----:B------:R-:W-:Y:S01]  /*7e040*/  MOV R234, R62 ;  /* 0x0000003e00ea7202 */ /* 0x000fe20000000f00 */
[----:B------:R-:W-:Y:S01]  /*7e050*/  IMAD.MOV.U32 R200, RZ, RZ, R61 ;  /* 0x000000ffffc87224 */ /* 0x000fe200078e003d */
[----:B------:R-:W-:Y:S01]  /*7e060*/  MOV R197, R196 ;  /* 0x000000c400c57202 */ /* 0x000fe20000000f00 */
[----:B------:R-:W-:-:S02]  /*7e070*/  IMAD.MOV.U32 R196, RZ, RZ, R60 ;  /* 0x000000ffffc47224 */ /* 0x000fc400078e003c */
[----:B------:R-:W-:Y:S01]  /*7e080*/  IMAD.MOV.U32 R193, RZ, RZ, R192 ;  /* 0x000000ffffc17224 */ /* 0x000fe200078e00c0 */
[----:B------:R-:W-:Y:S01]  /*7e090*/  MOV R192, R59 ;  /* 0x0000003b00c07202 */ /* 0x000fe20000000f00 */
[----:B------:R-:W-:Y:S01]  /*7e0a0*/  IMAD.MOV.U32 R189, RZ, RZ, R188 ;  /* 0x000000ffffbd7224 */ /* 0x000fe200078e00bc */
[----:B------:R-:W-:Y:S01]  /*7e0b0*/  LDGSTS.E [R3+0x23b00], desc[UR60][R246.64], P1 ;  /* 0x23b00000f6037fae */ /* 0x000fe2000892187c */
[----:B------:R-:W-:Y:S01]  /*7e0c0*/  IMAD.MOV.U32 R188, RZ, RZ, R58 ;  /* 0x000000ffffbc7224 */ /* 0x000fe200078e003a */
[----:B------:R-:W-:Y:S02]  /*7e0d0*/  MOV R185, R184 ;  /* 0x000000b800b97202 */ /* 0x000fe40000000f00 */
[----:B------:R-:W-:Y:S01]  /*7e0e0*/  LDGSTS.E [R3+0x23f00], desc[UR60][R240.64], P1 ;  /* 0x23f00000f0037fae */ /* 0x000fe2000892187c */
[----:B------:R-:W-:Y:S02]  /*7e0f0*/  IMAD.MOV.U32 R184, RZ, RZ, R57 ;  /* 0x000000ffffb87224 */ /* 0x000fe400078e0039 */
[----:B------:R-:W-:Y:S01]  /*7e100*/  IMAD.MOV.U32 R181, RZ, RZ, R180 ;  /* 0x000000ffffb57224 */ /* 0x000fe200078e00b4 */
[----:B------:R-:W-:Y:S01]  /*7e110*/  LDGSTS.E [R3+0x24300], desc[UR60][R234.64], P1 ;  /* 0x24300000ea037fae */ /* 0x000fe2000892187c */
[----:B------:R-:W-:Y:S01]  /*7e120*/  MOV R180, R56 ;  /* 0x0000003800b47202 */ /* 0x000fe20000000f00 */
[----:B------:R-:W-:-:S02]  /*7e130*/  IMAD.MOV.U32 R177, RZ, RZ, R176 ;  /* 0x000000ffffb17224 */ /* 0x000fc400078e00b0 */
[----:B------:R-:W-:Y:S01]  /*7e140*/  LDGSTS.E [R3+0x24700], desc[UR60][R200.64], P1 ;  /* 0x24700000c8037fae */ /* 0x000fe2000892187c */
[----:B------:R-:W-:Y:S01]  /*7e150*/  IMAD.MOV.U32 R176, RZ, RZ, R55 ;  /* 0x000000ffffb07224 */ /* 0x000fe200078e0037 */
[----:B------:R-:W-:Y:S02]  /*7e160*/  MOV R173, R172 ;  /* 0x000000ac00ad7202 */ /* 0x000fe40000000f00 */
[----:B------:R-:W-:Y:S01]  /*7e170*/  LDGSTS.E [R3+0x24b00], desc[UR60][R196.64], P1 ;  /* 0x24b00000c4037fae */ /* 0x000fe2000892187c */
[----:B------:R-:W-:Y:S02]  /*7e180*/  IMAD.MOV.U32 R172, RZ, RZ, R54 ;  /* 0x000000ffffac7224 */ /* 0x000fe400078e0036 */
[----:B------:R-:W-:Y:S01]  /*7e190*/  IMAD.MOV.U32 R171, RZ, RZ, R170 ;  /* 0x000000ffffab7224 */ /* 0x000fe200078e00aa */
[----:B------:R-:W3:Y:S04]  /*7e1a0*/  LDL.LU R11, [R1+0x1e8c] ;  /* 0x001e8c00010b7983 */ /* 0x000ee80000300800 */
[----:B------:R-:W-:Y:S01]  /*7e1b0*/  LDGSTS.E [R3+0x24f00], desc[UR60][R192.64], P1 ;  /* 0x24f00000c0037fae */ /* 0x000fe2000892187c */
[----:B------:R-:W-:Y:S01]  /*7e1c0*/  MOV R170, R53 ;  /* 0x0000003500aa7202 */ /* 0x000fe20000000f00 */
[----:B------:R-:W-:-:S02]  /*7e1d0*/  IMAD.MOV.U32 R169, RZ, RZ, R168 ;  /* 0x000000ffffa97224 */ /* 0x000fc400078e00a8 */
[----:B------:R-:W3:Y:S04]  /*7e1e0*/  LDL.LU R10, [R1+0x1e90] ;  /* 0x001e9000010a7983 */ /* 0x000ee80000300800 */
        /* <DEDUP_REMOVED lines=13> */
[----:B------:R-:W-:-:S03]  /*7e2c0*/  IMAD.MOV.U32 R160, RZ, RZ, R48 ;  /* 0x000000ffffa07224 */ /* 0x000fc600078e0030 */
[----:B------:R-:W-:Y:S04]  /*7e2d0*/  LDGSTS.E [R3+0x26700], desc[UR60][R170.64], P1 ;  /* 0x26700000aa037fae */ /* 0x000fe8000892187c */
[----:B------:R-:W-:Y:S04]  /*7e2e0*/  LDGSTS.E [R3+0x26b00], desc[UR60][R168.64], P1 ;  /* 0x26b00000a8037fae */ /* 0x000fe8000892187c */
[----:B------:R-:W-:Y:S01]  /*7e2f0*/  LDGSTS.E [R3+0x26f00], desc[UR60][R166.64], P1 ;  /* 0x26f00000a6037fae */ /* 0x000fe2000892187c */
[----:B------:R-:W-:-:S03]  /*7e300*/  LOP3.LUT R29, R13, 0x70, RZ, 0x3c, !PT ;  /* 0x000000700d1d7812 */ /* 0x000fc600078e3cff */
[----:B------:R-:W-:Y:S04]  /*7e310*/  LDGSTS.E [R3+0x27300], desc[UR60][R164.64], P1 ;  /* 0x27300000a4037fae */ /* 0x000fe8000892187c */
[----:B------:R-:W-:Y:S04]  /*7e320*/  LDGSTS.E [R3+0x27700], desc[UR60][R162.64], P1 ;  /* 0x27700000a2037fae */ /* 0x000fe8000892187c */
[----:B------:R-:W-:Y:S04]  /*7e330*/  LDGSTS.E [R3+0x27b00], desc[UR60][R160.64], P1 ;  /* 0x27b00000a0037fae */ /* 0x000fe8000892187c */
[----:B------:R1:W-:Y:S02]  /*7e340*/  LDGSTS.E [R3+0x27f00], desc[UR60][R158.64], P1 ;  /* 0x27f000009e037fae */ /* 0x0003e4000892187c */
[----:B-1----:R-:W-:Y:S01]  /*7e350*/  IMAD.IADD R3, R29, 0x1, R5 ;  /* 0x000000011d037824 */ /* 0x002fe200078e0205 */
[----:B------:R-:W-:-:S02]  /*7e360*/  IADD3 R8, P2, R8, R4, RZ ;  /* 0x0000000408087210 */ /* 0x000fc40007f5e0ff */
[----:B------:R-:W-:-:S03]  /*7e370*/  IADD3 R7, P4, R7, R4, RZ ;  /* 0x0000000407077210 */ /* 0x000fc60007f9e0ff */
[----:B------:R-:W-:Y:S01]  /*7e380*/  IMAD.X R9, R9, 0x1, R0, P2 ;  /* 0x0000000109097824 */ /* 0x000fe200010e0600 */
[----:B------:R-:W-:Y:S01]  /*7e390*/  STL [R1+0x1d90], R8 ;  /* 0x001d900801007387 */ /* 0x000fe20000100800 */
[----:B----4-:R-:W-:Y:S02]  /*7e3a0*/  IADD3.X R28, R28, R0, RZ, P4, !PT ;  /* 0x000000001c1c7210 */ /* 0x010fe400027fe4ff */
[----:B------:R-:W-:Y:S01]  /*7e3b0*/  IMAD.MOV.U32 R31, RZ, RZ, R9 ;  /* 0x000000ffff1f7224 */ /* 0x000fe200078e0009 */
[----:B------:R1:W-:Y:S04]  /*7e3c0*/  STL [R1+0x1d8c], R9 ;  /* 0x001d8c0901007387 */ /* 0x0003e80000100800 */
[----:B------:R-:W-:Y:S01]  /*7e3d0*/  STL [R1+0x1dd0], R7 ;  /* 0x001dd00701007387 */ /* 0x000fe20000100800 */
[----:B------:R-:W-:Y:S01]  /*7e3e0*/  IMAD.MOV.U32 R30, RZ, RZ, R8 ;  /* 0x000000ffff1e7224 */ /* 0x000fe200078e0008 */
[----:B--2---:R-:W-:-:S02]  /*7e3f0*/  IADD3 R26, P2, R26, R4, RZ ;  /* 0x000000041a1a7210 */ /* 0x004fc40007f5e0ff */
[----:B------:R-:W-:Y:S02]  /*7e400*/  MOV R29, R28 ;  /* 0x0000001c001d7202 */ /* 0x000fe40000000f00 */
[----:B---3--:R-:W-:Y:S01]  /*7e410*/  IADD3 R24, P4, R24, R4, RZ ;  /* 0x0000000418187210 */ /* 0x008fe20007f9e0ff */
[----:B------:R-:W-:Y:S04]  /*7e420*/  LDGSTS.E [R3+0x380], desc[UR60][R30.64], P1 ;  /* 0x003800001e037fae */ /* 0x000fe8000892187c */
[----:B-1----:R-:W2:Y:S04]  /*7e430*/  LDL.LU R9, [R1+0x1ecc] ;  /* 0x001ecc0001097983 */ /* 0x002ea80000300800 */
[----:B------:R1:W-:Y:S04]  /*7e440*/  STL [R1+0x1dcc], R28 ;  /* 0x001dcc1c01007387 */ /* 0x0003e80000100800 */
[----:B------:R-:W3:Y:S01]  /*7e450*/  LDL.LU R8, [R1+0x1ed0] ;  /* 0x001ed00001087983 */ /* 0x000ee20000300800 */
[----:B------:R-:W-:Y:S01]  /*7e460*/  IMAD.X R27, R27, 0x1, R0, P2 ;  /* 0x000000011b1b7824 */ /* 0x000fe200010e0600 */
[----:B------:R-:W-:Y:S01]  /*7e470*/  IADD3.X R25, R25, R0, RZ, P4, !PT ;  /* 0x0000000019197210 */ /* 0x000fe200027fe4ff */
[----:B-1----:R-:W-:-:S02]  /*7e480*/  IMAD.MOV.U32 R28, RZ, RZ, R7 ;  /* 0x000000ffff1c7224 */ /* 0x002fc400078e0007 */
[----:B------:R-:W4:Y:S04]  /*7e490*/  LDL.LU R7, [R1+0x1f0c] ;  /* 0x001f0c0001077983 */ /* 0x000f280000300800 */
[----:B------:R-:W4:Y:S04]  /*7e4a0*/  LDL.LU R5, [R1+0x1f10] ;  /* 0x001f100001057983 */ /* 0x000f280000300800 */
[----:B------:R-:W-:Y:S04]  /*7e4b0*/  STL [R1+0x1e10], R26 ;  /* 0x001e101a01007387 */ /* 0x000fe80000100800 */
[----:B------:R1:W-:Y:S04]  /*7e4c0*/  LDGSTS.E [R3+0x780], desc[UR60][R28.64], P1 ;  /* 0x007800001c037fae */ /* 0x0003e8000892187c */
[----:B------:R1:W-:Y:S04]  /*7e4d0*/  STL [R1+0x1e0c], R27 ;  /* 0x001e0c1b01007387 */ /* 0x0003e80000100800 */
[----:B------:R-:W-:Y:S01]  /*7e4e0*/  STL [R1+0x1e50], R24 ;  /* 0x001e501801007387 */ /* 0x000fe20000100800 */
[----:B-1----:R-:W-:-:S02]  /*7e4f0*/  IMAD.MOV.U32 R29, RZ, RZ, R27 ;  /* 0x000000ffff1d7224 */ /* 0x002fc400078e001b */
[----:B------:R-:W-:Y:S01]  /*7e500*/  IMAD.MOV.U32 R28, RZ, RZ, R26 ;  /* 0x000000ffff1c7224 */ /* 0x000fe200078e001a */
[----:B------:R-:W4:Y:S04]  /*7e510*/  LDL.LU R27, [R1+0x1f4c] ;  /* 0x001f4c00011b7983 */ /* 0x000f280000300800 */
[----:B------:R1:W-:Y:S04]  /*7e520*/  STL [R1+0x1e4c], R25 ;  /* 0x001e4c1901007387 */ /* 0x0003e80000100800 */
[----:B------:R-:W4:Y:S01]  /*7e530*/  LDL.LU R26, [R1+0x1f50] ;  /* 0x001f5000011a7983 */ /* 0x000f220000300800 */
[----:B------:R-:W-:-:S03]  /*7e540*/  IADD3 R10, P2, R10, R4, RZ ;  /* 0x000000040a0a7210 */ /* 0x000fc60007f5e0ff */
[----:B------:R1:W-:Y:S02]  /*7e550*/  LDGSTS.E [R3+0xb80], desc[UR60][R28.64], P1 ;  /* 0x00b800001c037fae */ /* 0x0003e4000892187c */
[----:B------:R-:W-:Y:S01]  /*7e560*/  IMAD.X R11, R11, 0x1, R0, P2 ;  /* 0x000000010b0b7824 */ /* 0x000fe200010e0600 */
[----:B-1----:R-:W-:Y:S01]  /*7e570*/  MOV R28, R24 ;  /* 0x00000018001c7202 */ /* 0x002fe20000000f00 */
[----:B------:R-:W-:Y:S02]  /*7e580*/  IMAD.MOV.U32 R29, RZ, RZ, R25 ;  /* 0x000000ffff1d7224 */ /* 0x000fe400078e0019 */
[----:B------:R-:W4:Y:S04]  /*7e590*/  LDL.LU R25, [R1+0x1f8c] ;  /* 0x001f8c0001197983 */ /* 0x000f280000300800 */
[----:B------:R-:W4:Y:S04]  /*7e5a0*/  LDL.LU R24, [R1+0x1f90] ;  /* 0x001f900001187983 */ /* 0x000f280000300800 */
[----:B------:R-:W-:Y:S04]  /*7e5b0*/  STL [R1+0x1e90], R10 ;  /* 0x001e900a01007387 */ /* 0x000fe80000100800 */
[----:B------:R1:W-:Y:S04]  /*7e5c0*/  LDGSTS.E [R3+0xf80], desc[UR60][R28.64], P1 ;  /* 0x00f800001c037fae */ /* 0x0003e8000892187c */
[----:B------:R2:W-:Y:S01]  /*7e5d0*/  STL [R1+0x1e8c], R11 ;  /* 0x001e8c0b01007387 */ /* 0x0005e20000100800 */
[----:B-1----:R-:W-:-:S02]  /*7e5e0*/  IMAD.MOV.U32 R29, RZ, RZ, R11 ;  /* 0x000000ffff1d7224 */ /* 0x002fc400078e000b */
[----:B------:R-:W-:-:S05]  /*7e5f0*/  IMAD.MOV.U32 R28, RZ, RZ, R10 ;  /* 0x000000ffff1c7224 */ /* 0x000fca00078e000a */
[----:B------:R1:W-:Y:S01]  /*7e600*/  LDGSTS.E [R3+0x1380], desc[UR60][R28.64], P1 ;  /* 0x013800001c037fae */ /* 0x0003e2000892187c */
[----:B---3--:R-:W-:-:S04]  /*7e610*/  IADD3 R8, P4, R8, R4, RZ ;  /* 0x0000000408087210 */ /* 0x008fc80007f9e0ff */
[----:B--2---:R-:W-:Y:S01]  /*7e620*/  IADD3.X R9, R9, R0, RZ, P4, !PT ;  /* 0x0000000009097210 */ /* 0x004fe200027fe4ff */
[----:B------:R-:W-:Y:S04]  /*7e630*/  STL [R1+0x1ed0], R8 ;  /* 0x001ed00801007387 */ /* 0x000fe80000100800 */
[----:B------:R-:W2:Y:S04]  /*7e640*/  LDL.LU R11, [R1+0x1fcc] ;  /* 0x001fcc00010b7983 */ /* 0x000ea80000300800 */
[----:B------:R3:W-:Y:S04]  /*7e650*/  STL [R1+0x1ecc], R9 ;  /* 0x001ecc0901007387 */ /* 0x0007e80000100800 */
[----:B------:R-:W2:Y:S01]  /*7e660*/  LDL.LU R10, [R1+0x1fd0] ;  /* 0x001fd000010a7983 */ /* 0x000ea20000300800 */
[----:B----4-:R-:W-:-:S02]  /*7e670*/  IADD3 R5, P2, R5, R4, RZ ;  /* 0x0000000405057210 */ /* 0x010fc40007f5e0ff */
[----:B-1----:R-:W-:Y:S01]  /*7e680*/  MOV R28, R8 ;  /* 0x00000008001c7202 */ /* 0x002fe20000000f00 */
[----:B------:R-:W-:Y:S02]  /*7e690*/  IMAD.MOV.U32 R29, RZ, RZ, R9 ;  /* 0x000000ffff1d7224 */ /* 0x000fe400078e0009 */
[----:B------:R-:W-:Y:S01]  /*7e6a0*/  IMAD.X R7, R7, 0x1, R0, P2 ;  /* 0x0000000107077824 */ /* 0x000fe200010e0600 */
[----:B---3--:R-:W3:Y:S04]  /*7e6b0*/  LDL.LU R9, [R1+0x200c] ;  /* 0x00200c0001097983 */ /* 0x008ee80000300800 */
[----:B------:R-:W4:Y:S04]  /*7e6c0*/  LDL.LU R8, [R1+0x2010] ;  /* 0x0020100001087983 */ /* 0x000f280000300800 */
[----:B------:R-:W-:Y:S04]  /*7e6d0*/  STL [R1+0x1f10], R5 ;  /* 0x001f100501007387 */ /* 0x000fe80000100800 */
[----:B------:R1:W-:Y:S04]  /*7e6e0*/  LDGSTS.E [R3+0x1780], desc[UR60][R28.64], P1 ;  /* 0x017800001c037fae */ /* 0x0003e8000892187c */
[----:B------:R1:W-:Y:S01]  /*7e6f0*/  STL [R1+0x1f0c], R7 ;  /* 0x001f0c0701007387 */ /* 0x0003e20000100800 */
[----:B------:R-:W-:-:S04]  /*7e700*/  IADD3 R26, P4, R26, R4, RZ ;  /* 0x000000041a1a7210 */ /* 0x000fc80007f9e0ff */
[----:B------:R-:W-:Y:S01]  /*7e710*/  IADD3.X R27, R27, R0, RZ, P4, !PT ;  /* 0x000000001b1b7210 */ /* 0x000fe200027fe4ff */
[----:B-1----:R-:W-:Y:S01]  /*7e720*/  IMAD.MOV.U32 R29, RZ, RZ, R7 ;  /* 0x000000ffff1d7224 */ /* 0x002fe200078e0007 */
[----:B------:R-:W-:Y:S04]  /*7e730*/  STL [R1+0x1f50], R26 ;  /* 0x001f501a01007387 */ /* 0x000fe80000100800 */
[----:B------:R-:W3:Y:S01]  /*7e740*/  LDL.LU R7, [R1+0x204c] ;  /* 0x00204c0001077983 */ /* 0x000ee20000300800 */
[----:B------:R-:W-:-:S03]  /*7e750*/  IMAD.MOV.U32 R28, RZ, RZ, R5 ;  /* 0x000000ffff1c7224 */ /* 0x000fc600078e0005 */
[----:B------:R1:W-:Y:S04]  /*7e760*/  STL [R1+0x1f4c], R27 ;  /* 0x001f4c1b01007387 */ /* 0x0003e80000100800 */
[----:B------:R-:W3:Y:S04]  /*7e770*/  LDL.LU R5, [R1+0x2050] ;  /* 0x0020500001057983 */ /* 0x000ee80000300800 */
[----:B------:R1:W-:Y:S01]  /*7e780*/  LDGSTS.E [R3+0x1b80], desc[UR60][R28.64], P1 ;  /* 0x01b800001c037fae */ /* 0x0003e2000892187c */
[----:B------:R-:W-:Y:S02]  /*7e790*/  IADD3 R24, P2, R24, R4, RZ ;  /* 0x0000000418187210 */ /* 0x000fe40007f5e0ff */
[----:B-1----:R-:W-:Y:S01]  /*7e7a0*/  MOV R28, R26 ;  /* 0x0000001a001c7202 */ /* 0x002fe20000000f00 */
[----:B------:R-:W-:-:S02]  /*7e7b0*/  IMAD.MOV.U32 R29, RZ, RZ, R27 ;  /* 0x000000ffff1d7224 */ /* 0x000fc400078e001b */
[----:B------:R-:W-:Y:S01]  /*7e7c0*/  IMAD.X R25, R25, 0x1, R0, P2 ;  /* 0x0000000119197824 */ /* 0x000fe200010e0600 */
[----:B------:R-:W3:Y:S04]  /*7e7d0*/  LDL.LU R27, [R1+0x208c] ;  /* 0x00208c00011b7983 */ /* 0x000ee80000300800 */
[----:B------:R-:W3:Y:S04]  /*7e7e0*/  LDL.LU R26, [R1+0x2090] ;  /* 0x00209000011a7983 */ /* 0x000ee80000300800 */
[----:B------:R-:W-:Y:S04]  /*7e7f0*/  STL [R1+0x1f90], R24 ;  /* 0x001f901801007387 */ /* 0x000fe80000100800 */
[----:B------:R1:W-:Y:S04]  /*7e800*/  LDGSTS.E [R3+0x1f80], desc[UR60][R28.64], P1 ;  /* 0x01f800001c037fae */ /* 0x0003e8000892187c */
[----:B------:R2:W-:Y:S01]  /*7e810*/  STL [R1+0x1f8c], R25 ;  /* 0x001f8c1901007387 */ /* 0x0005e20000100800 */
[----:B-1----:R-:W-:-:S02]  /*7e820*/  IMAD.MOV.U32 R29, RZ, RZ, R25 ;  /* 0x000000ffff1d7224 */ /* 0x002fc400078e0019 */
[----:B------:R-:W-:-:S05]  /*7e830*/  IMAD.MOV.U32 R28, RZ, RZ, R24 ;  /* 0x000000ffff1c7224 */ /* 0x000fca00078e0018 */
[----:B------:R1:W-:Y:S01]  /*7e840*/  LDGSTS.E [R3+0x2380], desc[UR60][R28.64], P1 ;  /* 0x023800001c037fae */ /* 0x0003e2000892187c */
[----:B--2---:R-:W-:-:S04]  /*7e850*/  IADD3 R10, P4, R10, R4, RZ ;  /* 0x000000040a0a7210 */ /* 0x004fc80007f9e0ff */
[----:B------:R-:W-:Y:S01]  /*7e860*/  IADD3.X R11, R11, R0, RZ, P4, !PT ;  /* 0x000000000b0b7210 */ /* 0x000fe200027fe4ff */
[----:B------:R-:W-:Y:S04]  /*7e870*/  STL [R1+0x1fd0], R10 ;  /* 0x001fd00a01007387 */ /* 0x000fe80000100800 */
[----:B------:R-:W2:Y:S04]  /*7e880*/  LDL.LU R25, [R1+0x20cc] ;  /* 0x0020cc0001197983 */ /* 0x000ea80000300800 */
[----:B------:R3:W-:Y:S04]  /*7e890*/  STL [R1+0x1fcc], R11 ;  /* 0x001fcc0b01007387 */ /* 0x0007e80000100800 */
[----:B------:R-:W2:Y:S01]  /*7e8a0*/  LDL.LU R24, [R1+0x20d0] ;  /* 0x0020d00001187983 */ /* 0x000ea20000300800 */
[----:B----4-:R-:W-:-:S02]  /*7e8b0*/  IADD3 R8, P2, R8, R4, RZ ;  /* 0x0000000408087210 */ /* 0x010fc40007f5e0ff */
[----:B-1----:R-:W-:Y:S01]  /*7e8c0*/  MOV R28, R10 ;  /* 0x0000000a001c7202 */ /* 0x002fe20000000f00 */
[----:B------:R-:W-:Y:S02]  /*7e8d0*/  IMAD.MOV.U32 R29, RZ, RZ, R11 ;  /* 0x000000ffff1d7224 */ /* 0x000fe400078e000b */
[----:B---3--:R-:W-:-:S03]  /*7e8e0*/  IMAD.X R9, R9, 0x1, R0, P2 ;  /* 0x0000000109097824 */ /* 0x008fc600010e0600 */
[----:B------:R1:W-:Y:S04]  /*7e8f0*/  LDGSTS.E [R3+0x2780], desc[UR60][R28.64], P1 ;  /* 0x027800001c037fae */ /* 0x0003e8000892187c */
[----:B------:R-:W3:Y:S04]  /*7e900*/  LDL.LU R11, [R1+0x210c] ;  /* 0x00210c00010b7983 */ /* 0x000ee80000300800 */
[----:B------:R-:W4:Y:S04]  /*7e910*/  LDL.LU R10, [R1+0x2110] ;  /* 0x00211000010a7983 */ /* 0x000f280000300800 */
[----:B------:R-:W-:Y:S04]  /*7e920*/  STL [R1+0x2010], R8 ;  /* 0x0020100801007387 */ /* 0x000fe80000100800 */
[----:B------:R1:W-:Y:S01]  /*7e930*/  STL [R1+0x200c], R9 ;  /* 0x00200c0901007387 */ /* 0x0003e20000100800 */
[----:B------:R-:W-:Y:S01]  /*7e940*/  IADD3 R5, P4, R5, R4, RZ ;  /* 0x0000000405057210 */ /* 0x000fe20007f9e0ff */
[----:B-1----:R-:W-:-:S03]  /*7e950*/  IMAD.MOV.U32 R29, RZ, RZ, R9 ;  /* 0x000000ffff1d7224 */ /* 0x002fc600078e0009 */
[----:B------:R-:W-:Y:S01]  /*7e960*/  IADD3.X R7, R7, R0, RZ, P4, !PT ;  /* 0x0000000007077210 */ /* 0x000fe200027fe4ff */
[----:B------:R-:W-:Y:S04]  /*7e970*/  STL [R1+0x2050], R5 ;  /* 0x0020500501007387 */ /* 0x000fe80000100800 */
[----:B------:R-:W3:Y:S01]  /*7e980*/  LDL.LU R9, [R1+0x214c] ;  /* 0x00214c0001097983 */ /* 0x000ee20000300800 */
[----:B------:R-:W-:-:S03]  /*7e990*/  IMAD.MOV.U32 R28, RZ, RZ, R8 ;  /* 0x000000ffff1c7224 */ /* 0x000fc600078e0008 */
[----:B------:R1:W-:Y:S04]  /*7e9a0*/  STL [R1+0x204c], R7 ;  /* 0x00204c0701007387 */ /* 0x0003e80000100800 */
[----:B------:R-:W3:Y:S04]  /*7e9b0*/  LDL.LU R8, [R1+0x2150] ;  /* 0x0021500001087983 */ /* 0x000ee80000300800 */
[----:B------:R1:W-:Y:S01]  /*7e9c0*/  LDGSTS.E [R3+0x2b80], desc[UR60][R28.64], P1 ;  /* 0x02b800001c037fae */ /* 0x0003e2000892187c */
[----:B------:R-:W-:-:S05]  /*7e9d0*/  IADD3 R26, P2, R26, R4, RZ ;  /* 0x000000041a1a7210 */ /* 0x000fca0007f5e0ff */
[----:B------:R-:W-:Y:S01]  /*7e9e0*/  IMAD.X R27, R27, 0x1, R0, P2 ;  /* 0x000000011b1b7824 */ /* 0x000fe200010e0600 */
[----:B-1----:R-:W-:Y:S01]  /*7e9f0*/  MOV R28, R5 ;  /* 0x00000005001c7202 */ /* 0x002fe20000000f00 */
[----:B------:R-:W-:Y:S02]  /*7ea00*/  IMAD.MOV.U32 R29, RZ, RZ, R7 ;  /* 0x000000ffff1d7224 */ /* 0x000fe400078e0007 */
        /* <DEDUP_REMOVED lines=139> */
[----:B------:R4:W-:Y:S04]  /*7f2c0*/  LDGSTS.E [R3+0x6b80], desc[UR60][R28.64], P1 ;  /* 0x06b800001c037fae */ /* 0x0009e8000892187c */
[----:B------:R-:W-:Y:S01]  /*7f2d0*/  LDGSTS.E [R3+0x6f80], desc[UR60][R26.64], P1 ;  /* 0x06f800001a037fae */ /* 0x000fe2000892187c */
[----:B------:R-:W-:-:S04]  /*7f2e0*/  IADD3 R24, P2, R24, R4, RZ ;  /* 0x0000000418187210 */ /* 0x000fc80007f5e0ff */
[----:B------:R-:W-:Y:S01]  /*7f2f0*/  IADD3.X R25, R25, R0, RZ, P2, !PT ;  /* 0x0000000019197210 */ /* 0x000fe200017fe4ff */
[----:B------:R-:W-:Y:S04]  /*7f300*/  STL [R1+0x24c0], R24 ;  /* 0x0024c01801007387 */ /* 0x000fe80000100800 */
[----:B------:R4:W-:Y:S04]  /*7f310*/  STL [R1+0x24bc], R25 ;  /* 0x0024bc1901007387 */ /* 0x0009e80000100800 */
[----:B------:R-:W-:Y:S01]  /*7f320*/  LDGSTS.E [R3+0x7380], desc[UR60][R24.64], P1 ;  /* 0x0738000018037fae */ /* 0x000fe2000892187c */
[----:B--2---:R-:W-:-:S05]  /*7f330*/  IADD3 R10, P4, R10, R4, RZ ;  /* 0x000000040a0a7210 */ /* 0x004fca0007f9e0ff */
[----:B------:R-:W-:Y:S01]  /*7f340*/  STL [R1+0x24f0], R10 ;  /* 0x0024f00a01007387 */ /* 0x000fe20000100800 */
[----:B------:R-:W-:-:S03]  /*7f350*/  IMAD.X R11, R11, 0x1, R0, P4 ;  /* 0x000000010b0b7824 */ /* 0x000fc600020e0600 */
[----:B-1----:R-:W2:Y:S01]  /*7f360*/  LDL.LU.64 R26, [R1+0x1120] ;  /* 0x00112000011a7983 */ /* 0x002ea20000300a00 */
[----:B----4-:R-:W-:-:S03]  /*7f370*/  IADD3 R8, P2, R8, R4, RZ ;  /* 0x0000000408087210 */ /* 0x010fc60007f5e0ff */
[----:B------:R1:W-:Y:S04]  /*7f380*/  STL [R1+0x24ec], R11 ;  /* 0x0024ec0b01007387 */ /* 0x0003e80000100800 */
[----:B------:R-:W4:Y:S01]  /*7f390*/  LDL.LU.64 R24, [R1+0x10f8] ;  /* 0x0010f80001187983 */ /* 0x000f220000300a00 */
[----:B------:R-:W-:Y:S01]  /*7f3a0*/  IMAD.MOV.U32 R28, RZ, RZ, R10 ;  /* 0x000000ffff1c7224 */ /* 0x000fe200078e000a */
[----:B------:R-:W-:Y:S01]  /*7f3b0*/  MOV R29, R11 ;  /* 0x0000000b001d7202 */ /* 0x000fe20000000f00 */
[----:B---3--:R-:W-:-:S04]  /*7f3c0*/  IMAD.X R9, R9, 0x1, R0, P2 ;  /* 0x0000000109097824 */ /* 0x008fc800010e0600 */
[----:B------:R3:W-:Y:S04]  /*7f3d0*/  LDGSTS.E [R3+0x7780], desc[UR60][R28.64], P1 ;  /* 0x077800001c037fae */ /* 0x0007e8000892187c */
[----:B-1----:R-:W4:Y:S04]  /*7f3e0*/  LDL.LU.64 R10, [R1+0x10d0] ;  /* 0x0010d000010a7983 */ /* 0x002f280000300a00 */
[----:B------:R-:W-:Y:S04]  /*7f3f0*/  STL [R1+0x2520], R8 ;  /* 0x0025200801007387 */ /* 0x000fe80000100800 */
[----:B------:R1:W-:Y:S01]  /*7f400*/  STL [R1+0x251c], R9 ;  /* 0x00251c0901007387 */ /* 0x0003e20000100800 */
[----:B------:R-:W-:-:S02]  /*7f410*/  IADD3 R5, P4, R5, R4, RZ ;  /* 0x0000000405057210 */ /* 0x000fc40007f9e0ff */
[----:B---3--:R-:W-:Y:S01]  /*7f420*/  MOV R28, R8 ;  /* 0x00000008001c7202 */ /* 0x008fe20000000f00 */
[----:B------:R-:W-:Y:S02]  /*7f430*/  IMAD.MOV.U32 R29, RZ, RZ, R9 ;  /* 0x000000ffff1d7224 */ /* 0x000fe400078e0009 */
[----:B------:R3:W-:Y:S04]  /*7f440*/  STL [R1+0x2550], R5 ;  /* 0x0025500501007387 */ /* 0x0007e80000100800 */
[----:B-1----:R-:W4:Y:S01]  /*7f450*/  LDL.LU.64 R8, [R1+0x10a8] ;  /* 0x0010a80001087983 */ /* 0x002f220000300a00 */
[----:B------:R-:W-:-:S03]  /*7f460*/  IMAD.X R7, R7, 0x1, R0, P4 ;  /* 0x0000000107077824 */ /* 0x000fc600020e0600 */
[----:B------:R1:W-:Y:S04]  /*7f470*/  LDGSTS.E [R3+0x7b80], desc[UR60][R28.64], P1 ;  /* 0x07b800001c037fae */ /* 0x0003e8000892187c */
[----:B------:R4:W-:Y:S04]  /*7f480*/  STL [R1+0x254c], R7 ;  /* 0x00254c0701007387 */ /* 0x0009e80000100800 */
[----:B------:R-:W4:Y:S04]  /*7f490*/  LDL.LU.64 R36, [R1+0x1080] ;  /* 0x0010800001247983 */ /* 0x000f280000300a00 */
[----:B------:R-:W4:Y:S04]  /*7f4a0*/  LDL.LU.64 R34, [R1+0xf88] ;  /* 0x000f880001227983 */ /* 0x000f280000300a00 */
[----:B------:R-:W4:Y:S04]  /*7f4b0*/  LDL.LU.64 R32, [R1+0xf68] ;  /* 0x000f680001207983 */ /* 0x000f280000300a00 */
[----:B------:R-:W4:Y:S01]  /*7f4c0*/  LDL.LU.64 R30, [R1+0xf48] ;  /* 0x000f4800011e7983 */ /* 0x000f220000300a00 */
[----:B-1----:R-:W-:Y:S01]  /*7f4d0*/  IMAD.MOV.U32 R28, RZ, RZ, R5 ;  /* 0x000000ffff1c7224 */ /* 0x002fe200078e0005 */
[----:B------:R-:W-:-:S05]  /*7f4e0*/  MOV R29, R7 ;  /* 0x00000007001d7202 */ /* 0x000fca0000000f00 */
[----:B------:R1:W-:Y:S04]  /*7f4f0*/  LDGSTS.E [R3+0x7f80], desc[UR60][R28.64], P1 ;  /* 0x07f800001c037fae */ /* 0x0003e8000892187c */
[----:B------:R-:W4:Y:S01]  /*7f500*/  LDL.LU.64 R28, [R1+0xf28] ;  /* 0x000f2800011c7983 */ /* 0x000f220000300a00 */
[----:B--2---:R-:W-:-:S05]  /*7f510*/  IADD3 R45, P2, R26, R4, RZ ;  /* 0x000000041a2d7210 */ /* 0x004fca0007f5e0ff */
[--C-:B---3--:R-:W-:Y:S01]  /*7f520*/  IMAD.X R5, R27, 0x1, R0.reuse, P2 ;  /* 0x000000011b057824 */ /* 0x108fe200010e0600 */
[-C--:B----4-:R-:W-:Y:S01]  /*7f530*/  IADD3 R44, P2, R24, R4.reuse, RZ ;  /* 0x00000004182c7210 */ /* 0x090fe20007f5e0ff */
[----:B------:R-:W1:Y:S04]  /*7f540*/  LDL.LU.64 R26, [R1+0xf08] ;  /* 0x000f0800011a7983 */ /* 0x000e680000300a00 */
[----:B------:R-:W-:Y:S02]  /*7f550*/  IMAD.X R252, R25, 0x1, R0, P2 ;  /* 0x0000000119fc7824 */ /* 0x000fe400010e0600 */
[----:B------:R-:W2:Y:S01]  /*7f560*/  LDL.LU.64 R24, [R1+0xee8] ;  /* 0x000ee80001187983 */ /* 0x000ea20000300a00 */
[----:B------:R-:W-:-:S04]  /*7f570*/  IADD3 R42, P2, R10, R4, RZ ;  /* 0x000000040a2a7210 */ /* 0x000fc80007f5e0ff */
[----:B------:R-:W-:Y:S02]  /*7f580*/  IADD3.X R43, R11, R0, RZ, P2, !PT ;  /* 0x000000000b2b7210 */ /* 0x000fe400017fe4ff */
[----:B------:R-:W3:Y:S01]  /*7f590*/  LDL.LU.64 R10, [R1+0xe28] ;  /* 0x000e2800010a7983 */ /* 0x000ee20000300a00 */
[----:B------:R-:W-:-:S05]  /*7f5a0*/  IADD3 R40, P2, R8, R4, RZ ;  /* 0x0000000408287210 */ /* 0x000fca0007f5e0ff */
[----:B------:R-:W-:Y:S02]  /*7f5b0*/  IMAD.X R41, R9, 0x1, R0, P2 ;  /* 0x0000000109297824 */ /* 0x000fe400010e0600 */
[----:B------:R-:W4:Y:S01]  /*7f5c0*/  LDL.LU.64 R8, [R1+0xe10] ;  /* 0x000e100001087983 */ /* 0x000f220000300a00 */
        /* <DEDUP_REMOVED lines=9> */
[----:B------:R-:W-:Y:S01]  /*7f660*/  IADD3.X R31, R29, R0, RZ, P2, !PT ;  /* 0x000000001d1f7210 */ /* 0x000fe200017fe4ff */
[----:B------:R-:W-:Y:S02]  /*7f670*/  IMAD.MOV.U32 R46, RZ, RZ, R45 ;  /* 0x000000ffff2e7224 */ /* 0x000fe400078e002d */
[----:B------:R-:W-:Y:S01]  /*7f680*/  IMAD.MOV.U32 R47, RZ, RZ, R5 ;  /* 0x000000ffff2f7224 */ /* 0x000fe200078e0005 */
[----:B------:R-:W-:Y:S01]  /*7f690*/  MOV R45, R252 ;  /* 0x000000fc002d7202 */ /* 0x000fe20000000f00 */
[----:B------:R-:W1:Y:S03]  /*7f6a0*/  LDC R5, c[0x0][0x230] ;  /* 0x00008c00ff057b82 */ /* 0x000e660000000800 */
        /* <DEDUP_REMOVED lines=17> */
[----:B------:R2:W-:Y:S01]  /*7f7c0*/  LDGSTS.E [R3+0x22380], desc[UR60][R30.64], P1 ;  /* 0x223800001e037fae */ /* 0x0005e2000892187c */
[----:B-1----:R-:W-:-:S04]  /*7f7d0*/  IADD3 R252, R5, 0x7f, RZ ;  /* 0x0000007f05fc7810 */ /* 0x002fc80007ffe0ff */
[----:B------:R-:W-:Y:S01]  /*7f7e0*/  SHF.R.S32.HI R5, RZ, 0x1f, R252 ;  /* 0x0000001fff057819 */ /* 0x000fe200000114fc */
[----:B------:R-:W-:-:S03]  /*7f7f0*/  VIADD R6, R6, 0x1 ;  /* 0x0000000106067836 */ /* 0x000fc60000000000 */
[----:B------:R-:W-:-:S04]  /*7f800*/  LEA.HI R5, R5, R252, RZ, 0x7 ;  /* 0x000000fc05057211 */ /* 0x000fc800078f38ff */
[----:B------:R-:W-:Y:S02]  /*7f810*/  SHF.R.S32.HI R5, RZ, 0x7, R5 ;  /* 0x00000007ff057819 */ /* 0x000fe40000011405 */
[----:B------:R-:W-:-:S05]  /*7f820*/  IADD3 R28, P2, R26, R4, RZ ;  /* 0x000000041a1c7210 */ /* 0x000fca0007f5e0ff */
[----:B------:R-:W-:Y:S01]  /*7f830*/  IMAD.X R29, R27, 0x1, R0, P2 ;  /* 0x000000011b1d7824 */ /* 0x000fe200010e0600 */
[----:B--2---:R-:W-:-:S04]  /*7f840*/  IADD3 R26, P2, R24, R4, RZ ;  /* 0x00000004181a7210 */ /* 0x004fc80007f5e0ff */
[----:B------:R1:W-:Y:S01]  /*7f850*/  LDGSTS.E [R3+0x22780], desc[UR60][R28.64], P1 ;  /* 0x227800001c037fae */ /* 0x0003e2000892187c */
[----:B------:R-:W-:Y:S01]  /*7f860*/  IMAD.X R27, R25, 0x1, R0, P2 ;  /* 0x00000001191b7824 */ /* 0x000fe200010e0600 */
[----:B---3--:R-:W-:Y:S02]  /*7f870*/  IADD3 R24, P2, R10, R4, RZ ;  /* 0x000000040a187210 */ /* 0x008fe40007f5e0ff */
[----:B------:R2:W-:Y:S04]  /*7f880*/  STL.64 [R1+0xf08], R28 ;  /* 0x000f081c01007387 */ /* 0x0005e80000100a00 */
[----:B------:R1:W-:Y:S01]  /*7f890*/  LDGSTS.E [R3+0x22b80], desc[UR60][R26.64], P1 ;  /* 0x22b800001a037fae */ /* 0x0003e2000892187c */
[----:B------:R-:W-:-:S03]  /*7f8a0*/  IADD3.X R25, R11, R0, RZ, P2, !PT ;  /* 0x000000000b197210 */ /* 0x000fc600017fe4ff */
[----:B------:R3:W-:Y:S04]  /*7f8b0*/  STL.64 [R1+0xee8], R26 ;  /* 0x000ee81a01007387 */ /* 0x0007e80000100a00 */
[----:B------:R1:W-:Y:S01]  /*7f8c0*/  LDGSTS.E [R3+0x22f80], desc[UR60][R24.64], P1 ;  /* 0x22f8000018037fae */ /* 0x0003e2000892187c */
[----:B----4-:R-:W-:-:S05]  /*7f8d0*/  IADD3 R10, P2, R8, R4, RZ ;  /* 0x00000004080a7210 */ /* 0x010fca0007f5e0ff */
[----:B------:R-:W-:Y:S01]  /*7f8e0*/  IMAD.X R11, R9, 0x1, R0, P2 ;  /* 0x00000001090b7824 */ /* 0x000fe200010e0600 */
[----:B------:R-:W-:-:S04]  /*7f8f0*/  IADD3 R7, P2, R250, R4, RZ ;  /* 0x00000004fa077210 */ /* 0x000fc80007f5e0ff */
[----:B------:R1:W-:Y:S01]  /*7f900*/  LDGSTS.E [R3+0x23380], desc[UR60][R10.64], P1 ;  /* 0x233800000a037fae */ /* 0x0003e2000892187c */
[----:B------:R-:W-:Y:S01]  /*7f910*/  IMAD.X R250, R251, 0x1, R0, P2 ;  /* 0x00000001fbfa7824 */ /* 0x000fe200010e0600 */
        /* <DEDUP_REMOVED lines=26> */
[----:B------:R-:W-:Y:S02]  /*7fac0*/  IADD3 R49, P2, R22, R4, RZ ;  /* 0x0000000416317210 */ /* 0x000fe40007f5e0ff */
[----:B------:R-:W-:-:S03]  /*7fad0*/  MOV R251, R7 ;  /* 0x0000000700fb7202 */ /* 0x000fc60000000f00 */
[----:B------:R-:W-:Y:S01]  /*7fae0*/  IMAD.X R22, R23, 0x1, R0, P2 ;  /* 0x0000000117167824 */ /* 0x000fe200010e0600 */
[----:B------:R-:W-:Y:S01]  /*7faf0*/  IADD3 R48, P2, R20, R4, RZ ;  /* 0x0000000414307210 */ /* 0x000fe20007f5e0ff */
[----:B------:R-:W-:Y:S02]  /*7fb00*/  IMAD.MOV.U32 R245, RZ, RZ, R244 ;  /* 0x000000fffff57224 */ /* 0x000fe400078e00f4 */
[----:B------:R-:W-:Y:S01]  /*7fb10*/  IMAD.MOV.U32 R244, RZ, RZ, R62 ;  /* 0x000000fffff47224 */ /* 0x000fe200078e003e */
[----:B------:R-:W-:Y:S02]  /*7fb20*/  LOP3.LUT R251, R251, R250, RZ, 0x3c, !PT ;  /* 0x000000fafbfb7212 */ /* 0x000fe400078e3cff */
[----:B------:R-:W-:Y:S02]  /*7fb30*/  IADD3.X R20, R21, R0, RZ, P2, !PT ;  /* 0x0000000015147210 */ /* 0x000fe400017fe4ff */
[----:B------:R-:W-:Y:S01]  /*7fb40*/  IADD3 R9, P2, R18, R4, RZ ;  /* 0x0000000412097210 */ /* 0x000fe20007f5e0ff */
[----:B------:R1:W5:Y:S01]  /*7fb50*/  LDL.LU R62, [R1+0x2e30] ;  /* 0x002e3000013e7983 */ /* 0x0003620000300800 */
[----:B------:R-:W-:-:S03]  /*7fb60*/  MOV R239, R238 ;  /* 0x000000ee00ef7202 */ /* 0x000fc60000000f00 */
[----:B------:R4:W-:Y:S01]  /*7fb70*/  STL.64 [R1+0xe28], R24 ;  /* 0x000e281801007387 */ /* 0x0009e20000100a00 */
[----:B------:R-:W-:Y:S02]  /*7fb80*/  IMAD.MOV.U32 R238, RZ, RZ, R61 ;  /* 0x000000ffffee7224 */ /* 0x000fe400078e003d */
[----:B------:R-:W-:Y:S01]  /*7fb90*/  IMAD.MOV.U32 R233, RZ, RZ, R232 ;  /* 0x000000ffffe97224 */ /* 0x000fe200078e00e8 */
[----:B------:R1:W5:Y:S04]  /*7fba0*/  LDL.LU R61, [R1+0x2e2c] ;  /* 0x002e2c00013d7983 */ /* 0x0003680000300800 */
[----:B------:R1:W-:Y:S01]  /*7fbb0*/  STL.64 [R1+0xe10], R10 ;  /* 0x000e100a01007387 */ /* 0x0003e20000100a00 */
[----:B------:R-:W-:Y:S01]  /*7fbc0*/  MOV R232, R60 ;  /* 0x0000003c00e87202 */ /* 0x000fe20000000f00 */
[----:B------:R-:W-:Y:S01]  /*7fbd0*/  IMAD.MOV.U32 R199, RZ, RZ, R198 ;  /* 0x000000ffffc77224 */ /* 0x000fe200078e00c6 */
[----:B------:R-:W-:Y:S01]  /*7fbe0*/  LOP3.LUT R250, R251, R250, RZ, 0x3c, !PT ;  /* 0x000000fafbfa7212 */ /* 0x000fe200078e3cff */
[----:B------:R1:W5:Y:S01]  /*7fbf0*/  LDL.LU R60, [R1+0x2e28] ;  /* 0x002e2800013c7983 */ /* 0x0003620000300800 */
[----:B------:R-:W-:Y:S01]  /*7fc00*/  IMAD.MOV.U32 R198, RZ, RZ, R59 ;  /* 0x000000ffffc67224 */ /* 0x000fe200078e003b */
[----:B------:R-:W-:Y:S01]  /*7fc10*/  MOV R195, R194 ;  /* 0x000000c200c37202 */ /* 0x000fe20000000f00 */
[----:B------:R-:W-:Y:S01]  /*7fc20*/  IMAD.X R18, R19, 0x1, R0, P2 ;  /* 0x0000000113127824 */ /* 0x000fe200010e0600 */
[----:B------:R1:W5:Y:S01]  /*7fc30*/  LDL.LU R59, [R1+0x2e24] ;  /* 0x002e2400013b7983 */ /* 0x0003620000300800 */
[----:B------:R-:W-:-:S02]  /*7fc40*/  IMAD.MOV.U32 R194, RZ, RZ, R58 ;  /* 0x000000ffffc27224 */ /* 0x000fc400078e003a */
[----:B------:R-:W-:Y:S01]  /*7fc50*/  IMAD.MOV.U32 R191, RZ, RZ, R190 ;  /* 0x000000ffffbf7224 */ /* 0x000fe200078e00be */
[----:B------:R-:W-:Y:S01]  /*7fc60*/  IADD3 R7, P2, R16, R4, RZ ;  /* 0x0000000410077210 */ /* 0x000fe20007f5e0ff */
[----:B------:R1:W5:Y:S01]  /*7fc70*/  LDL.LU R58, [R1+0x2e20] ;  /* 0x002e2000013a7983 */ /* 0x0003620000300800 */
[----:B------:R-:W-:Y:S01]  /*7fc80*/  MOV R190, R57 ;  /* 0x0000003900be7202 */ /* 0x000fe20000000f00 */
[----:B------:R-:W-:Y:S02]  /*7fc90*/  IMAD.MOV.U32 R187, RZ, RZ, R186 ;  /* 0x000000ffffbb7224 */ /* 0x000fe400078e00ba */
[----:B------:R1:W5:Y:S01]  /*7fca0*/  LDL.LU R57, [R1+0x2e1c] ;  /* 0x002e1c0001397983 */ /* 0x0003620000300800 */
[----:B------:R-:W-:Y:S01]  /*7fcb0*/  IMAD.MOV.U32 R186, RZ, RZ, R56 ;  /* 0x000000ffffba7224 */ /* 0x000fe200078e0038 */
[----:B------:R-:W-:Y:S02]  /*7fcc0*/  MOV R183, R182 ;  /* 0x000000b600b77202 */ /* 0x000fe40000000f00 */
[----:B------:R-:W-:Y:S01]  /*7fcd0*/  LOP3.LUT R251, R251, R250, RZ, 0x3c, !PT ;  /* 0x000000fafbfb7212 */ /* 0x000fe200078e3cff */
[----:B------:R1:W5:Y:S01]  /*7fce0*/  LDL.LU R56, [R1+0x2e18] ;  /* 0x002e180001387983 */ /* 0x0003620000300800 */
[----:B------:R-:W-:-:S02]  /*7fcf0*/  IMAD.MOV.U32 R182, RZ, RZ, R55 ;  /* 0x000000ffffb67224 */ /* 0x000fc400078e0037 */
[----:B------:R-:W-:Y:S01]  /*7fd00*/  IMAD.MOV.U32 R179, RZ, RZ, R178 ;  /* 0x000000ffffb37224 */ /* 0x000fe200078e00b2 */
[----:B------:R1:W5:Y:S01]  /*7fd10*/  LDL.LU R55, [R1+0x2e14] ;  /* 0x002e140001377983 */ /* 0x0003620000300800 */
[----:B------:R-:W-:Y:S01]  /*7fd20*/  MOV R178, R54 ;  /* 0x0000003600b27202 */ /* 0x000fe20000000f00 */
[----:B------:R-:W-:Y:S02]  /*7fd30*/  IMAD.MOV.U32 R175, RZ, RZ, R174 ;  /* 0x000000ffffaf7224 */ /* 0x000fe400078e00ae */
[----:B------:R1:W5:Y:S01]  /*7fd40*/  LDL.LU R54, [R1+0x2e10] ;  /* 0x002e100001367983 */ /* 0x0003620000300800 */
[----:B------:R-:W-:Y:S01]  /*7fd50*/  IMAD.MOV.U32 R174, RZ, RZ, R53 ;  /* 0x000000ffffae7224 */ /* 0x000fe200078e0035 */
[----:B------:R-:W-:Y:S01]  /*7fd60*/  MOV R157, R156 ;  /* 0x0000009c009d7202 */ /* 0x000fe20000000f00 */
[----:B------:R-:W-:Y:S01]  /*7fd70*/  IMAD.X R16, R17, 0x1, R0, P2 ;  /* 0x0000000111107824 */ /* 0x000fe200010e0600 */
        /* <DEDUP_REMOVED lines=8> */
[----:B------:R-:W-:Y:S02]  /*7fe00*/  MOV R23, R22 ;  /* 0x0000001600177202 */ /* 0x000fe40000000f00 */
[----:B------:R1:W-:Y:S04]  /*7fe10*/  LDGSTS.E [R3+0x23780], desc[UR60][R250.64], P1 ;  /* 0x23780000fa037fae */ /* 0x0003e8000892187c */
[----:B------:R1:W5:Y:S01]  /*7fe20*/  LDL.LU R50, [R1+0x2e00] ;  /* 0x002e000001327983 */ /* 0x0003620000300800 */
[----:B------:R-:W-:-:S02]  /*7fe30*/  IMAD.MOV.U32 R22, RZ, RZ, R49 ;  /* 0x000000ffff167224 */ /* 0x000fc400078e0031 */
[----:B------:R-:W-:Y:S01]  /*7fe40*/  IMAD.MOV.U32 R21, RZ, RZ, R20 ;  /* 0x000000ffff157224 */ /* 0x000fe200078e0014 */
[----:B------:R1:W-:Y:S04]  /*7fe50*/  LDGSTS.E [R3+0x23b80], desc[UR60][R244.64], P1 ;  /* 0x23b80000f4037fae */ /* 0x0003e8000892187c */
[----:B------:R1:W5:Y:S01]  /*7fe60*/  LDL.LU R49, [R1+0x2dfc] ;  /* 0x002dfc0001317983 */ /* 0x0003620000300800 */
[----:B------:R-:W-:Y:S01]  /*7fe70*/  MOV R20, R48 ;  /* 0x0000003000147202 */ /* 0x000fe20000000f00 */
[----:B------:R-:W-:Y:S02]  /*7fe80*/  IMAD.MOV.U32 R19, RZ, RZ, R18 ;  /* 0x000000ffff137224 */ /* 0x000fe400078e0012 */
[----:B------:R1:W-:Y:S01]  /*7fe90*/  LDGSTS.E [R3+0x23f80], desc[UR60][R238.64], P1 ;  /* 0x23f80000ee037fae */ /* 0x0003e2000892187c */
[----:B------:R-:W-:-:S03]  /*7fea0*/  IADD3 R8, P2, R14, R4, RZ ;  /* 0x000000040e087210 */ /* 0x000fc60007f5e0ff */
[----:B------:R1:W5:Y:S01]  /*7feb0*/  LDL.LU R48, [R1+0x2df8] ;  /* 0x002df80001307983 */ /* 0x0003620000300800 */
[----:B------:R-:W-:Y:S01]  /*7fec0*/  IMAD.MOV.U32 R18, RZ, RZ, R9 ;  /* 0x000000ffff127224 */ /* 0x000fe200078e0009 */
[----:B------:R-:W-:Y:S02]  /*7fed0*/  MOV R17, R16 ;  /* 0x0000001000117202 */ /* 0x000fe40000000f00 */
[----:B------:R1:W-:Y:S04]  /*7fee0*/  LDGSTS.E [R3+0x24380], desc[UR60][R232.64], P1 ;  /* 0x24380000e8037fae */ /* 0x0003e8000892187c */
[----:B------:R1:W5:Y:S01]  /*7fef0*/  LDL.LU R9, [R1+0x2df4] ;  /* 0x002df40001097983 */ /* 0x0003620000300800 */
[----:B------:R-:W-:-:S03]  /*7ff00*/  IMAD.MOV.U32 R16, RZ, RZ, R7 ;  /* 0x000000ffff107224 */ /* 0x000fc600078e0007 */
[----:B------:R1:W-:Y:S04]  /*7ff10*/  LDGSTS.E [R3+0x24780], desc[UR60][R198.64], P1 ;  /* 0x24780000c6037fae */ /* 0x0003e8000892187c */
[----:B------:R1:W5:Y:S04]  /*7ff20*/  LDL.LU R7, [R1+0x2df0] ;  /* 0x002df00001077983 */ /* 0x0003680000300800 */
[----:B------:R1:W-:Y:S04]  /*7ff30*/  LDGSTS.E [R3+0x24b80], desc[UR60][R194.64], P1 ;  /* 0x24b80000c2037fae */ /* 0x0003e8000892187c */
[----:B------:R1:W5:Y:S04]  /*7ff40*/  LDL.LU.64 R46, [R1+0x2de8] ;  /* 0x002de800012e7983 */ /* 0x0003680000300a00 */
[----:B------:R1:W-:Y:S01]  /*7ff50*/  LDGSTS.E [R3+0x24f80], desc[UR60][R190.64], P1 ;  /* 0x24f80000be037fae */ /* 0x0003e2000892187c */
[----:B------:R-:W-:-:S03]  /*7ff60*/  IADD3.X R14, R15, R0, RZ, P2, !PT ;  /* 0x000000000f0e7210 */ /* 0x000fc600017fe4ff */
[----:B------:R1:W5:Y:S04]  /*7ff70*/  LDL.LU.64 R44, [R1+0x2de0] ;  /* 0x002de000012c7983 */ /* 0x0003680000300a00 */
[----:B------:R1:W-:Y:S04]  /*7ff80*/  LDGSTS.E [R3+0x25380], desc[UR60][R186.64], P1 ;  /* 0x25380000ba037fae */ /* 0x0003e8000892187c */
[----:B------:R1:W5:Y:S04]  /*7ff90*/  LDL.LU.64 R42, [R1+0x2dd8] ;  /* 0x002dd800012a7983 */ /* 0x0003680000300a00 */
[----:B------:R1:W-:Y:S04]  /*7ffa0*/  LDGSTS.E [R3+0x25780], desc[UR60][R182.64], P1 ;  /* 0x25780000b6037fae */ /* 0x0003e8000892187c */
[----:B------:R1:W5:Y:S04]  /*7ffb0*/  LDL.LU.64 R40, [R1+0x2dd0] ;  /* 0x002dd00001287983 */ /* 0x0003680000300a00 */
[----:B------:R1:W-:Y:S04]  /*7ffc0*/  LDGSTS.E [R3+0x25b80], desc[UR60][R178.64], P1 ;  /* 0x25b80000b2037fae */ /* 0x0003e8000892187c */
[----:B------:R1:W5:Y:S04]  /*7ffd0*/  LDL.LU.64 R38, [R1+0x2dc8] ;  /* 0x002dc80001267983 */ /* 0x0003680000300a00 */
[----:B------:R1:W-:Y:S04]  /*7ffe0*/  LDGSTS.E [R3+0x25f80], desc[UR60][R174.64], P1 ;  /* 0x25f80000ae037fae */ /* 0x0003e8000892187c */
[----:B------:R1:W5:Y:S04]  /*7fff0*/  LDL.LU.64 R36, [R1+0x2dc0] ;  /* 0x002dc00001247983 */ /* 0x0003680000300a00 */
[----:B------:R1:W-:Y:S01]  /*80000*/  LDGSTS.E [R3+0x26380], desc[UR60][R156.64], P1 ;  /* 0x263800009c037fae */ /* 0x0003e2000892187c */
[----:B------:R-:W-:-:S03]  /*80010*/  IMAD.MOV.U32 R15, RZ, RZ, R14 ;  /* 0x000000ffff0f7224 */ /* 0x000fc600078e000e */
[----:B------:R1:W5:Y:S04]  /*80020*/  LDL.LU.64 R34, [R1+0x2db8] ;  /* 0x002db80001227983 */ /* 0x0003680000300a00 */
[----:B------:R1:W-:Y:S01]  /*80030*/  LDGSTS.E [R3+0x26780], desc[UR60][R154.64], P1 ;  /* 0x267800009a037fae */ /* 0x0003e2000892187c */
[----:B------:R-:W-:-:S03]  /*80040*/  MOV R14, R8 ;  /* 0x00000008000e7202 */ /* 0x000fc60000000f00 */
[----:B------:R1:W5:Y:S04]  /*80050*/  LDL.LU.64 R32, [R1+0x2db0] ;  /* 0x002db00001207983 */ /* 0x0003680000300a00 */
[----:B------:R1:W-:Y:S04]  /*80060*/  LDGSTS.E [R3+0x26b80], desc[UR60][R152.64], P1 ;  /* 0x26b8000098037fae */ /* 0x0003e8000892187c */
[----:B------:R1:W5:Y:S04]  /*80070*/  LDL.LU.64 R30, [R1+0x2da8] ;  /* 0x002da800011e7983 */ /* 0x0003680000300a00 */
[----:B------:R1:W-:Y:S04]  /*80080*/  LDGSTS.E [R3+0x26f80], desc[UR60][R22.64], P1 ;  /* 0x26f8000016037fae */ /* 0x0003e8000892187c */
[----:B--2---:R2:W5:Y:S04]  /*80090*/  LDL.LU.64 R28, [R1+0x2da0] ;  /* 0x002da000011c7983 */ /* 0x0045680000300a00 */
[----:B------:R2:W-:Y:S04]  /*800a0*/  LDGSTS.E [R3+0x27380], desc[UR60][R20.64], P1 ;  /* 0x2738000014037fae */ /* 0x0005e8000892187c */
[----:B---3--:R2:W5:Y:S04]  /*800b0*/  LDL.LU.64 R26, [R1+0x2d98] ;  /* 0x002d9800011a7983 */ /* 0x0085680000300a00 */
[----:B------:R2:W-:Y:S04]  /*800c0*/  LDGSTS.E [R3+0x27780], desc[UR60][R18.64], P1 ;  /* 0x2778000012037fae */ /* 0x0005e8000892187c */
[----:B----4-:R2:W5:Y:S04]  /*800d0*/  LDL.LU.64 R24, [R1+0x2d90] ;  /* 0x002d900001187983 */ /* 0x0105680000300a00 */
[----:B------:R2:W-:Y:S04]  /*800e0*/  LDGSTS.E [R3+0x27b80], desc[UR60][R16.64], P1 ;  /* 0x27b8000010037fae */ /* 0x0005e8000892187c */
[----:B-1----:R2:W5:Y:S04]  /*800f0*/  LDL.LU.64 R10, [R1+0x2d88] ;  /* 0x002d8800010a7983 */ /* 0x0025680000300a00 */
[----:B------:R2:W-:Y:S04]  /*80100*/  LDGSTS.E [R3+0x27f80], desc[UR60][R14.64], P1 ;  /* 0x27f800000e037fae */ /* 0x0005e8000892187c */
[----:B------:R1:W-:Y:S01]  /*80110*/  STL [R1+0x1538], R6 ;  /* 0x0015380601007387 */ /* 0x0003e20000100800 */
[----:B------:R-:W-:Y:S01]  /*80120*/  ISETP.NE.U32.AND P1, PT, R6, R5, PT ;  /* 0x000000050600720c */ /* 0x000fe20003f25070 */
[----:B------:R-:W3:Y:S02]  /*80130*/  LDC R8, c[0x0][0x238] ;  /* 0x00008e00ff087b82 */ /* 0x000ee40000000800 */
[----:B------:R-:W0:Y:S04]  /*80140*/  LDGDEPBAR ;  /* 0x00000000000079af */ /* 0x000e280000000000 */
[----:B-1----:R2:W5:Y:S01]  /*80150*/  LDL.LU R6, [R1+0x2d80] ;  /* 0x002d800001067983 */ /* 0x0025620000300800 */
[----:B---3--:R-:W-:-:S04]  /*80160*/  IMAD.SHL.U32 R8, R8, 0x80, RZ ;  /* 0x0000008008087824 */ /* 0x008fc800078e00ff */
[----:B------:R-:W-:Y:S01]  /*80170*/  IMAD.SHL.U32 R8, R8, 0x4, RZ ;  /* 0x0000000408087824 */ /* 0x000fe200078e00ff */
[----:B--2---:R-:W-:Y:S06]  /*80180*/  @P1 BRA `(.L_x_1) ;  /* 0xfffffd2c00b41947 */ /* 0x004fec000383ffff */
.L_x_0:
[----:B-----5:R-:W2:Y:S01]  /*80190*/  LDL.LU R12, [R1+0xc00] ;  /* 0x000c0000010c7983 */ /* 0x020ea20000300800 */
[----:B------:R-:W-:-:S04]  /*801a0*/  DEPBAR.LE SB0, 0x0 ;  /* 0x000080000000791a */ /* 0x000fc80000000000 */
[----:B------:R-:W2:Y:S01]  /*801b0*/  LDL.LU R13, [R1+0xc08] ;  /* 0x000c0800010d7983 */ /* 0x000ea20000300800 */
[----:B------:R-:W1:Y:S03]  /*801c0*/  LDC.64 R2, c[0x0][0x228] ;  /* 0x00008a00ff027b82 */ /* 0x000e660000000a00 */
[----:B------:R-:W2:Y:S04]  /*801d0*/  LDL.LU R14, [R1+0x800] ;  /* 0x00080000010e7983 */ /* 0x000ea80000300800 */
[----:B------:R-:W2:Y:S01]  /*801e0*/  LDL.LU R15, [R1+0x808] ;  /* 0x00080800010f7983 */ /* 0x000ea20000300800 */
[----:B------:R-:W3:Y:S03]  /*801f0*/  LDC R8, c[0x0][0x244] ;  /* 0x00009100ff087b82 */ /* 0x000ee60000000800 */
[----:B------:R-:W4:Y:S04]  /*80200*/  LDL.LU R16, [R1+0x400] ;  /* 0x0004000001107983 */ /* 0x000f280000300800 */
[----:B------:R-:W4:Y:S01]  /*80210*/  LDL.LU R17, [R1+0x408] ;  /* 0x0004080001117983 */ /* 0x000f220000300800 */
[----:B------:R-:W3:Y:S03]  /*80220*/  LDC.64 R4, c[0x0][0x220] ;  /* 0x00008800ff047b82 */ /* 0x000ee60000000a00 */
[----:B------:R-:W4:Y:S04]  /*80230*/  LDL.LU R18, [R1] ;  /* 0x0000000001127983 */ /* 0x000f280000300800 */
[----:B------:R-:W4:Y:S01]  /*80240*/  LDL.LU R19, [R1+0x8] ;  /* 0x0000080001137983 */ /* 0x000f220000300800 */
[----:B------:R-:W-:Y:S06]  /*80250*/  BAR.SYNC.DEFER_BLOCKING 0x0 ;  /* 0x0000000000007b1d */ /* 0x000fec0000010000 */
[----:B--2---:R2:W-:Y:S02]  /*80260*/  STSM.16.M88.4 [R11], R12 ;  /* 0x0000000c0b007844 */ /* 0x0045e40000000200 */
[----:B------:R-:W-:Y:S06]  /*80270*/  BAR.SYNC.DEFER_BLOCKING 0x0 ;  /* 0x0000000000007b1d */ /* 0x000fec0000010000 */
[----:B--2---:R-:W2:Y:S04]  /*80280*/  LDL.LU R12, [R1+0xc04] ;  /* 0x000c0400010c7983 */ /* 0x004ea80000300800 */
[----:B------:R-:W2:Y:S04]  /*80290*/  LDL.LU R13, [R1+0xc0c] ;  /* 0x000c0c00010d7983 */ /* 0x000ea80000300800 */
[----:B------:R-:W2:Y:S04]  /*802a0*/  LDL.LU R14, [R1+0x804] ;  /* 0x00080400010e7983 */ /* 0x000ea80000300800 */
[----:B------:R-:W1:Y:S01]  /*802b0*/  LDS.128 R20, [R10] ;  /* 0x000000000a147984 */ /* 0x000e620000000c00 */
[----:B------:R-:W-:Y:S06]  /*802c0*/  BAR.SYNC.DEFER_BLOCKING 0x0 ;  /* 0x0000000000007b1d */ /* 0x000fec0000010000 */
[----:B------:R-:W2:Y:S04]  /*802d0*/  LDL.LU R15, [R1+0x80c] ;  /* 0x00080c00010f7983 */ /* 0x000ea80000300800 */
[----:B----4-:R-:W-:Y:S01]  /*802e0*/  STSM.16.M88.4 [R11], R16 ;  /* 0x000000100b007844 */ /* 0x010fe20000000200 */
[----:B------:R-:W-:Y:S06]  /*802f0*/  BAR.SYNC.DEFER_BLOCKING 0x0 ;  /* 0x0000000000007b1d */ /* 0x000fec0000010000 */
[----:B------:R-:W4:Y:S04]  /*80300*/  LDS.128 R16, [R10] ;  /* 0x000000000a107984 */ /* 0x000f280000000c00 */
[----:B-1----:R-:W-:Y:S04]  /*80310*/  STL.64 [R1+0xe10], R20 ;  /* 0x000e101401007387 */ /* 0x002fe80000100a00 */
[----:B------:R-:W-:Y:S01]  /*80320*/  STL.64 [R1+0xe18], R22 ;  /* 0x000e181601007387 */ /* 0x000fe20000100a00 */
[----:B------:R-:W-:Y:S06]  /*80330*/  BAR.SYNC.DEFER_BLOCKING 0x0 ;  /* 0x0000000000007b1d */ /* 0x000fec0000010000 */
[----:B----4-:R1:W-:Y:S04]  /*80340*/  STL.64 [R1+0xe00], R16 ;  /* 0x000e001001007387 */ /* 0x0103e80000100a00 */
[----:B------:R4:W-:Y:S04]  /*80350*/  STL.64 [R1+0xe08], R18 ;  /* 0x000e081201007387 */ /* 0x0009e80000100a00 */
[----:B-1----:R-:W3:Y:S04]  /*80360*/  LDL.LU R16, [R1+0x404] ;  /* 0x0004040001107983 */ /* 0x002ee80000300800 */
[----:B------:R-:W3:Y:S04]  /*80370*/  LDL.LU R17, [R1+0x40c] ;  /* 0x00040c0001117983 */ /* 0x000ee80000300800 */
[----:B----4-:R-:W3:Y:S04]  /*80380*/  LDL.LU R18, [R1+0x4] ;  /* 0x0000040001127983 */ /* 0x010ee80000300800 */
[----:B------:R-:W3:Y:S04]  /*80390*/  LDL.LU R19, [R1+0xc] ;  /* 0x00000c0001137983 */ /* 0x000ee80000300800 */
[----:B--2---:R1:W-:Y:S01]  /*803a0*/  STSM.16.M88.4 [R11], R12 ;  /* 0x0000000c0b007844 */ /* 0x0043e20000000200 */
[----:B------:R-:W-:Y:S06]  /*803b0*/  BAR.SYNC.DEFER_BLOCKING 0x0 ;  /* 0x0000000000007b1d */ /* 0x000fec0000010000 */
[----:B-1----:R-:W2:Y:S04]  /*803c0*/  LDL.LU R12, [R1+0xc10] ;  /* 0x000c1000010c7983 */ /* 0x002ea80000300800 */
[----:B------:R-:W2:Y:S04]  /*803d0*/  LDL.LU R13, [R1+0xc18] ;  /* 0x000c1800010d7983 */ /* 0x000ea80000300800 */
[----:B------:R-:W2:Y:S04]  /*803e0*/  LDL.LU R14, [R1+0x810] ;  /* 0x00081000010e7983 */ /* 0x000ea80000300800 */
[----:B------:R-:W1:Y:S01]  /*803f0*/  LDS.128 R20, [R10] ;  /* 0x000000000a147984 */ /* 0x000e620000000c00 */
[----:B------:R-:W-:Y:S06]  /*80400*/  BAR.SYNC.DEFER_BLOCKING 0x0 ;  /* 0x0000000000007b1d */ /* 0x000fec0000010000 */
[----:B------:R-:W2:Y:S04]  /*80410*/  LDL.LU R15, [R1+0x818] ;  /* 0x00081800010f7983 */ /* 0x000ea80000300800 */
[----:B---3--:R-:W-:Y:S01]  /*80420*/  STSM.16.M88.4 [R11], R16 ;  /* 0x000000100b007844 */ /* 0x008fe20000000200 */
[----:B------:R-:W-:Y:S06]  /*80430*/  BAR.SYNC.DEFER_BLOCKING 0x0 ;  /* 0x0000000000007b1d */ /* 0x000fec0000010000 */
[----:B------:R-:W3:Y:S04]  /*80440*/  LDS.128 R16, [R10] ;  /* 0x000000000a107984 */ /* 0x000ee80000000c00 */
[----:B-1----:R-:W-:Y:S04]  /*80450*/  STL.64 [R1+0x800], R20 ;  /* 0x0008001401007387 */ /* 0x002fe80000100a00 */
[----:B------:R-:W-:Y:S01]  /*80460*/  STL.64 [R1+0x808], R22 ;  /* 0x0008081601007387 */ /* 0x000fe20000100a00 */
[----:B------:R-:W-:Y:S06]  /*80470*/  BAR.SYNC.DEFER_BLOCKING 0x0 ;  /* 0x0000000000007b1d */ /* 0x000fec0000010000 */
[----:B---3--:R1:W-:Y:S04]  /*80480*/  STL.64 [R1+0xc00], R16 ;  /* 0x000c001001007387 */ /* 0x0083e80000100a00 */
[----:B------:R3:W-:Y:S04]  /*80490*/  STL.64 [R1+0xc08], R18 ;  /* 0x000c081201007387 */ /* 0x0007e80000100a00 */
[----:B-1----:R-:W4:Y:S04]  /*804a0*/  LDL.LU R16, [R1+0x410] ;  /* 0x0004100001107983 */ /* 0x002f280000300800 */
[----:B------:R-:W4:Y:S04]  /*804b0*/  LDL.LU R17, [R1+0x418] ;  /* 0x0004180001117983 */ /* 0x000f280000300800 */
[----:B---3--:R-:W4:Y:S04]  /*804c0*/  LDL.LU R18, [R1+0x10] ;  /* 0x0000100001127983 */ /* 0x008f280000300800 */
[----:B------:R-:W4:Y:S04]  /*804d0*/  LDL.LU R19, [R1+0x18] ;  /* 0x0000180001137983 */ /* 0x000f280000300800 */
        /* <DEDUP_REMOVED lines=8> */
[----:B-1----:R-:W-:Y:S04]  /*80560*/  STL.64 [R1+0xe20], R20 ;  /* 0x000e201401007387 */ /* 0x002fe80000100a00 */
[----:B------:R-:W-:Y:S04]  /*80570*/  STL.64 [R1+0xe28], R22 ;  /* 0x000e281601007387 */ /* 0x000fe80000100a00 */
[----:B----4-:R-:W-:Y:S01]  /*80580*/  STSM.16.M88.4 [R11], R16 ;  /* 0x000000100b007844 */ /* 0x010fe20000000200 */
[----:B------:R-:W-:Y:S06]  /*80590*/  BAR.SYNC.DEFER_BLOCKING 0x0 ;  /* 0x0000000000007b1d */ /* 0x000fec0000010000 */
[----:B------:R-:W1:Y:S02]  /*805a0*/  LDS.128 R16, [R10] ;  /* 0x000000000a107984 */ /* 0x000e640000000c00 */
[----:B------:R-:W-:Y:S06]  /*805b0*/  BAR.SYNC.DEFER_BLOCKING 0x0 ;  /* 0x0000000000007b1d */ /* 0x000fec0000010000 */
[----:B-1----:R1:W-:Y:S04]  /*805c0*/  STL.64 [R1+0xc10], R16 ;  /* 0x000c101001007387 */ /* 0x0023e80000100a00 */
        /* <DEDUP_REMOVED lines=130> */
[----:B------:R-:W2:Y:S04]  /*80df0*/  LDL.LU R15, [R1+0x858] ;  /* 0x00085800010f7983 */ /* 0x000ea80000300800 */
[----:B------:R-:W1:Y:S01]  /*80e00*/  LDS.128 R20, [R10] ;  /* 0x000000000a147984 */ /* 0x000e620000000c00 */
[----:B------:R-:W-:Y:S06]  /*80e10*/  BAR.SYNC.DEFER_BLOCKING 0x0 ;  /* 0x0000000000007b1d */ /* 0x000fec0000010000 */
[----:B-1----:R-:W-:Y:S04]  /*80e20*/  STL.64 [R1], R20 ;  /* 0x0000001401007387 */ /* 0x002fe80000100a00 */
[----:B------:R-:W-:Y:S04]  /*80e30*/  STL.64 [R1+0x8], R22 ;  /* 0x0000081601007387 */ /* 0x000fe80000100a00 */
[----:B----4-:R1:W-:Y:S01]  /*80e40*/  STSM.16.M88.4 [R11], R16 ;  /* 0x000000100b007844 */ /* 0x0103e20000000200 */
[----:B------:R-:W-:Y:S06]  /*80e50*/  BAR.SYNC.DEFER_BLOCKING 0x0 ;  /* 0x0000000000007b1d */ /* 0x000fec0000010000 */
[----:B-1----:R-:W3:Y:S04]  /*80e60*/  LDL.LU R16, [R1+0x450] ;  /* 0x0004500001107983 */ /* 0x002ee80000300800 */
[----:B------:R-:W3:Y:S04]  /*80e70*/  LDL.LU R17, [R1+0x458] ;  /* 0x0004580001117983 */ /* 0x000ee80000300800 */
[----:B------:R-:W3:Y:S04]  /*80e80*/  LDL.LU R18, [R1+0x50] ;  /* 0x0000500001127983 */ /* 0x000ee80000300800 */
[----:B------:R-:W3:Y:S04]  /*80e90*/  LDL.LU R19, [R1+0x58] ;  /* 0x0000580001137983 */ /* 0x000ee80000300800 */
[----:B------:R-:W-:Y:S01]  /*80ea0*/  LDS.128 R240, [R10] ;  /* 0x000000000af07984 */ /* 0x000fe20000000c00 */
[----:B------:R-:W-:Y:S06]  /*80eb0*/  BAR.SYNC.DEFER_BLOCKING 0x0 ;  /* 0x0000000000007b1d */ /* 0x000fec0000010000 */
[----:B--2---:R1:W-:Y:S02]  /*80ec0*/  STSM.16.M88.4 [R11], R12 ;  /* 0x0000000c0b007844 */ /* 0x0043e40000000200 */
[----:B------:R-:W-:Y:S06]  /*80ed0*/  BAR.SYNC.DEFER_BLOCKING 0x0 ;  /* 0x0000000000007b1d */ /* 0x000fec0000010000 */
[----:B-1----:R-:W2:Y:S04]  /*80ee0*/  LDL.LU R12, [R1+0xc54] ;  /* 0x000c5400010c7983 */ /* 0x002ea80000300800 */
[----:B------:R-:W2:Y:S04]  /*80ef0*/  LDL.LU R13, [R1+0xc5c] ;  /* 0x000c5c00010d7983 */ /* 0x000ea80000300800 */
[----:B------:R-:W2:Y:S04]  /*80f00*/  LDL.LU R14, [R1+0x854] ;  /* 0x00085400010e7983 */ /* 0x000ea80000300800 */
[----:B------:R-:W2:Y:S04]  /*80f10*/  LDL.LU R15, [R1+0x85c] ;  /* 0x00085c00010f7983 */ /* 0x000ea80000300800 */
[----:B------:R-:W1:Y:S01]  /*80f20*/  LDS.128 R20, [R10] ;  /* 0x000000000a147984 */ /* 0x000e620000000c00 */
[----:B------:R-:W-:Y:S06]  /*80f30*/  BAR.SYNC.DEFER_BLOCKING 0x0 ;  /* 0x0000000000007b1d */ /* 0x000fec0000010000 */
[----:B-1----:R-:W-:Y:S04]  /*80f40*/  STL.64 [R1+0x40], R20 ;  /* 0x0000401401007387 */ /* 0x002fe80000100a00 */
[----:B------:R-:W-:Y:S04]  /*80f50*/  STL.64 [R1+0x48], R22 ;  /* 0x0000481601007387 */ /* 0x000fe80000100a00 */
[----:B---3--:R1:W-:Y:S01]  /*80f60*/  STSM.16.M88.4 [R11], R16 ;  /* 0x000000100b007844 */ /* 0x0083e20000000200 */
        /* <DEDUP_REMOVED lines=13> */
[----:B------:R-:W-:Y:S01]  /*81040*/  LDS.128 R236, [R10] ;  /* 0x000000000aec7984 */ /* 0x000fe20000000c00 */
[----:B------:R-:W-:Y:S06]  /*81050*/  BAR.SYNC.DEFER_BLOCKING 0x0 ;  /* 0x0000000000007b1d */ /* 0x000fec0000010000 */
[----:B---3--:R1:W-:Y:S02]  /*81060*/  STSM.16.M88.4 [R11], R16 ;  /* 0x000000100b007844 */ /* 0x0083e40000000200 */
        /* <DEDUP_REMOVED lines=51> */
[----:B---3--:R-:W-:Y:S01]  /*813a0*/  STSM.16.M88.4 [R11], R16 ;  /* 0x000000100b007844 */ /* 0x008fe20000000200 */
        /* <DEDUP_REMOVED lines=14> */
[----:B------:R-:W-:Y:S01]  /*81490*/  LDS.128 R220, [R10] ;  /* 0x000000000adc7984 */ /* 0x000fe20000000c00 */
[----:B------:R-:W-:Y:S06]  /*814a0*/  BAR.SYNC.DEFER_BLOCKING 0x0 ;  /* 0x0000000000007b1d */ /* 0x000fec0000010000 */
[----:B------:R-:W2:Y:S04]  /*814b0*/  LDL.LU R15, [R1+0x888] ;  /* 0x00088800010f7983 */ /* 0x000ea80000300800 */
        /* <DEDUP_REMOVED lines=650> */
[----:B-1----:R1:W-:Y:S04]  /*83d60*/  STL.64 [R1+0xd10], R20 ;  /* 0x000d101401007387 */ /* 0x0023e80000100a00 */
[----:B------:R-:W-:Y:S01]  /*83d70*/  STL.64 [R1+0xd18], R22 ;  /* 0x000d181601007387 */ /* 0x000fe20000100a00 */
[----:B-1----:R-:W-:-:S03]  /*83d80*/  IMAD.MOV.U32 R20, RZ, RZ, R3 ;  /* 0x000000ffff147224 */ /* 0x002fc600078e0003 */
[----:B----4-:R-:W-:Y:S01]  /*83d90*/  STSM.16.M88.4 [R11], R16 ;  /* 0x000000100b007844 */ /* 0x010fe20000000200 */
[----:B------:R-:W-:Y:S06]  /*83da0*/  BAR.SYNC.DEFER_BLOCKING 0x0 ;  /* 0x0000000000007b1d */ /* 0x000fec0000010000 */
[----:B------:R-:W1:Y:S02]  /*83db0*/  LDS.128 R16, [R10] ;  /* 0x000000000a107984 */ /* 0x000e640000000c00 */
[----:B------:R-:W-:Y:S06]  /*83dc0*/  BAR.SYNC.DEFER_BLOCKING 0x0 ;  /* 0x0000000000007b1d */ /* 0x000fec0000010000 */
[----:B-1----:R1:W-:Y:S04]  /*83dd0*/  STL.64 [R1+0x980], R16 ;  /* 0x0009801001007387 */ /* 0x0023e80000100a00 */
[----:B------:R-:W-:Y:S04]  /*83de0*/  STL.64 [R1+0x988], R18 ;  /* 0x0009881201007387 */ /* 0x000fe80000100a00 */
[----:B------:R3:W-:Y:S04]  /*83df0*/  STL [R1+0x1078], R2 ;  /* 0x0010780201007387 */ /* 0x0007e80000100800 */
[----:B--2---:R-:W-:Y:S01]  /*83e00*/  STSM.16.M88.4 [R11], R12 ;  /* 0x0000000c0b007844 */ /* 0x004fe20000000200 */
[----:B------:R-:W-:Y:S01]  /*83e10*/  IMAD R0, R7, R8, RZ ;  /* 0x0000000807007224 */ /* 0x000fe200078e02ff */
[----:B-1----:R-:W1:Y:S08]  /*83e20*/  LDC R16, c[0x0][0x22c] ;  /* 0x00008b00ff107b82 */ /* 0x002e700000000800 */
[----:B------:R-:W-:Y:S08]  /*83e30*/  BAR.SYNC.DEFER_BLOCKING 0x0 ;  /* 0x0000000000007b1d */ /* 0x000ff00000010000 */
[----:B---3--:R-:W2:Y:S01]  /*83e40*/  LDC.64 R2, c[0x0][0x228] ;  /* 0x00008a00ff027b82 */ /* 0x008ea20000000a00 */
[----:B------:R-:W3:Y:S04]  /*83e50*/  LDS.128 R152, [R10] ;  /* 0x000000000a987984 */ /* 0x000ee80000000c00 */
[----:B--2---:R2:W-:Y:S01]  /*83e60*/  STL [R1+0x1070], R2 ;  /* 0x0010700201007387 */ /* 0x0045e20000100800 */
[----:B------:R-:W-:-:S02]  /*83e70*/  MOV R19, R3 ;  /* 0x0000000300137202 */ /* 0x000fc40000000f00 */
[----:B--2---:R-:W2:Y:S02]  /*83e80*/  LDC.64 R2, c[0x0][0x228] ;  /* 0x00008a00ff027b82 */ /* 0x004ea40000000a00 */
[----:B--2---:R2:W-:Y:S04]  /*83e90*/  STL [R1+0x1080], R2 ;  /* 0x0010800201007387 */ /* 0x0045e80000100800 */
[----:B------:R-:W4:Y:S04]  /*83ea0*/  LDL.LU R12, [R1+0x584] ;  /* 0x00058400010c7983 */ /* 0x000f280000300800 */
[----:B------:R-:W4:Y:S04]  /*83eb0*/  LDL.LU R13, [R1+0x58c] ;  /* 0x00058c00010d7983 */ /* 0x000f280000300800 */
[----:B------:R-:W4:Y:S04]  /*83ec0*/  LDL.LU R14, [R1+0x184] ;  /* 0x00018400010e7983 */ /* 0x000f280000300800 */
[----:B------:R-:W4:Y:S01]  /*83ed0*/  LDL.LU R15, [R1+0x18c] ;  /* 0x00018c00010f7983 */ /* 0x000f220000300800 */
[----:B------:R-:W-:-:S02]  /*83ee0*/  IMAD.MOV.U32 R18, RZ, RZ, R3 ;  /* 0x000000ffff127224 */ /* 0x000fc400078e0003 */
[----:B--2---:R-:W2:Y:S08]  /*83ef0*/  LDC.64 R2, c[0x0][0x228] ;  /* 0x00008a00ff027b82 */ /* 0x004eb00000000a00 */
[----:B------:R-:W-:Y:S06]  /*83f00*/  BAR.SYNC.DEFER_BLOCKING 0x0 ;  /* 0x0000000000007b1d */ /* 0x000fec0000010000 */
[----:B--2---:R-:W-:Y:S04]  /*83f10*/  STL [R1+0x1088], R2 ;  /* 0x0010880201007387 */ /* 0x004fe80000100800 */
[----:B---3--:R-:W-:Y:S04]  /*83f20*/  STL.64 [R1+0xd20], R152 ;  /* 0x000d209801007387 */ /* 0x008fe80000100a00 */
[----:B------:R-:W-:Y:S04]  /*83f30*/  STL.64 [R1+0xd28], R154 ;  /* 0x000d289a01007387 */ /* 0x000fe80000100a00 */
[----:B----4-:R2:W-:Y:S01]  /*83f40*/  STSM.16.M88.4 [R11], R12 ;  /* 0x0000000c0b007844 */ /* 0x0105e20000000200 */
[----:B------:R-:W-:Y:S06]  /*83f50*/  BAR.SYNC.DEFER_BLOCKING 0x0 ;  /* 0x0000000000007b1d */ /* 0x000fec0000010000 */
[----:B--2---:R-:W2:Y:S04]  /*83f60*/  LDL.LU R12, [R1+0xd90] ;  /* 0x000d9000010c7983 */ /* 0x004ea80000300800 */
[----:B------:R-:W2:Y:S04]  /*83f70*/  LDL.LU R13, [R1+0xd98] ;  /* 0x000d9800010d7983 */ /* 0x000ea80000300800 */
[----:B------:R-:W2:Y:S04]  /*83f80*/  LDL.LU R14, [R1+0x990] ;  /* 0x00099000010e7983 */ /* 0x000ea80000300800 */
[----:B------:R-:W2:Y:S04]  /*83f90*/  LDL.LU R15, [R1+0x998] ;  /* 0x00099800010f7983 */ /* 0x000ea80000300800 */
[----:B------:R-:W3:Y:S01]  /*83fa0*/  LDS.128 R152, [R10] ;  /* 0x000000000a987984 */ /* 0x000ee20000000c00 */
[----:B------:R-:W-:Y:S01]  /*83fb0*/  BAR.SYNC.DEFER_BLOCKING 0x0 ;  /* 0x0000000000007b1d */ /* 0x000fe20000010000 */
[----:B------:R-:W-:-:S02]  /*83fc0*/  LEA R8, R8, R0, 0x7 ;  /* 0x0000000008087211 */ /* 0x000fc400078e38ff */
[-C--:B------:R-:W-:Y:S02]  /*83fd0*/  LEA R2, P1, R0, R4.reuse, 0x2 ;  /* 0x0000000400027211 */ /* 0x080fe400078210ff */
[----:B------:R-:W-:Y:S01]  /*83fe0*/  LEA R4, P2, R8, R4, 0x2 ;  /* 0x0000000408047211 */ /* 0x000fe200078410ff */
[----:B------:R-:W-:Y:S01]  /*83ff0*/  IMAD.MOV.U32 R17, RZ, RZ, R3 ;  /* 0x000000ffff117224 */ /* 0x000fe200078e0003 */
[-C--:B------:R-:W-:Y:S02]  /*84000*/  LEA.HI.X.SX32 R3, R0, R5.reuse, 0x2, P1 ;  /* 0x0000000500037211 */ /* 0x080fe400008f16ff */
[----:B------:R-:W-:Y:S01]  /*84010*/  LEA.HI.X.SX32 R5, R8, R5, 0x2, P2 ;  /* 0x0000000508057211 */ /* 0x000fe200010f16ff */
[----:B------:R-:W4:Y:S01]  /*84020*/  LDC R0, c[0x0][0x248] ;  /* 0x00009200ff007b82 */ /* 0x000f220000000800 */
[C---:B-1----:R-:W-:Y:S02]  /*84030*/  ISETP.LT.AND P0, PT, R6.reuse, R16, !P0 ;  /* 0x000000100600720c */ /* 0x042fe40004701270 */
[C---:B------:R-:W-:Y:S01]  /*84040*/  ISETP.GE.AND P4, PT, R6.reuse, R17, PT ;  /* 0x000000110600720c */ /* 0x040fe20003f86270 */
[----:B---3--:R-:W-:Y:S04]  /*84050*/  STL.64 [R1+0x580], R152 ;  /* 0x0005809801007387 */ /* 0x008fe80000100a00 */
[----:B------:R-:W-:Y:S04]  /*84060*/  STL.64 [R1+0x588], R154 ;  /* 0x0005889a01007387 */ /* 0x000fe80000100a00 */
[----:B------:R-:W3:Y:S04]  /*84070*/  LDL.LU R16, [R1+0x590] ;  /* 0x0005900001107983 */ /* 0x000ee80000300800 */
[----:B--2---:R1:W-:Y:S02]  /*84080*/  STSM.16.M88.4 [R11], R12 ;  /* 0x0000000c0b007844 */ /* 0x0043e40000000200 */
[C---:B-1----:R-:W-:Y:S01]  /*84090*/  VIADD R14, R6.reuse, 0xe5 ;  /* 0x000000e5060e7836 */ /* 0x042fe20000000000 */
[C---:B------:R-:W-:Y:S01]  /*840a0*/  IADD3 R12, R6.reuse, 0x1, RZ ;  /* 0x00000001060c7810 */ /* 0x040fe20007ffe0ff */
[----:B------:R-:W-:Y:S01]  /*840b0*/  VIADD R13, R6, 0xc ;  /* 0x0000000c060d7836 */ /* 0x000fe20000000000 */
[----:B------:R-:W-:Y:S02]  /*840c0*/  BAR.SYNC.DEFER_BLOCKING 0x0 ;  /* 0x0000000000007b1d */ /* 0x000fe40000010000 */
[----:B------:R-:W-:-:S02]  /*840d0*/  ISETP.GE.AND P2, PT, R14, R20, PT ;  /* 0x000000140e00720c */ /* 0x000fc40003f46270 */
[----:B------:R-:W-:Y:S02]  /*840e0*/  ISETP.GE.AND P1, PT, R13, R19, PT ;  /* 0x000000130d00720c */ /* 0x000fe40003f26270 */
[----:B------:R-:W-:Y:S02]  /*840f0*/  ISETP.GE.AND P6, PT, R12, R18, PT ;  /* 0x000000120c00720c */ /* 0x000fe40003fc6270 */
[----:B------:R-:W1:Y:S04]  /*84100*/  LDS.128 R12, [R10] ;  /* 0x000000000a0c7984 */ /* 0x000e680000000c00 */
[----:B-1----:R1:W-:Y:S04]  /*84110*/  STL.64 [R1+0xd40], R12 ;  /* 0x000d400c01007387 */ /* 0x0023e80000100a00 */
[----:B------:R2:W-:Y:S04]  /*84120*/  STL.64 [R1+0xd48], R14 ;  /* 0x000d480e01007387 */ /* 0x0005e80000100a00 */
[----:B------:R-:W3:Y:S04]  /*84130*/  LDL.LU R17, [R1+0x598] ;  /* 0x0005980001117983 */ /* 0x000ee80000300800 */
[----:B------:R-:W3:Y:S04]  /*84140*/  LDL.LU R18, [R1+0x190] ;  /* 0x0001900001127983 */ /* 0x000ee80000300800 */
[----:B------:R-:W3:Y:S01]  /*84150*/  LDL.LU R19, [R1+0x198] ;  /* 0x0001980001137983 */ /* 0x000ee20000300800 */
[----:B------:R-:W-:Y:S06]  /*84160*/  BAR.SYNC.DEFER_BLOCKING 0x0 ;  /* 0x0000000000007b1d */ /* 0x000fec0000010000 */
[----:B-1----:R-:W4:Y:S04]  /*84170*/  LDL.LU R12, [R1+0xd94] ;  /* 0x000d9400010c7983 */ /* 0x002f280000300800 */
[----:B------:R-:W4:Y:S04]  /*84180*/  LDL.LU R13, [R1+0xd9c] ;  /* 0x000d9c00010d7983 */ /* 0x000f280000300800 */
[----:B--2---:R-:W4:Y:S04]  /*84190*/  LDL.LU R14, [R1+0x994] ;  /* 0x00099400010e7983 */ /* 0x004f280000300800 */
[----:B------:R-:W4:Y:S04]  /*841a0*/  LDL.LU R15, [R1+0x99c] ;  /* 0x00099c00010f7983 */ /* 0x000f280000300800 */
[----:B---3--:R-:W-:Y:S01]  /*841b0*/  STSM.16.M88.4 [R11], R16 ;  /* 0x000000100b007844 */ /* 0x008fe20000000200 */
[----:B------:R-:W-:Y:S06]  /*841c0*/  BAR.SYNC.DEFER_BLOCKING 0x0 ;  /* 0x0000000000007b1d */ /* 0x000fec0000010000 */
[----:B------:R-:W1:Y:S02]  /*841d0*/  LDS.128 R16, [R10] ;  /* 0x000000000a107984 */ /* 0x000e640000000c00 */
[----:B------:R-:W-:Y:S06]  /*841e0*/  BAR.SYNC.DEFER_BLOCKING 0x0 ;  /* 0x0000000000007b1d */ /* 0x000fec0000010000 */
[----:B-1----:R1:W-:Y:S04]  /*841f0*/  STL.64 [R1+0x990], R16 ;  /* 0x0009901001007387 */ /* 0x0023e80000100a00 */
[----:B------:R2:W-:Y:S04]  /*84200*/  STL.64 [R1+0x998], R18 ;  /* 0x0009981201007387 */ /* 0x0005e80000100a00 */
[----:B-1----:R-:W3:Y:S04]  /*84210*/  LDL.LU R16, [R1+0x594] ;  /* 0x0005940001107983 */ /* 0x002ee80000300800 */
[----:B------:R-:W3:Y:S04]  /*84220*/  LDL.LU R17, [R1+0x59c] ;  /* 0x00059c0001117983 */ /* 0x000ee80000300800 */
[----:B--2---:R-:W3:Y:S04]  /*84230*/  LDL.LU R18, [R1+0x194] ;  /* 0x0001940001127983 */ /* 0x004ee80000300800 */
[----:B------:R-:W3:Y:S04]  /*84240*/  LDL.LU R19, [R1+0x19c] ;  /* 0x00019c0001137983 */ /* 0x000ee80000300800 */
[----:B----4-:R1:W-:Y:S01]  /*84250*/  STSM.16.M88.4 [R11], R12 ;  /* 0x0000000c0b007844 */ /* 0x0103e20000000200 */
        /* <DEDUP_REMOVED lines=257> */
[----:B--2---:R1:W-:Y:S01]  /*85270*/  STSM.16.M88.4 [R11], R12 ;  /* 0x0000000c0b007844 */ /* 0x0043e20000000200 */
[----:B------:R-:W-:Y:S01]  /*85280*/  BAR.SYNC.DEFER_BLOCKING 0x0 ;  /* 0x0000000000007b1d */ /* 0x000fe20000010000 */
[----:B---3--:R-:W-:-:S02]  /*85290*/  IMAD.MOV.U32 R18, RZ, RZ, R24 ;  /* 0x000000ffff127224 */ /* 0x008fc400078e0018 */
[----:B------:R-:W-:-:S03]  /*852a0*/  IMAD.MOV.U32 R19, RZ, RZ, R26 ;  /* 0x000000ffff137224 */ /* 0x000fc600078e001a */
        /* <DEDUP_REMOVED lines=18> */
[----:B---3--:R-:W-:Y:S01]  /*853d0*/  MOV R18, R25 ;  /* 0x0000001900127202 */ /* 0x008fe20000000f00 */
[----:B------:R-:W-:-:S04]  /*853e0*/  IMAD.MOV.U32 R19, RZ, RZ, R27 ;  /* 0x000000ffff137224 */ /* 0x000fc800078e001b */
        /* <DEDUP_REMOVED lines=18> */
[----:B---3--:R-:W-:Y:S01]  /*85510*/  IMAD.MOV.U32 R18, RZ, RZ, R28 ;  /* 0x000000ffff127224 */ /* 0x008fe200078e001c */
[----:B------:R-:W-:-:S04]  /*85520*/  MOV R19, R30 ;  /* 0x0000001e00137202 */ /* 0x000fc80000000f00 */
        /* <DEDUP_REMOVED lines=613> */
[----:B------:R-:W-:Y:S04]  /*87b80*/  STL.64 [R1+0x1068], R18 ;  /* 0x0010681201007387 */ /* 0x000fe80000100a00 */
[----:B-1----:R-:W3:Y:S04]  /*87b90*/  LDL.LU R16, [R1+0x304] ;  /* 0x0003040001107983 */ /* 0x002ee80000300800 */
[----:B------:R-:W3:Y:S04]  /*87ba0*/  LDL.LU R17, [R1+0x30c] ;  /* 0x00030c0001117983 */ /* 0x000ee80000300800 */
[----:B--2---:R1:W-:Y:S01]  /*87bb0*/  STSM.16.M88.4 [R11], R12 ;  /* 0x0000000c0b007844 */ /* 0x0043e20000000200 */
[----:B------:R-:W-:Y:S06]  /*87bc0*/  BAR.SYNC.DEFER_BLOCKING 0x0 ;  /* 0x0000000000007b1d */ /* 0x000fec0000010000 */
[----:B-1----:R-:W2:Y:S04]  /*87bd0*/  LDL.LU R12, [R1+0xb10] ;  /* 0x000b1000010c7983 */ /* 0x002ea80000300800 */
[----:B------:R-:W2:Y:S04]  /*87be0*/  LDL.LU R13, [R1+0xb18] ;  /* 0x000b1800010d7983 */ /* 0x000ea80000300800 */
[----:B------:R-:W2:Y:S04]  /*87bf0*/  LDL.LU R14, [R1+0x710] ;  /* 0x00071000010e7983 */ /* 0x000ea80000300800 */
[----:B------:R-:W2:Y:S04]  /*87c00*/  LDL.LU R15, [R1+0x718] ;  /* 0x00071800010f7983 */ /* 0x000ea80000300800 */
[----:B------:R-:W1:Y:S01]  /*87c10*/  LDS.128 R20, [R10] ;  /* 0x000000000a147984 */ /* 0x000e620000000c00 */
[----:B------:R-:W-:-:S02]  /*87c20*/  IMAD.MOV.U32 R18, RZ, RZ, R89 ;  /* 0x000000ffff127224 */ /* 0x000fc400078e0059 */
[----:B------:R-:W-:Y:S01]  /*87c30*/  IMAD.MOV.U32 R19, RZ, RZ, R91 ;  /* 0x000000ffff137224 */ /* 0x000fe200078e005b */
[----:B------:R-:W-:Y:S06]  /*87c40*/  BAR.SYNC.DEFER_BLOCKING 0x0 ;  /* 0x0000000000007b1d */ /* 0x000fec0000010000 */
[----:B-1----:R-:W-:Y:S04]  /*87c50*/  STL.64 [R1+0x700], R20 ;  /* 0x0007001401007387 */ /* 0x002fe80000100a00 */
[----:B------:R-:W-:Y:S04]  /*87c60*/  STL.64 [R1+0x708], R22 ;  /* 0x0007081601007387 */ /* 0x000fe80000100a00 */
[----:B---3--:R-:W-:Y:S01]  /*87c70*/  STSM.16.M88.4 [R11], R16 ;  /* 0x000000100b007844 */ /* 0x008fe20000000200 */
        /* <DEDUP_REMOVED lines=14> */
[----:B------:R-:W-:Y:S01]  /*87d60*/  MOV R18, R92 ;  /* 0x0000005c00127202 */ /* 0x000fe20000000f00 */
        /* <DEDUP_REMOVED lines=19> */
[----:B------:R-:W-:Y:S01]  /*87ea0*/  IMAD.MOV.U32 R18, RZ, RZ, R93 ;  /* 0x000000ffff127224 */ /* 0x000fe200078e005d */
[----:B------:R-:W-:Y:S01]  /*87eb0*/  MOV R19, R95 ;  /* 0x0000005f00137202 */ /* 0x000fe20000000f00 */
        /* <DEDUP_REMOVED lines=27> */
[----:B--2---:R2:W-:Y:S02]  /*88070*/  STSM.16.M88.4 [R11], R12 ;  /* 0x0000000c0b007844 */ /* 0x0045e40000000200 */
[----:B------:R-:W-:Y:S06]  /*88080*/  BAR.SYNC.DEFER_BLOCKING 0x0 ;  /* 0x0000000000007b1d */ /* 0x000fec0000010000 */
[----:B-1----:R1:W-:Y:S04]  /*88090*/  STL.64 [R1+0x230], R16 ;  /* 0x0002301001007387 */ /* 0x0023e80000100a00 */
[----:B------:R3:W-:Y:S04]  /*880a0*/  STL.64 [R1+0x238], R18 ;  /* 0x0002381201007387 */ /* 0x0007e80000100a00 */
[----:B--2---:R-:W2:Y:S04]  /*880b0*/  LDL.LU R12, [R1+0x324] ;  /* 0x00032400010c7983 */ /* 0x004ea80000300800 */
[----:B------:R-:W2:Y:S04]  /*880c0*/  LDL.LU R13, [R1+0x32c] ;  /* 0x00032c00010d7983 */ /* 0x000ea80000300800 */
[----:B------:R-:W4:Y:S01]  /*880d0*/  LDS.128 R20, [R10] ;  /* 0x000000000a147984 */ /* 0x000f220000000c00 */
[----:B------:R-:W-:Y:S01]  /*880e0*/  MOV R14, R97 ;  /* 0x00000061000e7202 */ /* 0x000fe20000000f00 */
[----:B------:R-:W-:Y:S01]  /*880f0*/  IMAD.MOV.U32 R15, RZ, RZ, R99 ;  /* 0x000000ffff0f7224 */ /* 0x000fe200078e0063 */
[----:B------:R-:W-:Y:S06]  /*88100*/  BAR.SYNC.DEFER_BLOCKING 0x0 ;  /* 0x0000000000007b1d */ /* 0x000fec0000010000 */
[----:B-1----:R-:W2:Y:S04]  /*88110*/  LDL.LU R16, [R1+0xb30] ;  /* 0x000b300001107983 */ /* 0x002ea80000300800 */
[----:B------:R-:W2:Y:S04]  /*88120*/  LDL.LU R17, [R1+0xb38] ;  /* 0x000b380001117983 */ /* 0x000ea80000300800 */
[----:B---3--:R-:W3:Y:S04]  /*88130*/  LDL.LU R18, [R1+0x730] ;  /* 0x0007300001127983 */ /* 0x008ee80000300800 */
[----:B------:R-:W3:Y:S04]  /*88140*/  LDL.LU R19, [R1+0x738] ;  /* 0x0007380001137983 */ /* 0x000ee80000300800 */
[----:B----4-:R-:W-:Y:S04]  /*88150*/  STL.64 [R1+0x220], R20 ;  /* 0x0002201401007387 */ /* 0x010fe80000100a00 */
[----:B------:R-:W-:Y:S04]  /*88160*/  STL.64 [R1+0x228], R22 ;  /* 0x0002281601007387 */ /* 0x000fe80000100a00 */
[----:B--2---:R-:W-:Y:S01]  /*88170*/  STSM.16.M88.4 [R11], R12 ;  /* 0x0000000c0b007844 */ /* 0x004fe20000000200 */
[----:B------:R-:W-:Y:S06]  /*88180*/  BAR.SYNC.DEFER_BLOCKING 0x0 ;  /* 0x0000000000007b1d */ /* 0x000fec0000010000 */
[----:B------:R-:W1:Y:S02]  /*88190*/  LDS.128 R12, [R10] ;  /* 0x000000000a0c7984 */ /* 0x000e640000000c00 */
[----:B------:R-:W-:Y:S06]  /*881a0*/  BAR.SYNC.DEFER_BLOCKING 0x0 ;  /* 0x0000000000007b1d */ /* 0x000fec0000010000 */
[----:B-1----:R1:W-:Y:S04]  /*881b0*/  STL.64 [R1+0x210], R12 ;  /* 0x0002100c01007387 */ /* 0x0023e80000100a00 */
[----:B------:R2:W-:Y:S04]  /*881c0*/  STL.64 [R1+0x218], R14 ;  /* 0x0002180e01007387 */ /* 0x0005e80000100a00 */
[----:B-1----:R-:W4:Y:S04]  /*881d0*/  LDL.LU R12, [R1+0x330] ;  /* 0x00033000010c7983 */ /* 0x002f280000300800 */
[----:B------:R-:W4:Y:S04]  /*881e0*/  LDL.LU R13, [R1+0x338] ;  /* 0x00033800010d7983 */ /* 0x000f280000300800 */
[----:B---3--:R1:W-:Y:S01]  /*881f0*/  STSM.16.M88.4 [R11], R16 ;  /* 0x000000100b007844 */ /* 0x0083e20000000200 */
[----:B------:R-:W-:Y:S01]  /*88200*/  BAR.SYNC.DEFER_BLOCKING 0x0 ;  /* 0x0000000000007b1d */ /* 0x000fe20000010000 */
[----:B--2---:R-:W-:Y:S01]  /*88210*/  IMAD.MOV.U32 R14, RZ, RZ, R100 ;  /* 0x000000ffff0e7224 */ /* 0x004fe200078e0064 */
        /* <DEDUP_REMOVED lines=73> */
[----:B-1----:R-:W-:Y:S04]  /*886b0*/  STL.64 [R1+0x150], R12 ;  /* 0x0001500c01007387 */ /* 0x002fe80000100a00 */
[----:B------:R-:W-:Y:S04]  /*886c0*/  STL.64 [R1+0x158], R14 ;  /* 0x0001580e01007387 */ /* 0x000fe80000100a00 */
[----:B------:R-:W3:Y:S04]  /*886d0*/  LDL.LU R20, [R1+0x350] ;  /* 0x0003500001147983 */ /* 0x000ee80000300800 */
[----:B------:R-:W3:Y:S04]  /*886e0*/  LDL.LU R21, [R1+0x358] ;  /* 0x0003580001157983 */ /* 0x000ee80000300800 */
[----:B--2---:R1:W-:Y:S01]  /*886f0*/  STSM.16.M88.4 [R11], R16 ;  /* 0x000000100b007844 */ /* 0x0043e20000000200 */
[----:B------:R-:W-:Y:S01]  /*88700*/  BAR.SYNC.DEFER_BLOCKING 0x0 ;  /* 0x0000000000007b1d */ /* 0x000fe20000010000 */
[----:B------:R-:W-:-:S02]  /*88710*/  IMAD.MOV.U32 R22, RZ, RZ, R108 ;  /* 0x000000ffff167224 */ /* 0x000fc400078e006c */
        /* <DEDUP_REMOVED lines=13> */
[----:B-1----:R-:W-:Y:S04]  /*887f0*/  STL [R1+0x2e04], R12 ;  /* 0x002e040c01007387 */ /* 0x002fe80000100800 */
[----:B------:R1:W-:Y:S04]  /*88800*/  STL [R1+0x2e00], R13 ;  /* 0x002e000d01007387 */ /* 0x0003e80000100800 */
[----:B------:R-:W-:Y:S04]  /*88810*/  STL [R1+0x2dfc], R14 ;  /* 0x002dfc0e01007387 */ /* 0x000fe80000100800 */
[----:B------:R-:W-:Y:S01]  /*88820*/  STL [R1+0x2df8], R15 ;  /* 0x002df80f01007387 */ /* 0x000fe20000100800 */
[----:B------:R-:W-:Y:S01]  /*88830*/  MOV R30, R109 ;  /* 0x0000006d001e7202 */ /* 0x000fe20000000f00 */
[----:B------:R-:W-:-:S02]  /*88840*/  IMAD.MOV.U32 R31, RZ, RZ, R111 ;  /* 0x000000ffff1f7224 */ /* 0x000fc400078e006f */
[----:B------:R-:W-:Y:S01]  /*88850*/  IMAD.MOV.U32 R46, RZ, RZ, R113 ;  /* 0x000000ffff2e7224 */ /* 0x000fe200078e0071 */
[----:B------:R-:W3:Y:S01]  /*88860*/  LDL.LU R28, [R1+0x354] ;  /* 0x00035400011c7983 */ /* 0x000ee20000300800 */
[----:B------:R-:W-:Y:S01]  /*88870*/  IMAD.MOV.U32 R47, RZ, RZ, R115 ;  /* 0x000000ffff2f7224 */ /* 0x000fe200078e0073 */
[----:B------:R-:W-:Y:S01]  /*88880*/  MOV R63, R119 ;  /* 0x00000077003f7202 */ /* 0x000fe20000000f00 */
[----:B------:R-:W-:Y:S01]  /*88890*/  IMAD.MOV.U32 R62, RZ, RZ, R117 ;  /* 0x000000ffff3e7224 */ /* 0x000fe200078e0075 */
[----:B------:R-:W3:Y:S01]  /*888a0*/  LDL.LU R29, [R1+0x35c] ;  /* 0x00035c00011d7983 */ /* 0x000ee20000300800 */
[----:B------:R-:W-:Y:S01]  /*888b0*/  MOV R78, R121 ;  /* 0x00000079004e7202 */ /* 0x000fe20000000f00 */
[----:B------:R-:W-:Y:S01]  /*888c0*/  IMAD.MOV.U32 R79, RZ, RZ, R123 ;  /* 0x000000ffff4f7224 */ /* 0x000fe200078e007b */
[----:B-1----:R-:W1:Y:S01]  /*888d0*/  LDC.64 R12, c[0x0][0x228] ;  /* 0x00008a00ff0c7b82 */ /* 0x002e620000000a00 */
[----:B------:R-:W4:Y:S04]  /*888e0*/  LDL.LU R24, [R1+0xb60] ;  /* 0x000b600001187983 */ /* 0x000f280000300800 */
[----:B------:R-:W4:Y:S04]  /*888f0*/  LDL.LU R25, [R1+0xb68] ;  /* 0x000b680001197983 */ /* 0x000f280000300800 */
[----:B------:R-:W4:Y:S04]  /*88900*/  LDL.LU R26, [R1+0x760] ;  /* 0x00076000011a7983 */ /* 0x000f280000300800 */
[----:B------:R-:W4:Y:S04]  /*88910*/  LDL.LU R27, [R1+0x768] ;  /* 0x00076800011b7983 */ /* 0x000f280000300800 */
[----:B--2---:R-:W-:Y:S01]  /*88920*/  STSM.16.M88.4 [R11], R16 ;  /* 0x000000100b007844 */ /* 0x004fe20000000200 */
[----:B------:R-:W-:Y:S06]  /*88930*/  BAR.SYNC.DEFER_BLOCKING 0x0 ;  /* 0x0000000000007b1d */ /* 0x000fec0000010000 */
[----:B------:R-:W2:Y:S02]  /*88940*/  LDS.128 R20, [R10] ;  /* 0x000000000a147984 */ /* 0x000ea40000000c00 */
[----:B------:R-:W-:Y:S06]  /*88950*/  BAR.SYNC.DEFER_BLOCKING 0x0 ;  /* 0x0000000000007b1d */ /* 0x000fec0000010000 */
[----:B--2---:R-:W-:Y:S04]  /*88960*/  STL [R1+0x2e14], R20 ;  /* 0x002e141401007387 */ /* 0x004fe80000100800 */
[----:B------:R-:W-:Y:S04]  /*88970*/  STL [R1+0x2e10], R21 ;  /* 0x002e101501007387 */ /* 0x000fe80000100800 */
[----:B------:R-:W-:Y:S04]  /*88980*/  STL [R1+0x2e0c], R22 ;  /* 0x002e0c1601007387 */ /* 0x000fe80000100800 */
[----:B------:R2:W-:Y:S01]  /*88990*/  STL [R1+0x2e08], R23 ;  /* 0x002e081701007387 */ /* 0x0005e20000100800 */
[----:B------:R-:W-:-:S02]  /*889a0*/  IMAD.MOV.U32 R94, RZ, RZ, R125 ;  /* 0x000000ffff5e7224 */ /* 0x000fc400078e007d */
[----:B------:R-:W-:Y:S01]  /*889b0*/  IMAD.MOV.U32 R95, RZ, RZ, R127 ;  /* 0x000000ffff5f7224 */ /* 0x000fe200078e007f */
[----:B--2---:R-:W2:Y:S01]  /*889c0*/  LDC.64 R22, c[0x0][0x228] ;  /* 0x00008a00ff167b82 */ /* 0x004ea20000000a00 */
[----:B---3--:R-:W-:Y:S07]  /*889d0*/  STSM.16.M88.4 [R11], R28 ;  /* 0x0000001c0b007844 */ /* 0x008fee0000000200 */
[----:B------:R-:W-:Y:S06]  /*889e0*/  BAR.SYNC.DEFER_BLOCKING 0x0 ;  /* 0x0000000000007b1d */ /* 0x000fec0000010000 */
[----:B------:R-:W3:Y:S02]  /*889f0*/  LDS.128 R16, [R10] ;  /* 0x000000000a107984 */ /* 0x000ee40000000c00 */
[----:B------:R-:W-:Y:S06]  /*88a00*/  BAR.SYNC.DEFER_BLOCKING 0x0 ;  /* 0x0000000000007b1d */ /* 0x000fec0000010000 */
[----:B----4-:R4:W-:Y:S02]  /*88a10*/  STSM.16.M88.4 [R11], R24 ;  /* 0x000000180b007844 */ /* 0x0109e40000000200 */
[----:B------:R-:W-:Y:S06]  /*88a20*/  BAR.SYNC.DEFER_BLOCKING 0x0 ;  /* 0x0000000000007b1d */ /* 0x000fec0000010000 */
[----:B---3--:R-:W-:Y:S04]  /*88a30*/  STL [R1+0x2e24], R16 ;  /* 0x002e241001007387 */ /* 0x008fe80000100800 */
[----:B------:R1:W-:Y:S04]  /*88a40*/  STL [R1+0x2e20], R17 ;  /* 0x002e201101007387 */ /* 0x0003e80000100800 */
[----:B------:R-:W-:Y:S04]  /*88a50*/  STL [R1+0x2e1c], R18 ;  /* 0x002e1c1201007387 */ /* 0x000fe80000100800 */
[----:B------:R3:W-:Y:S04]  /*88a60*/  STL [R1+0x2e18], R19 ;  /* 0x002e181301007387 */ /* 0x0007e80000100800 */
[----:B----4-:R-:W4:Y:S04]  /*88a70*/  LDL.LU R24, [R1+0x360] ;  /* 0x0003600001187983 */ /* 0x010f280000300800 */
[----:B------:R-:W4:Y:S04]  /*88a80*/  LDL.LU R25, [R1+0x368] ;  /* 0x0003680001197983 */ /* 0x000f280000300800 */
[----:B------:R-:W2:Y:S01]  /*88a90*/  LDS.128 R28, [R10] ;  /* 0x000000000a1c7984 */ /* 0x000ea20000000c00 */
[----:B------:R-:W-:Y:S01]  /*88aa0*/  IMAD.MOV.U32 R26, RZ, RZ, R112 ;  /* 0x000000ffff1a7224 */ /* 0x000fe200078e0070 */
[----:B------:R-:W-:Y:S01]  /*88ab0*/  MOV R27, R114 ;  /* 0x00000072001b7202 */ /* 0x000fe20000000f00 */
[----:B-1----:R-:W-:Y:S01]  /*88ac0*/  IMAD.MOV.U32 R17, RZ, RZ, R13 ;  /* 0x000000ffff117224 */ /* 0x002fe200078e000d */
[----:B------:R-:W-:Y:S08]  /*88ad0*/  BAR.SYNC.DEFER_BLOCKING 0x0 ;  /* 0x0000000000007b1d */ /* 0x000ff00000010000 */
[----:B---3--:R-:W1:Y:S01]  /*88ae0*/  LDC.64 R18, c[0x0][0x228] ;  /* 0x00008a00ff127b82 */ /* 0x008e620000000a00 */
[----:B------:R-:W3:Y:S04]  /*88af0*/  LDL.LU R32, [R1+0xb64] ;  /* 0x000b640001207983 */ /* 0x000ee80000300800 */
[----:B------:R-:W3:Y:S04]  /*88b00*/  LDL.LU R33, [R1+0xb6c] ;  /* 0x000b6c0001217983 */ /* 0x000ee80000300800 */
[----:B------:R-:W3:Y:S04]  /*88b10*/  LDL.LU R34, [R1+0x764] ;  /* 0x0007640001227983 */ /* 0x000ee80000300800 */
[----:B------:R-:W3:Y:S04]  /*88b20*/  LDL.LU R35, [R1+0x76c] ;  /* 0x00076c0001237983 */ /* 0x000ee80000300800 */
[----:B--2---:R-:W-:Y:S04]  /*88b30*/  STL [R1+0x2e28], R28 ;  /* 0x002e281c01007387 */ /* 0x004fe80000100800 */
[----:B------:R-:W-:Y:S04]  /*88b40*/  STL [R1+0x2df4], R29 ;  /* 0x002df41d01007387 */ /* 0x000fe80000100800 */
[----:B------:R-:W-:Y:S04]  /*88b50*/  STL [R1+0x2df0], R30 ;  /* 0x002df01e01007387 */ /* 0x000fe80000100800 */
[----:B------:R-:W-:Y:S04]  /*88b60*/  STL [R1+0x2dec], R31 ;  /* 0x002dec1f01007387 */ /* 0x000fe80000100800 */
[----:B----4-:R-:W-:Y:S01]  /*88b70*/  STSM.16.M88.4 [R11], R24 ;  /* 0x000000180b007844 */ /* 0x010fe20000000200 */
[----:B------:R-:W-:Y:S06]  /*88b80*/  BAR.SYNC.DEFER_BLOCKING 0x0 ;  /* 0x0000000000007b1d */ /* 0x000fec0000010000 */
[----:B------:R-:W2:Y:S02]  /*88b90*/  LDS.128 R24, [R10] ;  /* 0x000000000a187984 */ /* 0x000ea40000000c00 */
[----:B------:R-:W-:Y:S06]  /*88ba0*/  BAR.SYNC.DEFER_BLOCKING 0x0 ;  /* 0x0000000000007b1d */ /* 0x000fec0000010000 */
[----:B--2---:R-:W-:Y:S04]  /*88bb0*/  STL [R1+0x2e34], R24 ;  /* 0x002e341801007387 */ /* 0x004fe80000100800 */
[----:B------:R2:W-:Y:S04]  /*88bc0*/  STL [R1+0x2e30], R25 ;  /* 0x002e301901007387 */ /* 0x0005e80000100800 */
[----:B------:R-:W-:Y:S04]  /*88bd0*/  STL [R1+0x2e2c], R26 ;  /* 0x002e2c1a01007387 */ /* 0x000fe80000100800 */
[----:B------:R-:W-:Y:S01]  /*88be0*/  STL [R1+0x2de8], R27 ;  /* 0x002de81b01007387 */ /* 0x000fe20000100800 */
[----:B-1----:R-:W-:Y:S01]  /*88bf0*/  MOV R15, R18 ;  /* 0x00000012000f7202 */ /* 0x002fe20000000f00 */
[----:B------:R-:W-:Y:S01]  /*88c00*/  VIADD R8, R6, 0x2 ;  /* 0x0000000206087836 */ /* 0x000fe20000000000 */
[----:B--2---:R-:W1:Y:S01]  /*88c10*/  LDC.64 R24, c[0x0][0x228] ;  /* 0x00008a00ff187b82 */ /* 0x004e620000000a00 */
[----:B------:R-:W2:Y:S04]  /*88c20*/  LDL.LU R44, [R1+0x364] ;  /* 0x00036400012c7983 */ /* 0x000ea80000300800 */
[----:B------:R-:W2:Y:S04]  /*88c30*/  LDL.LU R45, [R1+0x36c] ;  /* 0x00036c00012d7983 */ /* 0x000ea80000300800 */
[----:B------:R-:W4:Y:S04]  /*88c40*/  LDL.LU R40, [R1+0xb70] ;  /* 0x000b700001287983 */ /* 0x000f280000300800 */
[----:B------:R-:W4:Y:S04]  /*88c50*/  LDL.LU R41, [R1+0xb78] ;  /* 0x000b780001297983 */ /* 0x000f280000300800 */
[----:B------:R-:W4:Y:S04]  /*88c60*/  LDL.LU R42, [R1+0x770] ;  /* 0x00077000012a7983 */ /* 0x000f280000300800 */
[----:B------:R-:W4:Y:S04]  /*88c70*/  LDL.LU R43, [R1+0x778] ;  /* 0x00077800012b7983 */ /* 0x000f280000300800 */
[----:B---3--:R-:W-:Y:S01]  /*88c80*/  STSM.16.M88.4 [R11], R32 ;  /* 0x000000200b007844 */ /* 0x008fe20000000200 */
[----:B------:R-:W-:Y:S06]  /*88c90*/  BAR.SYNC.DEFER_BLOCKING 0x0 ;  /* 0x0000000000007b1d */ /* 0x000fec0000010000 */
[----:B------:R-:W3:Y:S02]  /*88ca0*/  LDS.128 R36, [R10] ;  /* 0x000000000a247984 */ /* 0x000ee40000000c00 */
[----:B------:R-:W-:Y:S06]  /*88cb0*/  BAR.SYNC.DEFER_BLOCKING 0x0 ;  /* 0x0000000000007b1d */ /* 0x000fec0000010000 */
[----:B---3--:R-:W-:Y:S04]  /*88cc0*/  STL [R1+0x2e44], R36 ;  /* 0x002e442401007387 */ /* 0x008fe80000100800 */
[----:B------:R3:W-:Y:S04]  /*88cd0*/  STL [R1+0x2e40], R37 ;  /* 0x002e402501007387 */ /* 0x0007e80000100800 */
[----:B------:R-:W-:Y:S04]  /*88ce0*/  STL [R1+0x2e3c], R38 ;  /* 0x002e3c2601007387 */ /* 0x000fe80000100800 */
[----:B------:R1:W-:Y:S01]  /*88cf0*/  STL [R1+0x2e38], R39 ;  /* 0x002e382701007387 */ /* 0x0003e20000100800 */
[----:B---3--:R-:W3:Y:S08]  /*88d00*/  LDC.64 R36, c[0x0][0x228] ;  /* 0x00008a00ff247b82 */ /* 0x008ef00000000a00 */
[----:B-1----:R-:W1:Y:S01]  /*88d10*/  LDC.64 R38, c[0x0][0x228] ;  /* 0x00008a00ff267b82 */ /* 0x002e620000000a00 */
[----:B--2---:R-:W-:Y:S07]  /*88d20*/  STSM.16.M88.4 [R11], R44 ;  /* 0x0000002c0b007844 */ /* 0x004fee0000000200 */
[----:B------:R-:W-:Y:S06]  /*88d30*/  BAR.SYNC.DEFER_BLOCKING 0x0 ;  /* 0x0000000000007b1d */ /* 0x000fec0000010000 */
[----:B------:R-:W2:Y:S02]  /*88d40*/  LDS.128 R32, [R10] ;  /* 0x000000000a207984 */ /* 0x000ea40000000c00 */
[----:B------:R-:W-:Y:S06]  /*88d50*/  BAR.SYNC.DEFER_BLOCKING 0x0 ;  /* 0x0000000000007b1d */ /* 0x000fec0000010000 */
[----:B----4-:R4:W-:Y:S02]  /*88d60*/  STSM.16.M88.4 [R11], R40 ;  /* 0x000000280b007844 */ /* 0x0109e40000000200 */
[----:B------:R-:W-:Y:S06]  /*88d70*/  BAR.SYNC.DEFER_BLOCKING 0x0 ;  /* 0x0000000000007b1d */ /* 0x000fec0000010000 */
[----:B--2---:R-:W-:Y:S04]  /*88d80*/  STL [R1+0x2e54], R32 ;  /* 0x002e542001007387 */ /* 0x004fe80000100800 */
[----:B------:R2:W-:Y:S04]  /*88d90*/  STL [R1+0x2e50], R33 ;  /* 0x002e502101007387 */ /* 0x0005e80000100800 */
[----:B------:R-:W-:Y:S04]  /*88da0*/  STL [R1+0x2e4c], R34 ;  /* 0x002e4c2201007387 */ /* 0x000fe80000100800 */
[----:B------:R3:W-:Y:S01]  /*88db0*/  STL [R1+0x2e48], R35 ;  /* 0x002e482301007387 */ /* 0x0007e20000100800 */
[----:B----4-:R-:W-:Y:S01]  /*88dc0*/  MOV R42, R116 ;  /* 0x00000074002a7202 */ /* 0x010fe20000000f00 */
[----:B------:R-:W-:Y:S01]  /*88dd0*/  IMAD.MOV.U32 R43, RZ, RZ, R118 ;  /* 0x000000ffff2b7224 */ /* 0x000fe200078e0076 */
[----:B--2---:R-:W2:Y:S01]  /*88de0*/  LDC.64 R32, c[0x0][0x228] ;  /* 0x00008a00ff207b82 */ /* 0x004ea20000000a00 */
[----:B------:R-:W4:Y:S04]  /*88df0*/  LDL.LU R40, [R1+0x370] ;  /* 0x0003700001287983 */ /* 0x000f280000300800 */
[----:B------:R-:W4:Y:S03]  /*88e00*/  LDL.LU R41, [R1+0x378] ;  /* 0x0003780001297983 */ /* 0x000f260000300800 */
[----:B---3--:R-:W3:Y:S01]  /*88e10*/  LDC.64 R34, c[0x0][0x228] ;  /* 0x00008a00ff227b82 */ /* 0x008ee20000000a00 */
[----:B------:R-:W1:Y:S07]  /*88e20*/  LDS.128 R44, [R10] ;  /* 0x000000000a2c7984 */ /* 0x000e6e0000000c00 */
[----:B------:R-:W-:Y:S06]  /*88e30*/  BAR.SYNC.DEFER_BLOCKING 0x0 ;  /* 0x0000000000007b1d */ /* 0x000fec0000010000 */
[----:B------:R-:W2:Y:S04]  /*88e40*/  LDL.LU R48, [R1+0xb74] ;  /* 0x000b740001307983 */ /* 0x000ea80000300800 */
[----:B------:R-:W2:Y:S04]  /*88e50*/  LDL.LU R49, [R1+0xb7c] ;  /* 0x000b7c0001317983 */ /* 0x000ea80000300800 */
[----:B------:R-:W2:Y:S04]  /*88e60*/  LDL.LU R50, [R1+0x774] ;  /* 0x0007740001327983 */ /* 0x000ea80000300800 */
[----:B------:R-:W2:Y:S04]  /*88e70*/  LDL.LU R51, [R1+0x77c] ;  /* 0x00077c0001337983 */ /* 0x000ea80000300800 */
[----:B-1----:R-:W-:Y:S04]  /*88e80*/  STL [R1+0x2e58], R44 ;  /* 0x002e582c01007387 */ /* 0x002fe80000100800 */
[----:B------:R-:W-:Y:S04]  /*88e90*/  STL [R1+0x2de4], R45 ;  /* 0x002de42d01007387 */ /* 0x000fe80000100800 */
[----:B------:R-:W-:Y:S04]  /*88ea0*/  STL [R1+0x2de0], R46 ;  /* 0x002de02e01007387 */ /* 0x000fe80000100800 */
[----:B------:R-:W-:Y:S04]  /*88eb0*/  STL [R1+0x2ddc], R47 ;  /* 0x002ddc2f01007387 */ /* 0x000fe80000100800 */
[----:B----4-:R-:W-:Y:S01]  /*88ec0*/  STSM.16.M88.4 [R11], R40 ;  /* 0x000000280b007844 */ /* 0x010fe20000000200 */
[----:B------:R-:W-:Y:S06]  /*88ed0*/  BAR.SYNC.DEFER_BLOCKING 0x0 ;  /* 0x0000000000007b1d */ /* 0x000fec0000010000 */
[----:B------:R-:W1:Y:S02]  /*88ee0*/  LDS.128 R40, [R10] ;  /* 0x000000000a287984 */ /* 0x000e640000000c00 */
[----:B------:R-:W-:Y:S06]  /*88ef0*/  BAR.SYNC.DEFER_BLOCKING 0x0 ;  /* 0x0000000000007b1d */ /* 0x000fec0000010000 */
[----:B-1----:R-:W-:Y:S04]  /*88f00*/  STL [R1+0x2e64], R40 ;  /* 0x002e642801007387 */ /* 0x002fe80000100800 */
[----:B------:R1:W-:Y:S04]  /*88f10*/  STL [R1+0x2e60], R41 ;  /* 0x002e602901007387 */ /* 0x0003e80000100800 */
[----:B------:R-:W-:Y:S04]  /*88f20*/  STL [R1+0x2e5c], R42 ;  /* 0x002e5c2a01007387 */ /* 0x000fe80000100800 */
[----:B------:R-:W-:Y:S01]  /*88f30*/  STL [R1+0x2dd8], R43 ;  /* 0x002dd82b01007387 */ /* 0x000fe20000100800 */
[----:B-1----:R-:W1:Y:S03]  /*88f40*/  LDC.64 R40, c[0x0][0x228] ;  /* 0x00008a00ff287b82 */ /* 0x002e660000000a00 */
[----:B------:R-:W4:Y:S04]  /*88f50*/  LDL.LU R60, [R1+0x374] ;  /* 0x00037400013c7983 */ /* 0x000f280000300800 */
[----:B------:R-:W4:Y:S04]  /*88f60*/  LDL.LU R61, [R1+0x37c] ;  /* 0x00037c00013d7983 */ /* 0x000f280000300800 */
[----:B------:R-:W3:Y:S04]  /*88f70*/  LDL.LU R56, [R1+0xb80] ;  /* 0x000b800001387983 */ /* 0x000ee80000300800 */
[----:B------:R-:W3:Y:S04]  /*88f80*/  LDL.LU R57, [R1+0xb88] ;  /* 0x000b880001397983 */ /* 0x000ee80000300800 */
[----:B------:R-:W3:Y:S04]  /*88f90*/  LDL.LU R58, [R1+0x780] ;  /* 0x00078000013a7983 */ /* 0x000ee80000300800 */
[----:B------:R-:W3:Y:S04]  /*88fa0*/  LDL.LU R59, [R1+0x788] ;  /* 0x00078800013b7983 */ /* 0x000ee80000300800 */
[----:B--2---:R-:W-:Y:S01]  /*88fb0*/  STSM.16.M88.4 [R11], R48 ;  /* 0x000000300b007844 */ /* 0x004fe20000000200 */
[----:B------:R-:W-:Y:S06]  /*88fc0*/  BAR.SYNC.DEFER_BLOCKING 0x0 ;  /* 0x0000000000007b1d */ /* 0x000fec0000010000 */
[----:B------:R-:W2:Y:S02]  /*88fd0*/  LDS.128 R52, [R10] ;  /* 0x000000000a347984 */ /* 0x000ea40000000c00 */
[----:B------:R-:W-:Y:S06]  /*88fe0*/  BAR.SYNC.DEFER_BLOCKING 0x0 ;  /* 0x0000000000007b1d */ /* 0x000fec0000010000 */
[----:B--2---:R-:W-:Y:S04]  /*88ff0*/  STL [R1+0x2e74], R52 ;  /* 0x002e743401007387 */ /* 0x004fe80000100800 */
[----:B------:R2:W-:Y:S04]  /*89000*/  STL [R1+0x2e70], R53 ;  /* 0x002e703501007387 */ /* 0x0005e80000100800 */
[----:B------:R-:W-:Y:S04]  /*89010*/  STL [R1+0x2e6c], R54 ;  /* 0x002e6c3601007387 */ /* 0x000fe80000100800 */
[----:B------:R-:W-:Y:S01]  /*89020*/  STL [R1+0x2e68], R55 ;  /* 0x002e683701007387 */ /* 0x000fe20000100800 */
[----:B--2---:R-:W2:Y:S03]  /*89030*/  LDC.64 R52, c[0x0][0x228] ;  /* 0x00008a00ff347b82 */ /* 0x004ea60000000a00 */
[----:B----4-:R-:W-:Y:S05]  /*89040*/  STSM.16.M88.4 [R11], R60 ;  /* 0x0000003c0b007844 */ /* 0x010fea0000000200 */
[----:B------:R-:W-:Y:S06]  /*89050*/  BAR.SYNC.DEFER_BLOCKING 0x0 ;  /* 0x0000000000007b1d */ /* 0x000fec0000010000 */
[----:B------:R-:W4:Y:S02]  /*89060*/  LDS.128 R48, [R10] ;  /* 0x000000000a307984 */ /* 0x000f240000000c00 */
[----:B------:R-:W-:Y:S06]  /*89070*/  BAR.SYNC.DEFER_BLOCKING 0x0 ;  /* 0x0000000000007b1d */ /* 0x000fec0000010000 */
[----:B---3--:R3:W-:Y:S02]  /*89080*/  STSM.16.M88.4 [R11], R56 ;  /* 0x000000380b007844 */ /* 0x0087e40000000200 */
[----:B------:R-:W-:Y:S06]  /*89090*/  BAR.SYNC.DEFER_BLOCKING 0x0 ;  /* 0x0000000000007b1d */ /* 0x000fec0000010000 */
[----:B----4-:R-:W-:Y:S04]  /*890a0*/  STL [R1+0x2e84], R48 ;  /* 0x002e843001007387 */ /* 0x010fe80000100800 */
[----:B------:R4:W-:Y:S04]  /*890b0*/  STL [R1+0x2e80], R49 ;  /* 0x002e803101007387 */ /* 0x0009e80000100800 */
[----:B------:R-:W-:Y:S04]  /*890c0*/  STL [R1+0x2e7c], R50 ;  /* 0x002e7c3201007387 */ /* 0x000fe80000100800 */
[----:B------:R-:W-:Y:S01]  /*890d0*/  STL [R1+0x2e78], R51 ;  /* 0x002e783301007387 */ /* 0x000fe20000100800 */
[----:B---3--:R-:W-:Y:S01]  /*890e0*/  IMAD.MOV.U32 R58, RZ, RZ, R120 ;  /* 0x000000ffff3a7224 */ /* 0x008fe200078e0078 */
[----:B----4-:R-:W3:Y:S02]  /*890f0*/  LDC.64 R48, c[0x0][0x228] ;  /* 0x00008a00ff307b82 */ /* 0x010ee40000000a00 */
[----:B------:R-:W4:Y:S04]  /*89100*/  LDL.LU R56, [R1+0x380] ;  /* 0x0003800001387983 */ /* 0x000f280000300800 */
[----:B------:R-:W4:Y:S04]  /*89110*/  LDL.LU R57, [R1+0x388] ;  /* 0x0003880001397983 */ /* 0x000f280000300800 */
[----:B------:R-:W1:Y:S01]  /*89120*/  LDS.128 R60, [R10] ;  /* 0x000000000a3c7984 */ /* 0x000e620000000c00 */
[----:B------:R-:W-:Y:S01]  /*89130*/  IMAD.MOV.U32 R59, RZ, RZ, R122 ;  /* 0x000000ffff3b7224 */ /* 0x000fe200078e007a */
        /* <DEDUP_REMOVED lines=14> */
[----:B------:R-:W-:Y:S04]  /*89220*/  STL [R1+0x2e90], R57 ;  /* 0x002e903901007387 */ /* 0x000fe80000100800 */
[----:B------:R-:W-:Y:S04]  /*89230*/  STL [R1+0x2e8c], R58 ;  /* 0x002e8c3a01007387 */ /* 0x000fe80000100800 */
[----:B------:R-:W-:Y:S04]  /*89240*/  STL [R1+0x2dc8], R59 ;  /* 0x002dc83b01007387 */ /* 0x000fe80000100800 */
        /* <DEDUP_REMOVED lines=8> */
[----:B------:R-:W1:Y:S02]  /*892d0*/  LDS.128 R68, [R10] ;  /* 0x000000000a447984 */ /* 0x000e640000000c00 */
[----:B------:R-:W-:Y:S06]  /*892e0*/  BAR.SYNC.DEFER_BLOCKING 0x0 ;  /* 0x0000000000007b1d */ /* 0x000fec0000010000 */
[----:B-1----:R-:W-:Y:S04]  /*892f0*/  STL [R1+0x2ea4], R68 ;  /* 0x002ea44401007387 */ /* 0x002fe80000100800 */
[----:B------:R-:W-:Y:S04]  /*89300*/  STL [R1+0x2ea0], R69 ;  /* 0x002ea04501007387 */ /* 0x000fe80000100800 */
[----:B------:R-:W-:Y:S04]  /*89310*/  STL [R1+0x2e9c], R70 ;  /* 0x002e9c4601007387 */ /* 0x000fe80000100800 */
[----:B------:R1:W-:Y:S02]  /*89320*/  STL [R1+0x2e98], R71 ;  /* 0x002e984701007387 */ /* 0x0003e40000100800 */
[----:B-1----:R-:W1:Y:S02]  /*89330*/  LDC.64 R70, c[0x0][0x228] ;  /* 0x00008a00ff467b82 */ /* 0x002e640000000a00 */
[----:B----4-:R-:W-:Y:S06]  /*89340*/  STSM.16.M88.4 [R11], R76 ;  /* 0x0000004c0b007844 */ /* 0x010fec0000000200 */
[----:B------:R-:W-:Y:S06]  /*89350*/  BAR.SYNC.DEFER_BLOCKING 0x0 ;  /* 0x0000000000007b1d */ /* 0x000fec0000010000 */
[----:B------:R-:W2:Y:S02]  /*89360*/  LDS.128 R64, [R10] ;  /* 0x000000000a407984 */ /* 0x000ea40000000c00 */
[----:B------:R-:W-:Y:S06]  /*89370*/  BAR.SYNC.DEFER_BLOCKING 0x0 ;  /* 0x0000000000007b1d */ /* 0x000fec0000010000 */
[----:B---3--:R3:W-:Y:S02]  /*89380*/  STSM.16.M88.4 [R11], R72 ;  /* 0x000000480b007844 */ /* 0x0087e40000000200 */
[----:B------:R-:W-:Y:S06]  /*89390*/  BAR.SYNC.DEFER_BLOCKING 0x0 ;  /* 0x0000000000007b1d */ /* 0x000fec0000010000 */
[----:B--2---:R-:W-:Y:S04]  /*893a0*/  STL [R1+0x2eb4], R64 ;  /* 0x002eb44001007387 */ /* 0x004fe80000100800 */
[----:B------:R2:W-:Y:S04]  /*893b0*/  STL [R1+0x2eb0], R65 ;  /* 0x002eb04101007387 */ /* 0x0005e80000100800 */
[----:B------:R-:W-:Y:S04]  /*893c0*/  STL [R1+0x2eac], R66 ;  /* 0x002eac4201007387 */ /* 0x000fe80000100800 */
[----:B------:R4:W-:Y:S01]  /*893d0*/  STL [R1+0x2ea8], R67 ;  /* 0x002ea84301007387 */ /* 0x0009e20000100800 */
[----:B---3--:R-:W-:Y:S01]  /*893e0*/  IMAD.MOV.U32 R74, RZ, RZ, R124 ;  /* 0x000000ffff4a7224 */ /* 0x008fe200078e007c */
[----:B------:R-:W-:Y:S01]  /*893f0*/  MOV R75, R126 ;  /* 0x0000007e004b7202 */ /* 0x000fe20000000f00 */
[----:B--2---:R-:W2:Y:S01]  /*89400*/  LDC.64 R64, c[0x0][0x228] ;  /* 0x00008a00ff407b82 */ /* 0x004ea20000000a00 */
[----:B------:R-:W3:Y:S04]  /*89410*/  LDL.LU R72, [R1+0x390] ;  /* 0x0003900001487983 */ /* 0x000ee80000300800 */
[----:B------:R-:W3:Y:S03]  /*89420*/  LDL.LU R73, [R1+0x398] ;  /* 0x0003980001497983 */ /* 0x000ee60000300800 */
[----:B----4-:R-:W4:Y:S01]  /*89430*/  LDC.64 R66, c[0x0][0x228] ;  /* 0x00008a00ff427b82 */ /* 0x010f220000000a00 */
        /* <DEDUP_REMOVED lines=19> */
[----:B------:R-:W3:Y:S04]  /*89570*/  LDL.LU R92, [R1+0x394] ;  /* 0x00039400015c7983 */ /* 0x000ee80000300800 */
[----:B------:R-:W3:Y:S04]  /*89580*/  LDL.LU R93, [R1+0x39c] ;  /* 0x00039c00015d7983 */ /* 0x000ee80000300800 */
[----:B--2---:R-:W-:Y:S01]  /*89590*/  STSM.16.M88.4 [R11], R80 ;  /* 0x000000500b007844 */ /* 0x004fe20000000200 */
[----:B------:R-:W-:Y:S06]  /*895a0*/  BAR.SYNC.DEFER_BLOCKING 0x0 ;  /* 0x0000000000007b1d */ /* 0x000fec0000010000 */
[----:B------:R-:W2:Y:S04]  /*895b0*/  LDL.LU R104, [R1+0xba0] ;  /* 0x000ba00001687983 */ /* 0x000ea80000300800 */
[----:B------:R-:W2:Y:S04]  /*895c0*/  LDL.LU R105, [R1+0xba8] ;  /* 0x000ba80001697983 */ /* 0x000ea80000300800 */
[----:B------:R-:W2:Y:S04]  /*895d0*/  LDL.LU R106, [R1+0x7a0] ;  /* 0x0007a000016a7983 */ /* 0x000ea80000300800 */
[----:B------:R-:W2:Y:S04]  /*895e0*/  LDL.LU R107, [R1+0x7a8] ;  /* 0x0007a800016b7983 */ /* 0x000ea80000300800 */
[----:B------:R-:W4:Y:S01]  /*895f0*/  LDS.128 R88, [R10] ;  /* 0x000000000a587984 */ /* 0x000f220000000c00 */
[----:B------:R-:W-:Y:S06]  /*89600*/  BAR.SYNC.DEFER_BLOCKING 0x0 ;  /* 0x0000000000007b1d */ /* 0x000fec0000010000 */
[----:B----4-:R-:W-:Y:S04]  /*89610*/  STL [R1+0x2ed4], R88 ;  /* 0x002ed45801007387 */ /* 0x010fe80000100800 */
[----:B------:R-:W-:Y:S04]  /*89620*/  STL [R1+0x2ed0], R89 ;  /* 0x002ed05901007387 */ /* 0x000fe80000100800 */
[----:B------:R-:W-:Y:S04]  /*89630*/  STL [R1+0x2ecc], R90 ;  /* 0x002ecc5a01007387 */ /* 0x000fe80000100800 */
[----:B------:R4:W-:Y:S01]  /*89640*/  STL [R1+0x2ec8], R91 ;  /* 0x002ec85b01007387 */ /* 0x0009e20000100800 */
[----:B------:R-:W-:Y:S01]  /*89650*/  MOV R82, R128 ;  /* 0x0000008000527202 */ /* 0x000fe20000000f00 */
[----:B------:R-:W-:Y:S01]  /*89660*/  IMAD.MOV.U32 R83, RZ, RZ, R130 ;  /* 0x000000ffff537224 */ /* 0x000fe200078e0082 */
[----:B----4-:R-:W4:Y:S01]  /*89670*/  LDC.64 R90, c[0x0][0x228] ;  /* 0x00008a00ff5a7b82 */ /* 0x010f220000000a00 */
[----:B---3--:R-:W-:Y:S07]  /*89680*/  STSM.16.M88.4 [R11], R92 ;  /* 0x0000005c0b007844 */ /* 0x008fee0000000200 */
[----:B------:R-:W-:Y:S06]  /*89690*/  BAR.SYNC.DEFER_BLOCKING 0x0 ;  /* 0x0000000000007b1d */ /* 0x000fec0000010000 */
[----:B------:R-:W3:Y:S02]  /*896a0*/  LDS.128 R84, [R10] ;  /* 0x000000000a547984 */ /* 0x000ee40000000c00 */
[----:B------:R-:W-:Y:S06]  /*896b0*/  BAR.SYNC.DEFER_BLOCKING 0x0 ;  /* 0x0000000000007b1d */ /* 0x000fec0000010000 */
[----:B---3--:R-:W-:Y:S04]  /*896c0*/  STL [R1+0x2ee4], R84 ;  /* 0x002ee45401007387 */ /* 0x008fe80000100800 */
[----:B------:R3:W-:Y:S04]  /*896d0*/  STL [R1+0x2ee0], R85 ;  /* 0x002ee05501007387 */ /* 0x0007e80000100800 */
[----:B------:R-:W-:Y:S04]  /*896e0*/  STL [R1+0x2edc], R86 ;  /* 0x002edc5601007387 */ /* 0x000fe80000100800 */
[----:B------:R1:W-:Y:S01]  /*896f0*/  STL [R1+0x2ed8], R87 ;  /* 0x002ed85701007387 */ /* 0x0003e20000100800 */
[----:B---3--:R-:W3:Y:S03]  /*89700*/  LDC.64 R84, c[0x0][0x228] ;  /* 0x00008a00ff547b82 */ /* 0x008ee60000000a00 */
[----:B------:R-:W4:Y:S04]  /*89710*/  LDL.LU R80, [R1+0x3a0] ;  /* 0x0003a00001507983 */ /* 0x000f280000300800 */
[----:B------:R-:W4:Y:S01]  /*89720*/  LDL.LU R81, [R1+0x3a8] ;  /* 0x0003a80001517983 */ /* 0x000f220000300800 */
[----:B-1----:R-:W1:Y:S03]  /*89730*/  LDC.64 R86, c[0x0][0x228] ;  /* 0x00008a00ff567b82 */ /* 0x002e660000000a00 */
[----:B--2---:R-:W-:Y:S05]  /*89740*/  STSM.16.M88.4 [R11], R104 ;  /* 0x000000680b007844 */ /* 0x004fea0000000200 */
[----:B------:R-:W-:Y:S06]  /*89750*/  BAR.SYNC.DEFER_BLOCKING 0x0 ;  /* 0x0000000000007b1d */ /* 0x000fec0000010000 */
[----:B------:R-:W2:Y:S04]  /*89760*/  LDL.LU R100, [R1+0xba4] ;  /* 0x000ba40001647983 */ /* 0x000ea80000300800 */
[----:B------:R-:W2:Y:S04]  /*89770*/  LDL.LU R101, [R1+0xbac] ;  /* 0x000bac0001657983 */ /* 0x000ea80000300800 */
[----:B------:R-:W2:Y:S04]  /*89780*/  LDL.LU R102, [R1+0x7a4] ;  /* 0x0007a40001667983 */ /* 0x000ea80000300800 */
[----:B------:R-:W2:Y:S04]  /*89790*/  LDL.LU R103, [R1+0x7ac] ;  /* 0x0007ac0001677983 */ /* 0x000ea80000300800 */
[----:B------:R-:W3:Y:S01]  /*897a0*/  LDS.128 R96, [R10] ;  /* 0x000000000a607984 */ /* 0x000ee20000000c00 */
[----:B------:R-:W-:Y:S06]  /*897b0*/  BAR.SYNC.DEFER_BLOCKING 0x0 ;  /* 0x0000000000007b1d */ /* 0x000fec0000010000 */
[----:B---3--:R-:W-:Y:S04]  /*897c0*/  STL [R1+0x2ee8], R96 ;  /* 0x002ee86001007387 */ /* 0x008fe80000100800 */
[----:B------:R-:W-:Y:S04]  /*897d0*/  STL [R1+0x2db4], R97 ;  /* 0x002db46101007387 */ /* 0x000fe80000100800 */
[----:B------:R-:W-:Y:S04]  /*897e0*/  STL [R1+0x2db0], R98 ;  /* 0x002db06201007387 */ /* 0x000fe80000100800 */
[----:B------:R-:W-:Y:S04]  /*897f0*/  STL [R1+0x2dac], R99 ;  /* 0x002dac6301007387 */ /* 0x000fe80000100800 */
[----:B----4-:R-:W-:Y:S01]  /*89800*/  STSM.16.M88.4 [R11], R80 ;  /* 0x000000500b007844 */ /* 0x010fe20000000200 */
[----:B------:R-:W-:Y:S06]  /*89810*/  BAR.SYNC.DEFER_BLOCKING 0x0 ;  /* 0x0000000000007b1d */ /* 0x000fec0000010000 */
[----:B------:R-:W3:Y:S02]  /*89820*/  LDS.128 R92, [R10] ;  /* 0x000000000a5c7984 */ /* 0x000ee40000000c00 */
[----:B------:R-:W-:Y:S06]  /*89830*/  BAR.SYNC.DEFER_BLOCKING 0x0 ;  /* 0x0000000000007b1d */ /* 0x000fec0000010000 */
[----:B---3--:R-:W-:Y:S04]  /*89840*/  STL [R1+0x2ef4], R92 ;  /* 0x002ef45c01007387 */ /* 0x008fe80000100800 */
[----:B------:R3:W-:Y:S04]  /*89850*/  STL [R1+0x2ef0], R93 ;  /* 0x002ef05d01007387 */ /* 0x0007e80000100800 */
[----:B------:R-:W-:Y:S04]  /*89860*/  STL [R1+0x2eec], R94 ;  /* 0x002eec5e01007387 */ /* 0x000fe80000100800 */
[----:B------:R-:W-:Y:S01]  /*89870*/  STL [R1+0x2da8], R95 ;  /* 0x002da85f01007387 */ /* 0x000fe20000100800 */
[----:B------:R-:W-:Y:S01]  /*89880*/  IMAD.MOV.U32 R106, RZ, RZ, R129 ;  /* 0x000000ffff6a7224 */ /* 0x000fe200078e0081 */
[----:B------:R-:W-:Y:S01]  /*89890*/  MOV R107, R131 ;  /* 0x00000083006b7202 */ /* 0x000fe20000000f00 */
[----:B------:R-:W-:Y:S01]  /*898a0*/  IMAD.MOV.U32 R82, RZ, RZ, R132 ;  /* 0x000000ffff527224 */ /* 0x000fe200078e0084 */
[----:B------:R-:W4:Y:S01]  /*898b0*/  LDL.LU R104, [R1+0x3a4] ;  /* 0x0003a40001687983 */ /* 0x000f220000300800 */
[----:B------:R-:W-:Y:S01]  /*898c0*/  IMAD.MOV.U32 R83, RZ, RZ, R134 ;  /* 0x000000ffff537224 */ /* 0x000fe200078e0086 */
[----:B---3--:R-:W3:Y:S02]  /*898d0*/  LDC.64 R92, c[0x0][0x228] ;  /* 0x00008a00ff5c7b82 */ /* 0x008ee40000000a00 */
[----:B------:R-:W4:Y:S04]  /*898e0*/  LDL.LU R105, [R1+0x3ac] ;  /* 0x0003ac0001697983 */ /* 0x000f280000300800 */
[----:B--2---:R-:W-:Y:S02]  /*898f0*/  STSM.16.M88.4 [R11], R100 ;  /* 0x000000640b007844 */ /* 0x004fe40000000200 */
[----:B------:R-:W-:Y:S06]  /*89900*/  BAR.SYNC.DEFER_BLOCKING 0x0 ;  /* 0x0000000000007b1d */ /* 0x000fec0000010000 */
[----:B------:R-:W2:Y:S04]  /*89910*/  LDL.LU R108, [R1+0xbb0] ;  /* 0x000bb000016c7983 */ /* 0x000ea80000300800 */
[----:B------:R-:W2:Y:S04]  /*89920*/  LDL.LU R109, [R1+0xbb8] ;  /* 0x000bb800016d7983 */ /* 0x000ea80000300800 */
[----:B------:R-:W2:Y:S04]  /*89930*/  LDL.LU R110, [R1+0x7b0] ;  /* 0x0007b000016e7983 */ /* 0x000ea80000300800 */
[----:B------:R-:W2:Y:S04]  /*89940*/  LDL.LU R111, [R1+0x7b8] ;  /* 0x0007b800016f7983 */ /* 0x000ea80000300800 */
[----:B------:R-:W1:Y:S01]  /*89950*/  LDS.128 R120, [R10] ;  /* 0x000000000a787984 */ /* 0x000e620000000c00 */
[----:B------:R-:W-:Y:S06]  /*89960*/  BAR.SYNC.DEFER_BLOCKING 0x0 ;  /* 0x0000000000007b1d */ /* 0x000fec0000010000 */
[----:B-1----:R1:W-:Y:S04]  /*89970*/  STL [R1+0x2f04], R120 ;  /* 0x002f047801007387 */ /* 0x0023e80000100800 */
[----:B------:R-:W-:Y:S04]  /*89980*/  STL [R1+0x2f00], R121 ;  /* 0x002f007901007387 */ /* 0x000fe80000100800 */
[----:B------:R-:W-:Y:S04]  /*89990*/  STL [R1+0x2efc], R122 ;  /* 0x002efc7a01007387 */ /* 0x000fe80000100800 */
[----:B------:R3:W-:Y:S04]  /*899a0*/  STL [R1+0x2ef8], R123 ;  /* 0x002ef87b01007387 */ /* 0x0007e80000100800 */
[----:B----4-:R-:W-:Y:S01]  /*899b0*/  STSM.16.M88.4 [R11], R104 ;  /* 0x000000680b007844 */ /* 0x010fe20000000200 */
[----:B-1----:R-:W-:Y:S01]  /*899c0*/  IMAD.MOV.U32 R120, RZ, RZ, R12 ;  /* 0x000000ffff787224 */ /* 0x002fe200078e000c */
[----:B---3--:R-:W1:Y:S08]  /*899d0*/  LDC.64 R122, c[0x0][0x228] ;  /* 0x00008a00ff7a7b82 */ /* 0x008e700000000a00 */
[----:B------:R-:W-:Y:S06]  /*899e0*/  BAR.SYNC.DEFER_BLOCKING 0x0 ;  /* 0x0000000000007b1d */ /* 0x000fec0000010000 */
[----:B------:R-:W3:Y:S02]  /*899f0*/  LDS.128 R116, [R10] ;  /* 0x000000000a747984 */ /* 0x000ee40000000c00 */
[----:B------:R-:W-:Y:S06]  /*89a00*/  BAR.SYNC.DEFER_BLOCKING 0x0 ;  /* 0x0000000000007b1d */ /* 0x000fec0000010000 */
[----:B---3--:R-:W-:Y:S04]  /*89a10*/  STL [R1+0x2f14], R116 ;  /* 0x002f147401007387 */ /* 0x008fe80000100800 */
[----:B------:R-:W-:Y:S04]  /*89a20*/  STL [R1+0x2f10], R117 ;  /* 0x002f107501007387 */ /* 0x000fe80000100800 */
[----:B------:R-:W-:Y:S04]  /*89a30*/  STL [R1+0x2f0c], R118 ;  /* 0x002f0c7601007387 */ /* 0x000fe80000100800 */
[----:B------:R-:W-:Y:S04]  /*89a40*/  STL [R1+0x2f08], R119 ;  /* 0x002f087701007387 */ /* 0x000fe80000100800 */
        /* <DEDUP_REMOVED lines=13> */
[----:B------:R-:W-:Y:S04]  /*89b20*/  STL [R1+0x2d9c], R131 ;  /* 0x002d9c8301007387 */ /* 0x000fe80000100800 */
[----:B---3--:R-:W-:Y:S01]  /*89b30*/  STSM.16.M88.4 [R11], R80 ;  /* 0x000000500b007844 */ /* 0x008fe20000000200 */
        /* <DEDUP_REMOVED lines=10> */
[----:B------:R-:W-:Y:S01]  /*89be0*/  BAR.SYNC.DEFER_BLOCKING 0x0 ;  /* 0x0000000000007b1d */ /* 0x000fe20000010000 */
[----:B------:R-:W-:Y:S01]  /*89bf0*/  MOV R106, R133 ;  /* 0x00000085006a7202 */ /* 0x000fe20000000f00 */
[----:B------:R-:W-:-:S04]  /*89c00*/  IMAD.MOV.U32 R107, RZ, RZ, R135 ;  /* 0x000000ffff6b7224 */ /* 0x000fc800078e0087 */
        /* <DEDUP_REMOVED lines=22> */
[----:B------:R-:W-:Y:S01]  /*89d70*/  IMAD.MOV.U32 R82, RZ, RZ, R136 ;  /* 0x000000ffff527224 */ /* 0x000fe200078e0088 */
[----:B------:R-:W-:-:S04]  /*89d80*/  MOV R83, R138 ;  /* 0x0000008a00537202 */ /* 0x000fc80000000f00 */
        /* <DEDUP_REMOVED lines=22> */
[----:B------:R-:W-:-:S02]  /*89ef0*/  IMAD.MOV.U32 R106, RZ, RZ, R137 ;  /* 0x000000ffff6a7224 */ /* 0x000fc400078e0089 */
[----:B------:R-:W-:-:S03]  /*89f00*/  IMAD.MOV.U32 R107, RZ, RZ, R139 ;  /* 0x000000ffff6b7224 */ /* 0x000fc600078e008b */
        /* <DEDUP_REMOVED lines=68> */
[----:B--2---:R2:W-:Y:S01]  /*8a350*/  STSM.16.M88.4 [R11], R108 ;  /* 0x0000006c0b007844 */ /* 0x0045e20000000200 */
[----:B------:R-:W-:Y:S01]  /*8a360*/  BAR.SYNC.DEFER_BLOCKING 0x0 ;  /* 0x0000000000007b1d */ /* 0x000fe20000010000 */
[----:B------:R-:W-:-:S02]  /*8a370*/  IMAD.MOV.U32 R82, RZ, RZ, R144 ;  /* 0x000000ffff527224 */ /* 0x000fc400078e0090 */
[----:B------:R-:W-:-:S03]  /*8a380*/  IMAD.MOV.U32 R83, RZ, RZ, R146 ;  /* 0x000000ffff537224 */ /* 0x000fc600078e0092 */
[----:B------:R-:W4:Y:S04]  /*8a390*/  LDL.LU R100, [R1+0xbe4] ;  /* 0x000be40001647983 */ /* 0x000f280000300800 */
[----:B------:R-:W4:Y:S01]  /*8a3a0*/  LDL.LU R101, [R1+0xbec] ;  /* 0x000bec0001657983 */ /* 0x000f220000300800 */
[----:B------:R-:W-:Y:S01]  /*8a3b0*/  MOV R106, R145 ;  /* 0x00000091006a7202 */ /* 0x000fe20000000f00 */
[----:B------:R-:W-:Y:S01]  /*8a3c0*/  IMAD.MOV.U32 R107, RZ, RZ, R147 ;  /* 0x000000ffff6b7224 */ /* 0x000fe200078e0093 */
[----:B------:R-:W-:Y:S01]  /*8a3d0*/  MOV R116, R24 ;  /* 0x0000001800747202 */ /* 0x000fe20000000f00 */
[----:B------:R-:W4:Y:S01]  /*8a3e0*/  LDL.LU R102, [R1+0x7e4] ;  /* 0x0007e40001667983 */ /* 0x000f220000300800 */
[----:B------:R-:W-:Y:S01]  /*8a3f0*/  IMAD.MOV.U32 R175, RZ, RZ, R19 ;  /* 0x000000ffffaf7224 */ /* 0x000fe200078e0013 */
[----:B--2---:R-:W2:Y:S02]  /*8a400*/  LDC R108, c[0x0][0x22c] ;  /* 0x00008b00ff6c7b82 */ /* 0x004ea40000000800 */
[----:B------:R-:W4:Y:S04]  /*8a410*/  LDL.LU R103, [R1+0x7ec] ;  /* 0x0007ec0001677983 */ /* 0x000f280000300800 */
[----:B------:R-:W1:Y:S02]  /*8a420*/  LDS.128 R184, [R10] ;  /* 0x000000000ab87984 */ /* 0x000e640000000c00 */
[----:B------:R-:W2:Y:S08]  /*8a430*/  LDC.64 R18, c[0x0][0x228] ;  /* 0x00008a00ff127b82 */ /* 0x000eb00000000a00 */
[----:B------:R-:W-:Y:S01]  /*8a440*/  BAR.SYNC.DEFER_BLOCKING 0x0 ;  /* 0x0000000000007b1d */ /* 0x000fe20000010000 */
[----:B------:R-:W-:-:S02]  /*8a450*/  IMAD.MOV.U32 R118, RZ, RZ, R22 ;  /* 0x000000ffff767224 */ /* 0x000fc400078e0016 */
[----:B------:R-:W-:-:S05]  /*8a460*/  IMAD.MOV.U32 R140, RZ, RZ, R34 ;  /* 0x000000ffff8c7224 */ /* 0x000fca00078e0022 */
[----:B------:R-:W2:Y:S01]  /*8a470*/  LDC.64 R110, c[0x0][0x228] ;  /* 0x00008a00ff6e7b82 */ /* 0x000ea20000000a00 */
        /* <DEDUP_REMOVED lines=9> */
[----:B------:R-:W-:Y:S04]  /*8a510*/  STL [R1+0x2fc8], R181 ;  /* 0x002fc8b501007387 */ /* 0x000fe80000100800 */
[----:B------:R-:W-:Y:S04]  /*8a520*/  STL [R1+0x2fc4], R182 ;  /* 0x002fc4b601007387 */ /* 0x000fe80000100800 */
[----:B------:R-:W-:Y:S04]  /*8a530*/  STL [R1+0x2fc0], R183 ;  /* 0x002fc0b701007387 */ /* 0x000fe80000100800 */
[----:B------:R-:W3:Y:S04]  /*8a540*/  LDL.LU R104, [R1+0x3e4] ;  /* 0x0003e40001687983 */ /* 0x000ee80000300800 */
[----:B------:R-:W3:Y:S04]  /*8a550*/  LDL.LU R105, [R1+0x3ec] ;  /* 0x0003ec0001697983 */ /* 0x000ee80000300800 */
[----:B------:R-:W2:Y:S04]  /*8a560*/  LDL.LU R80, [R1+0xbf0] ;  /* 0x000bf00001507983 */ /* 0x000ea80000300800 */
[----:B------:R-:W2:Y:S04]  /*8a570*/  LDL.LU R81, [R1+0xbf8] ;  /* 0x000bf80001517983 */ /* 0x000ea80000300800 */
[----:B------:R-:W2:Y:S04]  /*8a580*/  LDL.LU R82, [R1+0x7f0] ;  /* 0x0007f00001527983 */ /* 0x000ea80000300800 */
[----:B------:R-:W2:Y:S04]  /*8a590*/  LDL.LU R83, [R1+0x7f8] ;  /* 0x0007f80001537983 */ /* 0x000ea80000300800 */
        /* <DEDUP_REMOVED lines=8> */
[----:B---3--:R1:W-:Y:S01]  /*8a620*/  STSM.16.M88.4 [R11], R104 ;  /* 0x000000680b007844 */ /* 0x0083e20000000200 */
[----:B------:R-:W-:Y:S01]  /*8a630*/  BAR.SYNC.DEFER_BLOCKING 0x0 ;  /* 0x0000000000007b1d */ /* 0x000fe20000010000 */
[----:B--2---:R-:W-:-:S02]  /*8a640*/  IMAD.MOV.U32 R16, RZ, RZ, R19 ;  /* 0x000000ffff107224 */ /* 0x004fc400078e0013 */
[----:B------:R-:W-:-:S05]  /*8a650*/  IMAD.MOV.U32 R119, RZ, RZ, R18 ;  /* 0x000000ffff777224 */ /* 0x000fca00078e0012 */
[----:B------:R-:W2:Y:S08]  /*8a660*/  LDC.64 R18, c[0x0][0x228] ;  /* 0x00008a00ff127b82 */ /* 0x000eb00000000a00 */
[----:B-1----:R-:W1:Y:S01]  /*8a670*/  LDC R104, c[0x0][0x228] ;  /* 0x00008a00ff687b82 */ /* 0x002e620000000800 */
[----:B------:R-:W-:Y:S02]  /*8a680*/  MOV R182, R38 ;  /* 0x0000002600b67202 */ /* 0x000fe40000000f00 */
[----:B------:R-:W-:Y:S01]  /*8a690*/  MOV R181, R40 ;  /* 0x0000002800b57202 */ /* 0x000fe20000000f00 */
[----:B------:R-:W-:-:S04]  /*8a6a0*/  IMAD.MOV.U32 R195, RZ, RZ, R48 ;  /* 0x000000ffffc37224 */ /* 0x000fc800078e0030 */
[----:B------:R-:W3:Y:S01]  /*8a6b0*/  LDC R105, c[0x0][0x228] ;  /* 0x00008a00ff697b82 */ /* 0x000ee20000000800 */
[----:B------:R-:W4:Y:S07]  /*8a6c0*/  LDS.128 R188, [R10] ;  /* 0x000000000abc7984 */ /* 0x000f2e0000000c00 */
[----:B------:R-:W-:Y:S08]  /*8a6d0*/  BAR.SYNC.DEFER_BLOCKING 0x0 ;  /* 0x0000000000007b1d */ /* 0x000ff00000010000 */
[----:B------:R-:W3:Y:S08]  /*8a6e0*/  LDC R106, c[0x0][0x22c] ;  /* 0x00008b00ff6a7b82 */ /* 0x000ef00000000800 */
[----:B------:R-:W3:Y:S01]  /*8a6f0*/  LDC R107, c[0x0][0x22c] ;  /* 0x00008b00ff6b7b82 */ /* 0x000ee20000000800 */
[----:B------:R2:W-:Y:S07]  /*8a700*/  STSM.16.M88.4 [R11], R80 ;  /* 0x000000500b007844 */ /* 0x0005ee0000000200 */
[----:B------:R-:W-:Y:S06]  /*8a710*/  BAR.SYNC.DEFER_BLOCKING 0x0 ;  /* 0x0000000000007b1d */ /* 0x000fec0000010000 */
[----:B----4-:R-:W-:Y:S04]  /*8a720*/  STL.64 [R1+0x2fe8], R188 ;  /* 0x002fe8bc01007387 */ /* 0x010fe80000100a00 */
[----:B------:R-:W-:Y:S04]  /*8a730*/  STL [R1+0x2fe4], R190 ;  /* 0x002fe4be01007387 */ /* 0x000fe80000100800 */
[----:B------:R-:W-:Y:S04]  /*8a740*/  STL [R1+0x2fe0], R191 ;  /* 0x002fe0bf01007387 */ /* 0x000fe80000100800 */
[----:B--2---:R-:W2:Y:S04]  /*8a750*/  LDL.LU R80, [R1+0x3f0] ;  /* 0x0003f00001507983 */ /* 0x004ea80000300800 */
[----:B------:R-:W2:Y:S04]  /*8a760*/  LDL.LU R81, [R1+0x3f8] ;  /* 0x0003f80001517983 */ /* 0x000ea80000300800 */
[----:B------:R-:W4:Y:S04]  /*8a770*/  LDS.128 R144, [R10] ;  /* 0x000000000a907984 */ /* 0x000f280000000c00 */
[----:B----4-:R-:W-:Y:S04]  /*8a780*/  STL.64 [R1+0x2ff8], R144 ;  /* 0x002ff89001007387 */ /* 0x010fe80000100a00 */
[----:B------:R-:W-:Y:S04]  /*8a790*/  STL.64 [R1+0x2ff0], R146 ;  /* 0x002ff09201007387 */ /* 0x000fe80000100a00 */
[----:B------:R-:W4:Y:S04]  /*8a7a0*/  LDL.LU R100, [R1+0xbf4] ;  /* 0x000bf40001647983 */ /* 0x000f280000300800 */
[----:B------:R-:W4:Y:S04]  /*8a7b0*/  LDL.LU R101, [R1+0xbfc] ;  /* 0x000bfc0001657983 */ /* 0x000f280000300800 */
[----:B------:R-:W4:Y:S04]  /*8a7c0*/  LDL.LU R102, [R1+0x7f4] ;  /* 0x0007f40001667983 */ /* 0x000f280000300800 */
[----:B------:R-:W4:Y:S01]  /*8a7d0*/  LDL.LU R103, [R1+0x7fc] ;  /* 0x0007fc0001677983 */ /* 0x000f220000300800 */
[----:B------:R-:W-:Y:S01]  /*8a7e0*/  BAR.SYNC.DEFER_BLOCKING 0x0 ;  /* 0x0000000000007b1d */ /* 0x000fe20000010000 */
[----:B------:R-:W-:Y:S01]  /*8a7f0*/  IMAD.MOV.U32 R82, RZ, RZ, R148 ;  /* 0x000000ffff527224 */ /* 0x000fe200078e0094 */
[----:B------:R-:W-:-:S04]  /*8a800*/  MOV R83, R150 ;  /* 0x0000009600537202 */ /* 0x000fc80000000f00 */
[----:B------:R-:W3:Y:S04]  /*8a810*/  LDL.LU R13, [R1+0xe10] ;  /* 0x000e1000010d7983 */ /* 0x000ee80000300800 */
[----:B--2---:R2:W-:Y:S01]  /*8a820*/  STSM.16.M88.4 [R11], R80 ;  /* 0x000000500b007844 */ /* 0x0045e20000000200 */
[----:B------:R-:W-:Y:S01]  /*8a830*/  BAR.SYNC.DEFER_BLOCKING 0x0 ;  /* 0x0000000000007b1d */ /* 0x000fe20000010000 */
[----:B------:R-:W-:-:S07]  /*8a840*/  IMAD.MOV.U32 R252, RZ, RZ, R19 ;  /* 0x000000fffffc7224 */ /* 0x000fce00078e0013 */
[----:B--2---:R-:W2:Y:S01]  /*8a850*/  LDC.64 R80, c[0x0][0x228] ;  /* 0x00008a00ff507b82 */ /* 0x004ea20000000a00 */
[----:B------:R-:W1:Y:S07]  /*8a860*/  LDS.128 R196, [R10] ;  /* 0x000000000ac47984 */ /* 0x000e6e0000000c00 */
[----:B------:R-:W-:Y:S06]  /*8a870*/  BAR.SYNC.DEFER_BLOCKING 0x0 ;  /* 0x0000000000007b1d */ /* 0x000fec0000010000 */
[----:B----4-:R4:W-:Y:S04]  /*8a880*/  STSM.16.M88.4 [R11], R100 ;  /* 0x000000640b007844 */ /* 0x0109e80000000200 */
[----:B-1----:R-:W-:Y:S01]  /*8a890*/  STL.64 [R1+0x3000], R198 ;  /* 0x003000c601007387 */ /* 0x002fe20000100a00 */
[----:B------:R-:W-:Y:S06]  /*8a8a0*/  BAR.SYNC.DEFER_BLOCKING 0x0 ;  /* 0x0000000000007b1d */ /* 0x000fec0000010000 */
[----:B----4-:R-:W4:Y:S04]  /*8a8b0*/  LDL.LU R100, [R1+0x3f4] ;  /* 0x0003f40001647983 */ /* 0x010f280000300800 */
[----:B------:R-:W4:Y:S04]  /*8a8c0*/  LDL.LU R101, [R1+0x3fc] ;  /* 0x0003fc0001657983 */ /* 0x000f280000300800 */
[----:B------:R-:W3:Y:S04]  /*8a8d0*/  LDL.LU R20, [R1+0xe00] ;  /* 0x000e000001147983 */ /* 0x000ee80000300800 */
[----:B------:R-:W3:Y:S04]  /*8a8e0*/  LDL.LU R12, [R1+0x800] ;  /* 0x00080000010c7983 */ /* 0x000ee80000300800 */
[----:B------:R-:W1:Y:S01]  /*8a8f0*/  LDS.128 R200, [R10] ;  /* 0x000000000ac87984 */ /* 0x000e620000000c00 */
[----:B------:R-:W-:Y:S01]  /*8a900*/  IMAD.MOV.U32 R102, RZ, RZ, R149 ;  /* 0x000000ffff667224 */ /* 0x000fe200078e0095 */
[----:B------:R-:W-:Y:S01]  /*8a910*/  MOV R103, R151 ;  /* 0x0000009700677202 */ /* 0x000fe20000000f00 */
[----:B------:R-:W-:Y:S01]  /*8a920*/  BAR.SYNC.DEFER_BLOCKING 0x0 ;  /* 0x0000000000007b1d */ /* 0x000fe20000010000 */
[----:B------:R-:W-:-:S07]  /*8a930*/  IMAD.MOV.U32 R19, RZ, RZ, R23 ;  /* 0x000000ffff137224 */ /* 0x000fce00078e0017 */
[----:B------:R-:W1:Y:S01]  /*8a940*/  LDC.64 R22, c[0x0][0x228] ;  /* 0x00008a00ff167b82 */ /* 0x000e620000000a00 */
[----:B--2---:R-:W-:Y:S02]  /*8a950*/  ISETP.LT.AND P4, PT, R9, R80, !P4 ;  /* 0x000000500900720c */ /* 0x004fe40006781270 */
[----:B------:R-:W-:Y:S02]  /*8a960*/  ISETP.LT.AND P5, PT, R7, R104, !P6 ;  /* 0x000000680700720c */ /* 0x000fe400077a1270 */
[----:B------:R-:W-:Y:S02]  /*8a970*/  ISETP.LT.AND P6, PT, R9, R15, !P6 ;  /* 0x0000000f0900720c */ /* 0x000fe400077c1270 */
[----:B------:R-:W-:Y:S01]  /*8a980*/  MOV R14, R18 ;  /* 0x00000012000e7202 */ /* 0x000fe20000000f00 */
[----:B------:R-:W2:Y:S01]  /*8a990*/  LDC R104, c[0x0][0x228] ;  /* 0x00008a00ff687b82 */ /* 0x000ea20000000800 */
[----:B-1----:R-:W-:Y:S01]  /*8a9a0*/  IMAD.MOV.U32 R15, RZ, RZ, R22 ;  /* 0x000000ffff0f7224 */ /* 0x002fe200078e0016 */
[----:B----4-:R1:W-:Y:S02]  /*8a9b0*/  STSM.16.M88.4 [R11], R100 ;  /* 0x000000640b007844 */ /* 0x0103e40000000200 */
[----:B-1----:R-:W-:-:S04]  /*8a9c0*/  IMAD R11, R6, R0, RZ ;  /* 0x00000000060b7224 */ /* 0x002fc800078e02ff */
[----:B------:R-:W1:Y:S01]  /*8a9d0*/  LDC R102, c[0x0][0x228] ;  /* 0x00008a00ff667b82 */ /* 0x000e620000000800 */
[----:B------:R-:W-:-:S07]  /*8a9e0*/  IMAD.WIDE R82, R11, 0x4, R2 ;  /* 0x000000040b527825 */ /* 0x000fce00078e0202 */
[----:B------:R-:W-:Y:S08]  /*8a9f0*/  BAR.SYNC.DEFER_BLOCKING 0x0 ;  /* 0x0000000000007b1d */ /* 0x000ff00000010000 */
[----:B------:R-:W4:Y:S01]  /*8aa00*/  LDC R103, c[0x0][0x228] ;  /* 0x00008a00ff677b82 */ /* 0x000f220000000800 */
[----:B---3--:R3:W-:Y:S04]  /*8aa10*/  @P0 STG.E desc[UR60][R82.64], R13 ;  /* 0x0000000d52000986 */ /* 0x0087e8000c10193c */
[----:B---3--:R-:W3:Y:S01]  /*8aa20*/  LDL.LU R13, [R1+0xc00] ;  /* 0x000c0000010d7983 */ /* 0x008ee20000300800 */
[----:B------:R-:W-:-:S03]  /*8aa30*/  IMAD.WIDE R82, R11, 0x4, R4 ;  /* 0x000000040b527825 */ /* 0x000fc600078e0204 */
[----:B------:R-:W2:Y:S04]  /*8aa40*/  LDL.LU R22, [R1+0xe14] ;  /* 0x000e140001167983 */ /* 0x000ea80000300800 */
[----:B------:R1:W-:Y:S04]  /*8aa50*/  @P4 STG.E desc[UR60][R82.64], R20 ;  /* 0x0000001452004986 */ /* 0x0003e8000c10193c */
[----:B-1----:R-:W4:Y:S01]  /*8aa60*/  LDL.LU R20, [R1+0xe04] ;  /* 0x000e040001147983 */ /* 0x002f220000300800 */
[----:B------:R-:W-:Y:S02]  /*8aa70*/  ISETP.GE.AND P0, PT, R8, R17, PT ;  /* 0x000000110800720c */ /* 0x000fe40003f06270 */
[----:B------:R-:W-:-:S05]  /*8aa80*/  IADD3 R8, R11, R0, RZ ;  /* 0x000000000b087210 */ /* 0x000fca0007ffe0ff */
[----:B------:R-:W-:-:S05]  /*8aa90*/  IMAD.WIDE R100, R8, 0x4, R2 ;  /* 0x0000000408647825 */ /* 0x000fca00078e0202 */
[----:B------:R1:W-:Y:S01]  /*8aaa0*/  @P5 STG.E desc[UR60][R100.64], R12 ;  /* 0x0000000c64005986 */ /* 0x0003e2000c10193c */
[----:B------:R-:W-:Y:S02]  /*8aab0*/  ISETP.LT.AND P5, PT, R7, R102, !P0 ;  /* 0x000000660700720c */ /* 0x000fe400047a1270 */
[----:B------:R-:W-:Y:S01]  /*8aac0*/  ISETP.LT.AND P0, PT, R9, R14, !P0 ;  /* 0x0000000e0900720c */ /* 0x000fe20004701270 */
[----:B------:R-:W-:Y:S01]  /*8aad0*/  IMAD.WIDE R82, R8, 0x4, R4 ;  /* 0x0000000408527825 */ /* 0x000fe200078e0204 */
[----:B------:R-:W4:Y:S01]  /*8aae0*/  LDL.LU R14, [R1+0x804] ;  /* 0x00080400010e7983 */ /* 0x000f220000300800 */
[----:B------:R-:W-:Y:S01]  /*8aaf0*/  IADD3 R11, R6, 0x3, RZ ;  /* 0x00000003060b7810 */ /* 0x000fe20007ffe0ff */
[----:B------:R-:W4:Y:S01]  /*8ab00*/  LDC R102, c[0x0][0x228] ;  /* 0x00008a00ff667b82 */ /* 0x000f220000000800 */
[----:B------:R-:W-:-:S04]  /*8ab10*/  IMAD.IADD R8, R8, 0x1, R0 ;  /* 0x0000000108087824 */ /* 0x000fc800078e0200 */
[----:B-1----:R-:W-:Y:S01]  /*8ab20*/  IMAD.WIDE R100, R8, 0x4, R4 ;  /* 0x0000000408647825 */ /* 0x002fe200078e0204 */
[----:B------:R-:W-:Y:S02]  /*8ab30*/  ISETP.GE.AND P4, PT, R11, R16, PT ;  /* 0x000000100b00720c */ /* 0x000fe40003f86270 */
[----:B------:R-:W1:Y:S01]  /*8ab40*/  LDC.64 R16, c[0x0][0x228] ;  /* 0x00008a00ff107b82 */ /* 0x000e620000000a00 */
[----:B------:R-:W-:Y:S01]  /*8ab50*/  VIADD R11, R6, 0x4 ;  /* 0x00000004060b7836 */ /* 0x000fe20000000000 */
[----:B-1----:R-:W-:Y:S01]  /*8ab60*/  MOV R12, R17 ;  /* 0x00000011000c7202 */ /* 0x002fe20000000f00 */
[----:B---3--:R1:W-:Y:S04]  /*8ab70*/  @P6 STG.E desc[UR60][R82.64], R13 ;  /* 0x0000000d52006986 */ /* 0x0083e8000c10193c */
[----:B-1----:R-:W3:Y:S04]  /*8ab80*/  LDL.LU R13, [R1+0xc04] ;  /* 0x000c0400010d7983 */ /* 0x002ee80000300800 */
[----:B------:R-:W3:Y:S01]  /*8ab90*/  LDL.LU R21, [R1+0xe18] ;  /* 0x000e180001157983 */ /* 0x000ee20000300800 */
[----:B------:R-:W-:-:S05]  /*8aba0*/  IMAD.WIDE R82, R8, 0x4, R2 ;  /* 0x0000000408527825 */ /* 0x000fca00078e0202 */
[----:B--2---:R-:W-:Y:S04]  /*8abb0*/  @P5 STG.E desc[UR60][R82.64], R22 ;  /* 0x0000001652005986 */ /* 0x004fe8000c10193c */
[----:B----4-:R1:W-:Y:S04]  /*8abc0*/  @P0 STG.E desc[UR60][R100.64], R20 ;  /* 0x0000001464000986 */ /* 0x0103e8000c10193c */
[----:B-1----:R-:W2:Y:S01]  /*8abd0*/  LDL.LU R20, [R1+0xe08] ;  /* 0x000e080001147983 */ /* 0x002ea20000300800 */
[----:B------:R-:W-:Y:S01]  /*8abe0*/  ISETP.LT.AND P6, PT, R7, R103, !P4 ;  /* 0x000000670700720c */ /* 0x000fe200067c1270 */
[----:B------:R-:W-:Y:S01]  /*8abf0*/  IMAD.IADD R8, R8, 0x1, R0 ;  /* 0x0000000108087824 */ /* 0x000fe200078e0200 */
[----:B------:R-:W-:Y:S01]  /*8ac00*/  ISETP.GE.AND P5, PT, R11, R19, PT ;  /* 0x000000130b00720c */ /* 0x000fe20003fa6270 */
[----:B------:R-:W-:Y:S01]  /*8ac10*/  VIADD R11, R6, 0x5 ;  /* 0x00000005060b7836 */ /* 0x000fe20000000000 */
[----:B------:R-:W1:Y:S01]  /*8ac20*/  LDC R103, c[0x0][0x228] ;  /* 0x00008a00ff677b82 */ /* 0x000e620000000800 */
[----:B------:R-:W-:-:S08]  /*8ac30*/  IMAD.WIDE R82, R8, 0x4, R2 ;  /* 0x0000000408527825 */ /* 0x000fd000078e0202 */
[----:B------:R4:W-:Y:S01]  /*8ac40*/  @P6 STG.E desc[UR60][R82.64], R14 ;  /* 0x0000000e52006986 */ /* 0x0009e2000c10193c */
[----:B------:R-:W-:-:S03]  /*8ac50*/  ISETP.GE.AND P6, PT, R11, R12, PT ;  /* 0x0000000c0b00720c */ /* 0x000fc60003fc6270 */
[----:B------:R-:W2:Y:S01]  /*8ac60*/  LDL.LU R12, [R1+0x808] ;  /* 0x00080800010c7983 */ /* 0x000ea20000300800 */
[----:B------:R-:W-:Y:S02]  /*8ac70*/  IMAD.MOV.U32 R117, RZ, RZ, R16 ;  /* 0x000000ffff757224 */ /* 0x000fe400078e0010 */
[----:B------:R-:W4:Y:S01]  /*8ac80*/  LDC.64 R16, c[0x0][0x228] ;  /* 0x00008a00ff107b82 */ /* 0x000f220000000a00 */
[----:B------:R-:W-:-:S07]  /*8ac90*/  IMAD.MOV.U32 R174, RZ, RZ, R23 ;  /* 0x000000ffffae7224 */ /* 0x000fce00078e0017 */
[----:B------:R-:W1:Y:S01]  /*8aca0*/  LDC.64 R22, c[0x0][0x228] ;  /* 0x00008a00ff167b82 */ /* 0x000e620000000a00 */
[----:B------:R-:W-:Y:S02]  /*8acb0*/  ISETP.LT.AND P4, PT, R9, R15, !P4 ;  /* 0x0000000f0900720c */ /* 0x000fe40006781270 */
[----:B----4-:R-:W-:Y:S01]  /*8acc0*/  MOV R173, R17 ;  /* 0x0000001100ad7202 */ /* 0x010fe20000000f00 */
[----:B------:R-:W-:-:S04]  /*8acd0*/  IMAD.MOV.U32 R17, RZ, RZ, R25 ;  /* 0x000000ffff117224 */ /* 0x000fc800078e0019 */
[----:B------:R-:W4:Y:S01]  /*8ace0*/  LDC.64 R24, c[0x0][0x228] ;  /* 0x00008a00ff187b82 */ /* 0x000f220000000a00 */
[----:B-1----:R-:W-:Y:S01]  /*8acf0*/  MOV R15, R23 ;  /* 0x00000017000f7202 */ /* 0x002fe20000000f00 */
[----:B------:R-:W-:-:S06]  /*8ad00*/  IMAD.MOV.U32 R128, RZ, RZ, R22 ;  /* 0x000000ffff807224 */ /* 0x000fcc00078e0016 */
[----:B------:R-:W1:Y:S01]  /*8ad10*/  LDC.64 R22, c[0x0][0x228] ;  /* 0x00008a00ff167b82 */ /* 0x000e620000000a00 */
[----:B------:R-:W-:Y:S01]  /*8ad20*/  ISETP.LT.AND P0, PT, R7, R104, !P5 ;  /* 0x000000680700720c */ /* 0x000fe20006f01270 */
[C---:B------:R-:W-:Y:S02]  /*8ad30*/  IMAD.IADD R11, R8.reuse, 0x1, R0 ;  /* 0x00000001080b7824 */ /* 0x040fe400078e0200 */
[----:B------:R-:W-:-:S04]  /*8ad40*/  IMAD.WIDE R82, R8, 0x4, R4 ;  /* 0x0000000408527825 */ /* 0x000fc800078e0204 */
[----:B------:R-:W-:Y:S01]  /*8ad50*/  IMAD.MOV.U32 R18, RZ, RZ, R16 ;  /* 0x000000ffff127224 */ /* 0x000fe200078e0010 */
[----:B------:R-:W2:Y:S01]  /*8ad60*/  LDC R104, c[0x0][0x228] ;  /* 0x00008a00ff687b82 */ /* 0x000ea20000000800 */
[----:B------:R-:W-:-:S04]  /*8ad70*/  IMAD.WIDE R100, R11, 0x4, R2 ;  /* 0x000000040b647825 */ /* 0x000fc800078e0202 */
[----:B------:R-:W-:Y:S01]  /*8ad80*/  VIADD R8, R6, 0x6 ;  /* 0x0000000606087836 */ /* 0x000fe20000000000 */
[----:B----4-:R-:W-:Y:S02]  /*8ad90*/  MOV R16, R24 ;  /* 0x0000001800107202 */ /* 0x010fe40000000f00 */
[----:B-1----:R-:W-:Y:S01]  /*8ada0*/  MOV R14, R22 ;  /* 0x00000016000e7202 */ /* 0x002fe20000000f00 */
[----:B------:R-:W-:Y:S02]  /*8adb0*/  IMAD.MOV.U32 R163, RZ, RZ, R23 ;  /* 0x000000ffffa37224 */ /* 0x000fe400078e0017 */
[----:B------:R-:W1:Y:S01]  /*8adc0*/  LDC.64 R22, c[0x0][0x228] ;  /* 0x00008a00ff167b82 */ /* 0x000e620000000a00 */
[----:B------:R-:W-:Y:S01]  /*8add0*/  ISETP.LT.AND P5, PT, R9, R18, !P5 ;  /* 0x000000120900720c */ /* 0x000fe20006fa1270 */
[----:B---3--:R3:W-:Y:S01]  /*8ade0*/  @P4 STG.E desc[UR60][R82.64], R13 ;  /* 0x0000000d52004986 */ /* 0x0087e2000c10193c */
[----:B------:R-:W-:Y:S02]  /*8adf0*/  ISETP.LT.AND P4, PT, R7, R103, !P6 ;  /* 0x000000670700720c */ /* 0x000fe40007781270 */
[----:B------:R-:W-:Y:S01]  /*8ae00*/  ISETP.LT.AND P6, PT, R9, R16, !P6 ;  /* 0x000000100900720c */ /* 0x000fe200077c1270 */
[----:B------:R-:W-:Y:S01]  /*8ae10*/  @P0 STG.E desc[UR60][R100.64], R21 ;  /* 0x0000001564000986 */ /* 0x000fe2000c10193c */
[----:B------:R-:W-:Y:S01]  /*8ae20*/  ISETP.GE.AND P0, PT, R8, R17, PT ;  /* 0x000000110800720c */ /* 0x000fe20003f06270 */
[----:B------:R-:W-:Y:S01]  /*8ae30*/  IMAD.MOV.U32 R121, RZ, RZ, R25 ;  /* 0x000000ffff797224 */ /* 0x000fe200078e0019 */
[----:B------:R-:W4:Y:S01]  /*8ae40*/  LDC.64 R16, c[0x0][0x228] ;  /* 0x00008a00ff107b82 */ /* 0x000f220000000a00 */
[----:B---3--:R-:W3:Y:S01]  /*8ae50*/  LDL.LU R13, [R1+0xc08] ;  /* 0x000c0800010d7983 */ /* 0x008ee20000300800 */
[C---:B------:R-:W-:Y:S01]  /*8ae60*/  IMAD.WIDE R82, R11.reuse, 0x4, R4 ;  /* 0x000000040b527825 */ /* 0x040fe200078e0204 */
[----:B------:R-:W-:-:S05]  /*8ae70*/  IADD3 R8, R11, R0, RZ ;  /* 0x000000000b087210 */ /* 0x000fca0007ffe0ff */
[----:B------:R-:W4:Y:S01]  /*8ae80*/  LDC.64 R24, c[0x0][0x228] ;  /* 0x00008a00ff187b82 */ /* 0x000f220000000a00 */
[----:B-1----:R-:W-:-:S07]  /*8ae90*/  IMAD.MOV.U32 R162, RZ, RZ, R23 ;  /* 0x000000ffffa27224 */ /* 0x002fce00078e0017 */
[----:B------:R-:W1:Y:S01]  /*8aea0*/  LDC R103, c[0x0][0x228] ;  /* 0x00008a00ff677b82 */ /* 0x000e620000000800 */
[----:B--2---:R2:W-:Y:S01]  /*8aeb0*/  @P5 STG.E desc[UR60][R82.64], R20 ;  /* 0x0000001452005986 */ /* 0x0045e2000c10193c */
[----:B----4-:R-:W-:Y:S02]  /*8aec0*/  IMAD.MOV.U32 R126, RZ, RZ, R16 ;  /* 0x000000ffff7e7224 */ /* 0x010fe400078e0010 */
[----:B------:R-:W-:Y:S02]  /*8aed0*/  IMAD.MOV.U32 R16, RZ, RZ, R22 ;  /* 0x000000ffff107224 */ /* 0x000fe400078e0016 */
[----:B------:R-:W4:Y:S04]  /*8aee0*/  LDL.LU R22, [R1+0xe1c] ;  /* 0x000e1c0001167983 */ /* 0x000f280000300800 */
[----:B--2---:R-:W2:Y:S01]  /*8aef0*/  LDL.LU R20, [R1+0xe0c] ;  /* 0x000e0c0001147983 */ /* 0x004ea20000300800 */
[----:B------:R-:W-:-:S05]  /*8af00*/  IMAD.WIDE R100, R8, 0x4, R2 ;  /* 0x0000000408647825 */ /* 0x000fca00078e0202 */
[----:B------:R1:W-:Y:S01]  /*8af10*/  @P4 STG.E desc[UR60][R100.64], R12 ;  /* 0x0000000c64004986 */ /* 0x0003e2000c10193c */
[----:B------:R-:W-:Y:S02]  /*8af20*/  ISETP.LT.AND P4, PT, R7, R102, !P0 ;  /* 0x000000660700720c */ /* 0x000fe40004781270 */
[----:B------:R-:W-:Y:S01]  /*8af30*/  ISETP.LT.AND P0, PT, R9, R14, !P0 ;  /* 0x0000000e0900720c */ /* 0x000fe20004701270 */
[----:B------:R-:W-:Y:S01]  /*8af40*/  IMAD.WIDE R82, R8, 0x4, R4 ;  /* 0x0000000408527825 */ /* 0x000fe200078e0204 */
[----:B------:R-:W2:Y:S01]  /*8af50*/  LDL.LU R14, [R1+0x80c] ;  /* 0x00080c00010e7983 */ /* 0x000ea20000300800 */
[----:B------:R-:W-:Y:S01]  /*8af60*/  IADD3 R11, R6, 0x7, RZ ;  /* 0x00000007060b7810 */ /* 0x000fe20007ffe0ff */
[----:B------:R-:W2:Y:S01]  /*8af70*/  LDC R102, c[0x0][0x228] ;  /* 0x00008a00ff667b82 */ /* 0x000ea20000000800 */
[----:B------:R-:W-:-:S04]  /*8af80*/  IMAD.IADD R8, R8, 0x1, R0 ;  /* 0x0000000108087824 */ /* 0x000fc800078e0200 */
[----:B-1----:R-:W-:Y:S01]  /*8af90*/  IMAD.WIDE R100, R8, 0x4, R4 ;  /* 0x0000000408647825 */ /* 0x002fe200078e0204 */
[----:B------:R-:W-:-:S03]  /*8afa0*/  ISETP.GE.AND P5, PT, R11, R15, PT ;  /* 0x0000000f0b00720c */ /* 0x000fc60003fa6270 */
[----:B------:R-:W-:Y:S02]  /*8afb0*/  IMAD.MOV.U32 R19, RZ, RZ, R17 ;  /* 0x000000ffff137224 */ /* 0x000fe400078e0011 */
[----:B------:R-:W-:Y:S01]  /*8afc0*/  VIADD R11, R6, 0x8 ;  /* 0x00000008060b7836 */ /* 0x000fe20000000000 */
[----:B------:R-:W-:Y:S01]  /*8afd0*/  MOV R12, R25 ;  /* 0x00000019000c7202 */ /* 0x000fe20000000f00 */
[----:B---3--:R1:W-:Y:S04]  /*8afe0*/  @P6 STG.E desc[UR60][R82.64], R13 ;  /* 0x0000000d52006986 */ /* 0x0083e8000c10193c */
[----:B-1----:R-:W3:Y:S01]  /*8aff0*/  LDL.LU R13, [R1+0xc0c] ;  /* 0x000c0c00010d7983 */ /* 0x002ee20000300800 */
[----:B------:R-:W-:-:S03]  /*8b000*/  IMAD.WIDE R82, R8, 0x4, R2 ;  /* 0x0000000408527825 */ /* 0x000fc600078e0202 */
[----:B------:R-:W3:Y:S04]  /*8b010*/  LDL.LU R21, [R1+0xe20] ;  /* 0x000e200001157983 */ /* 0x000ee80000300800 */
[----:B----4-:R1:W-:Y:S04]  /*8b020*/  @P4 STG.E desc[UR60][R82.64], R22 ;  /* 0x0000001652004986 */ /* 0x0103e8000c10193c */
[----:B--2---:R2:W-:Y:S01]  /*8b030*/  @P0 STG.E desc[UR60][R100.64], R20 ;  /* 0x0000001464000986 */ /* 0x0045e2000c10193c */
[----:B------:R-:W-:Y:S01]  /*8b040*/  ISETP.LT.AND P6, PT, R7, R104, !P5 ;  /* 0x000000680700720c */ /* 0x000fe20006fc1270 */
[----:B------:R-:W-:Y:S01]  /*8b050*/  IMAD.IADD R8, R8, 0x1, R0 ;  /* 0x0000000108087824 */ /* 0x000fe200078e0200 */
[----:B------:R-:W-:Y:S01]  /*8b060*/  ISETP.GE.AND P4, PT, R11, R19, PT ;  /* 0x000000130b00720c */ /* 0x000fe20003f86270 */
[----:B-1----:R-:W1:Y:S01]  /*8b070*/  LDC.64 R22, c[0x0][0x228] ;  /* 0x00008a00ff167b82 */ /* 0x002e620000000a00 */
[----:B--2---:R-:W2:Y:S01]  /*8b080*/  LDL.LU R20, [R1+0xc10] ;  /* 0x000c100001147983 */ /* 0x004ea20000300800 */
[----:B------:R-:W-:-:S06]  /*8b090*/  IMAD.WIDE R82, R8, 0x4, R2 ;  /* 0x0000000408527825 */ /* 0x000fcc00078e0202 */
[----:B------:R-:W4:Y:S01]  /*8b0a0*/  LDC R104, c[0x0][0x228] ;  /* 0x00008a00ff687b82 */ /* 0x000f220000000800 */
[----:B------:R-:W-:Y:S01]  /*8b0b0*/  VIADD R11, R6, 0x9 ;  /* 0x00000009060b7836 */ /* 0x000fe20000000000 */
[----:B------:R4:W-:Y:S04]  /*8b0c0*/  @P6 STG.E desc[UR60][R82.64], R14 ;  /* 0x0000000e52006986 */ /* 0x0009e8000c10193c */
[----:B------:R-:W-:Y:S02]  /*8b0d0*/  ISETP.GE.AND P6, PT, R11, R12, PT ;  /* 0x0000000c0b00720c */ /* 0x000fe40003fc6270 */
[----:B------:R-:W2:Y:S01]  /*8b0e0*/  LDL.LU R12, [R1+0x810] ;  /* 0x00081000010c7983 */ /* 0x000ea20000300800 */
[----:B------:R-:W-:Y:S02]  /*8b0f0*/  IMAD.MOV.U32 R125, RZ, RZ, R24 ;  /* 0x000000ffff7d7224 */ /* 0x000fe400078e0018 */
[----:B------:R-:W4:Y:S01]  /*8b100*/  LDC.64 R24, c[0x0][0x228] ;  /* 0x00008a00ff187b82 */ /* 0x000f220000000a00 */
[----:B------:R-:W-:-:S02]  /*8b110*/  ISETP.LT.AND P5, PT, R9, R16, !P5 ;  /* 0x000000100900720c */ /* 0x000fc40006fa1270 */
[----:B-1----:R-:W-:Y:S01]  /*8b120*/  MOV R16, R23 ;  /* 0x0000001700107202 */ /* 0x002fe20000000f00 */
[----:B------:R-:W-:-:S04]  /*8b130*/  IMAD.MOV.U32 R155, RZ, RZ, R22 ;  /* 0x000000ffff9b7224 */ /* 0x000fc800078e0016 */
[----:B------:R-:W1:Y:S01]  /*8b140*/  LDC.64 R22, c[0x0][0x228] ;  /* 0x00008a00ff167b82 */ /* 0x000e620000000a00 */
[----:B----4-:R-:W-:Y:S01]  /*8b150*/  IMAD.MOV.U32 R18, RZ, RZ, R24 ;  /* 0x000000ffff127224 */ /* 0x010fe200078e0018 */
[----:B------:R-:W-:-:S06]  /*8b160*/  MOV R161, R25 ;  /* 0x0000001900a17202 */ /* 0x000fcc0000000f00 */
[----:B------:R-:W4:Y:S01]  /*8b170*/  LDC.64 R24, c[0x0][0x228] ;  /* 0x00008a00ff187b82 */ /* 0x000f220000000a00 */
[----:B-1----:R-:W-:Y:S01]  /*8b180*/  MOV R14, R22 ;  /* 0x00000016000e7202 */ /* 0x002fe20000000f00 */
[----:B------:R-:W-:-:S06]  /*8b190*/  IMAD.MOV.U32 R131, RZ, RZ, R23 ;  /* 0x000000ffff837224 */ /* 0x000fcc00078e0017 */
[----:B------:R-:W1:Y:S01]  /*8b1a0*/  LDC.64 R22, c[0x0][0x228] ;  /* 0x00008a00ff167b82 */ /* 0x000e620000000a00 */
[----:B------:R-:W-:-:S04]  /*8b1b0*/  IMAD.WIDE R82, R8, 0x4, R4 ;  /* 0x0000000408527825 */ /* 0x000fc800078e0204 */
[----:B----4-:R-:W-:Y:S01]  /*8b1c0*/  IMAD.MOV.U32 R17, RZ, RZ, R25 ;  /* 0x000000ffff117224 */ /* 0x010fe200078e0019 */
[----:B------:R-:W-:Y:S02]  /*8b1d0*/  MOV R124, R24 ;  /* 0x00000018007c7202 */ /* 0x000fe40000000f00 */
[----:B------:R-:W4:Y:S01]  /*8b1e0*/  LDC.64 R24, c[0x0][0x228] ;  /* 0x00008a00ff187b82 */ /* 0x000f220000000a00 */
[----:B-1----:R-:W-:Y:S02]  /*8b1f0*/  IMAD.MOV.U32 R19, RZ, RZ, R23 ;  /* 0x000000ffff137224 */ /* 0x002fe400078e0017 */
[----:B------:R-:W-:-:S05]  /*8b200*/  IMAD.MOV.U32 R154, RZ, RZ, R22 ;  /* 0x000000ffff9a7224 */ /* 0x000fca00078e0016 */
[----:B------:R-:W1:Y:S01]  /*8b210*/  LDC.64 R22, c[0x0][0x228] ;  /* 0x00008a00ff167b82 */ /* 0x000e620000000a00 */
[----:B------:R-:W-:Y:S02]  /*8b220*/  ISETP.LT.AND P0, PT, R7, R103, !P4 ;  /* 0x000000670700720c */ /* 0x000fe40006701270 */
[----:B------:R-:W-:Y:S01]  /*8b230*/  ISETP.LT.AND P4, PT, R9, R18, !P4 ;  /* 0x000000120900720c */ /* 0x000fe20006781270 */
[----:B------:R-:W-:-:S04]  /*8b240*/  IMAD.IADD R11, R8, 0x1, R0 ;  /* 0x00000001080b7824 */ /* 0x000fc800078e0200 */
[C---:B------:R-:W-:Y:S01]  /*8b250*/  IMAD.WIDE R100, R11.reuse, 0x4, R2 ;  /* 0x000000040b647825 */ /* 0x040fe200078e0202 */
[----:B------:R-:W2:Y:S01]  /*8b260*/  LDC R103, c[0x0][0x228] ;  /* 0x00008a00ff677b82 */ /* 0x000ea20000000800 */
[----:B----4-:R-:W-:Y:S01]  /*8b270*/  MOV R15, R24 ;  /* 0x00000018000f7202 */ /* 0x010fe20000000f00 */
[----:B---3--:R3:W-:Y:S04]  /*8b280*/  @P5 STG.E desc[UR60][R82.64], R13 ;  /* 0x0000000d52005986 */ /* 0x0087e8000c10193c */
[----:B---3--:R-:W3:Y:S01]  /*8b290*/  LDL.LU R13, [R1+0x410] ;  /* 0x00041000010d7983 */ /* 0x008ee20000300800 */
[----:B------:R-:W-:Y:S01]  /*8b2a0*/  IMAD.WIDE R82, R11, 0x4, R4 ;  /* 0x000000040b527825 */ /* 0x000fe200078e0204 */
[----:B------:R-:W-:Y:S02]  /*8b2b0*/  ISETP.LT.AND P5, PT, R7, R104, !P6 ;  /* 0x000000680700720c */ /* 0x000fe400077a1270 */
[----:B------:R-:W-:Y:S01]  /*8b2c0*/  ISETP.LT.AND P6, PT, R9, R15, !P6 ;  /* 0x0000000f0900720c */ /* 0x000fe200077c1270 */
[----:B------:R-:W-:Y:S01]  /*8b2d0*/  @P0 STG.E desc[UR60][R100.64], R21 ;  /* 0x0000001564000986 */ /* 0x000fe2000c10193c */
[----:B-1----:R-:W-:Y:S01]  /*8b2e0*/  IMAD.MOV.U32 R15, RZ, RZ, R22 ;  /* 0x000000ffff0f7224 */ /* 0x002fe200078e0016 */
[----:B------:R-:W1:Y:S02]  /*8b2f0*/  LDC R104, c[0x0][0x228] ;  /* 0x00008a00ff687b82 */ /* 0x000e640000000800 */
[----:B------:R-:W4:Y:S04]  /*8b300*/  LDL.LU R22, [R1+0xe24] ;  /* 0x000e240001167983 */ /* 0x000f280000300800 */
[----:B--2---:R2:W-:Y:S04]  /*8b310*/  @P4 STG.E desc[UR60][R82.64], R20 ;  /* 0x0000001452004986 */ /* 0x0045e8000c10193c */
[----:B--2---:R-:W2:Y:S01]  /*8b320*/  LDL.LU R20, [R1+0xc14] ;  /* 0x000c140001147983 */ /* 0x004ea20000300800 */
[----:B------:R-:W-:-:S05]  /*8b330*/  VIADD R8, R6, 0xa ;  /* 0x0000000a06087836 */ /* 0x000fca0000000000 */
[----:B------:R-:W-:Y:S02]  /*8b340*/  ISETP.GE.AND P0, PT, R8, R17, PT ;  /* 0x000000110800720c */ /* 0x000fe40003f06270 */
[----:B------:R-:W-:-:S05]  /*8b350*/  IADD3 R8, R11, R0, RZ ;  /* 0x000000000b087210 */ /* 0x000fca0007ffe0ff */
        /* <DEDUP_REMOVED lines=10> */
[----:B------:R-:W-:Y:S02]  /*8b400*/  ISETP.GE.AND P4, PT, R11, R16, PT ;  /* 0x000000100b00720c */ /* 0x000fe40003f86270 */
[----:B------:R-:W1:Y:S01]  /*8b410*/  LDC.64 R16, c[0x0][0x228] ;  /* 0x00008a00ff107b82 */ /* 0x000e620000000a00 */
[----:B------:R-:W-:Y:S01]  /*8b420*/  VIADD R11, R6, 0xd ;  /* 0x0000000d060b7836 */ /* 0x000fe20000000000 */
[----:B---3--:R3:W-:Y:S04]  /*8b430*/  @P6 STG.E desc[UR60][R82.64], R13 ;  /* 0x0000000d52006986 */ /* 0x0087e8000c10193c */
[----:B---3--:R-:W3:Y:S04]  /*8b440*/  LDL.LU R13, [R1+0x414] ;  /* 0x00041400010d7983 */ /* 0x008ee80000300800 */
[----:B------:R-:W3:Y:S01]  /*8b450*/  LDL.LU R21, [R1+0xe28] ;  /* 0x000e280001157983 */ /* 0x000ee20000300800 */
[----:B------:R-:W-:-:S05]  /*8b460*/  IMAD.WIDE R82, R8, 0x4, R2 ;  /* 0x0000000408527825 */ /* 0x000fca00078e0202 */
[----:B----4-:R-:W-:Y:S04]  /*8b470*/  @P5 STG.E desc[UR60][R82.64], R22 ;  /* 0x0000001652005986 */ /* 0x010fe8000c10193c */
[----:B--2---:R2:W-:Y:S04]  /*8b480*/  @P0 STG.E desc[UR60][R100.64], R20 ;  /* 0x0000001464000986 */ /* 0x0045e8000c10193c */
[----:B--2---:R-:W2:Y:S01]  /*8b490*/  LDL.LU R20, [R1+0xc18] ;  /* 0x000c180001147983 */ /* 0x004ea20000300800 */
[----:B------:R-:W-:Y:S01]  /*8b4a0*/  ISETP.LT.AND P6, PT, R7, R103, !P4 ;  /* 0x000000670700720c */ /* 0x000fe200067c1270 */
[----:B------:R-:W-:Y:S01]  /*8b4b0*/  IMAD.IADD R8, R8, 0x1, R0 ;  /* 0x0000000108087824 */ /* 0x000fe200078e0200 */
[----:B------:R-:W-:Y:S01]  /*8b4c0*/  ISETP.GE.AND P5, PT, R11, R19, PT ;  /* 0x000000130b00720c */ /* 0x000fe20003fa6270 */
[----:B------:R-:W-:Y:S01]  /*8b4d0*/  VIADD R11, R6, 0xe ;  /* 0x0000000e060b7836 */ /* 0x000fe20000000000 */
[----:B-1----:R-:W-:Y:S01]  /*8b4e0*/  MOV R12, R17 ;  /* 0x00000011000c7202 */ /* 0x002fe20000000f00 */
[----:B------:R-:W-:Y:S01]  /*8b4f0*/  IMAD.WIDE R82, R8, 0x4, R2 ;  /* 0x0000000408527825 */ /* 0x000fe200078e0202 */
[----:B------:R-:W1:Y:S07]  /*8b500*/  LDC R103, c[0x0][0x228] ;  /* 0x00008a00ff677b82 */ /* 0x000e6e0000000800 */
[----:B------:R4:W-:Y:S01]  /*8b510*/  @P6 STG.E desc[UR60][R82.64], R14 ;  /* 0x0000000e52006986 */ /* 0x0009e2000c10193c */
[----:B------:R-:W-:-:S03]  /*8b520*/  ISETP.GE.AND P6, PT, R11, R12, PT ;  /* 0x0000000c0b00720c */ /* 0x000fc60003fc6270 */
[----:B------:R-:W2:Y:S01]  /*8b530*/  LDL.LU R12, [R1+0x818] ;  /* 0x00081800010c7983 */ /* 0x000ea20000300800 */
[----:B------:R-:W-:Y:S02]  /*8b540*/  IMAD.MOV.U32 R153, RZ, RZ, R16 ;  /* 0x000000ffff997224 */ /* 0x000fe400078e0010 */
[----:B------:R-:W-:Y:S01]  /*8b550*/  IMAD.MOV.U32 R127, RZ, RZ, R25 ;  /* 0x000000ffff7f7224 */ /* 0x000fe200078e0019 */
[----:B------:R-:W4:Y:S01]  /*8b560*/  LDC.64 R16, c[0x0][0x228] ;  /* 0x00008a00ff107b82 */ /* 0x000f220000000a00 */
[----:B------:R-:W-:-:S07]  /*8b570*/  IMAD.MOV.U32 R130, RZ, RZ, R23 ;  /* 0x000000ffff827224 */ /* 0x000fce00078e0017 */
[----:B------:R-:W1:Y:S08]  /*8b580*/  LDC.64 R24, c[0x0][0x228] ;  /* 0x00008a00ff187b82 */ /* 0x000e700000000a00 */
[----:B------:R-:W1:Y:S01]  /*8b590*/  LDC.64 R22, c[0x0][0x228] ;  /* 0x00008a00ff167b82 */ /* 0x000e620000000a00 */
[----:B------:R-:W-:Y:S02]  /*8b5a0*/  ISETP.LT.AND P4, PT, R9, R15, !P4 ;  /* 0x0000000f0900720c */ /* 0x000fe40006781270 */
[----:B----4-:R-:W-:Y:S01]  /*8b5b0*/  MOV R129, R17 ;  /* 0x0000001100817202 */ /* 0x010fe20000000f00 */
[----:B-1----:R-:W-:Y:S01]  /*8b5c0*/  IMAD.MOV.U32 R17, RZ, RZ, R25 ;  /* 0x000000ffff117224 */ /* 0x002fe200078e0019 */
[----:B------:R-:W-:-:S03]  /*8b5d0*/  MOV R152, R24 ;  /* 0x0000001800987202 */ /* 0x000fc60000000f00 */
[----:B------:R-:W1:Y:S01]  /*8b5e0*/  LDC.64 R24, c[0x0][0x228] ;  /* 0x00008a00ff187b82 */ /* 0x000e620000000a00 */
[----:B------:R-:W-:Y:S01]  /*8b5f0*/  MOV R15, R23 ;  /* 0x00000017000f7202 */ /* 0x000fe20000000f00 */
[----:B------:R-:W-:-:S06]  /*8b600*/  IMAD.MOV.U32 R135, RZ, RZ, R22 ;  /* 0x000000ffff877224 */ /* 0x000fcc00078e0016 */
[----:B------:R-:W4:Y:S01]  /*8b610*/  LDC.64 R22, c[0x0][0x228] ;  /* 0x00008a00ff167b82 */ /* 0x000f220000000a00 */
[----:B------:R-:W-:Y:S01]  /*8b620*/  ISETP.LT.AND P0, PT, R7, R104, !P1 ;  /* 0x000000680700720c */ /* 0x000fe20004f01270 */
[C---:B------:R-:W-:Y:S02]  /*8b630*/  IMAD.IADD R11, R8.reuse, 0x1, R0 ;  /* 0x00000001080b7824 */ /* 0x040fe400078e0200 */
[----:B------:R-:W-:-:S04]  /*8b640*/  IMAD.WIDE R82, R8, 0x4, R4 ;  /* 0x0000000408527825 */ /* 0x000fc800078e0204 */
[----:B------:R-:W-:Y:S01]  /*8b650*/  IMAD.MOV.U32 R18, RZ, RZ, R16 ;  /* 0x000000ffff127224 */ /* 0x000fe200078e0010 */
[----:B------:R-:W2:Y:S01]  /*8b660*/  LDC R104, c[0x0][0x228] ;  /* 0x00008a00ff687b82 */ /* 0x000ea20000000800 */
[----:B------:R-:W-:-:S04]  /*8b670*/  IMAD.WIDE R100, R11, 0x4, R2 ;  /* 0x000000040b647825 */ /* 0x000fc800078e0202 */
[----:B------:R-:W-:Y:S01]  /*8b680*/  VIADD R8, R6, 0xf ;  /* 0x0000000f06087836 */ /* 0x000fe20000000000 */
[----:B-1----:R-:W-:Y:S02]  /*8b690*/  MOV R16, R24 ;  /* 0x0000001800107202 */ /* 0x002fe40000000f00 */
[----:B----4-:R-:W-:Y:S01]  /*8b6a0*/  MOV R14, R22 ;  /* 0x00000016000e7202 */ /* 0x010fe20000000f00 */
        /* <DEDUP_REMOVED lines=117> */
[----:B------:R-:W1:Y:S03]  /*8be00*/  LDC R103, c[0x0][0x228] ;  /* 0x00008a00ff677b82 */ /* 0x000e660000000800 */
[----:B------:R-:W-:-:S04]  /*8be10*/  IMAD.MOV.U32 R158, RZ, RZ, R16 ;  /* 0x000000ffff9e7224 */ /* 0x000fc800078e0010 */
[----:B------:R4:W-:Y:S01]  /*8be20*/  @P4 STG.E desc[UR60][R82.64], R14 ;  /* 0x0000000e52004986 */ /* 0x0009e2000c10193c */
[----:B------:R-:W-:Y:S01]  /*8be30*/  ISETP.GE.AND P4, PT, R11, R12, PT ;  /* 0x0000000c0b00720c */ /* 0x000fe20003f86270 */
[----:B------:R-:W-:Y:S01]  /*8be40*/  IMAD.MOV.U32 R75, RZ, RZ, R25 ;  /* 0x000000ffff4b7224 */ /* 0x000fe200078e0019 */
[----:B------:R-:W4:Y:S01]  /*8be50*/  LDC.64 R16, c[0x0][0x228] ;  /* 0x00008a00ff107b82 */ /* 0x000f220000000a00 */
[----:B------:R-:W2:Y:S01]  /*8be60*/  LDL.LU R12, [R1+0x428] ;  /* 0x00042800010c7983 */ /* 0x000ea20000300800 */
[----:B------:R-:W-:-:S06]  /*8be70*/  IMAD.MOV.U32 R78, RZ, RZ, R23 ;  /* 0x000000ffff4e7224 */ /* 0x000fcc00078e0017 */
        /* <DEDUP_REMOVED lines=54> */
[----:B------:R-:W-:Y:S02]  /*8c1e0*/  IMAD.MOV.U32 R166, RZ, RZ, R24 ;  /* 0x000000ffffa67224 */ /* 0x000fe400078e0018 */
[----:B------:R-:W1:Y:S01]  /*8c1f0*/  LDC.64 R24, c[0x0][0x228] ;  /* 0x00008a00ff187b82 */ /* 0x000e620000000a00 */
[----:B---3--:R3:W-:Y:S04]  /*8c200*/  @P0 STG.E desc[UR60][R82.64], R13 ;  /* 0x0000000d52000986 */ /* 0x0087e8000c10193c */
[----:B---3--:R-:W3:Y:S01]  /*8c210*/  LDL.LU R13, [R1+0x82c] ;  /* 0x00082c00010d7983 */ /* 0x008ee20000300800 */
[----:B------:R-:W-:-:S03]  /*8c220*/  IMAD.WIDE R82, R8, 0x4, R2 ;  /* 0x0000000408527825 */ /* 0x000fc600078e0202 */
[----:B------:R-:W3:Y:S04]  /*8c230*/  LDL.LU R21, [R1+0xc30] ;  /* 0x000c300001157983 */ /* 0x000ee80000300800 */
[----:B----4-:R4:W-:Y:S04]  /*8c240*/  @P6 STG.E desc[UR60][R82.64], R22 ;  /* 0x0000001652006986 */ /* 0x0109e8000c10193c */
[----:B--2---:R2:W-:Y:S01]  /*8c250*/  @P4 STG.E desc[UR60][R100.64], R20 ;  /* 0x0000001464004986 */ /* 0x0045e2000c10193c */
[----:B------:R-:W-:Y:S01]  /*8c260*/  ISETP.LT.AND P0, PT, R7, R104, !P5 ;  /* 0x000000680700720c */ /* 0x000fe20006f01270 */
[----:B----4-:R-:W4:Y:S02]  /*8c270*/  LDC.64 R22, c[0x0][0x228] ;  /* 0x00008a00ff167b82 */ /* 0x010f240000000a00 */
[----:B--2---:R-:W2:Y:S01]  /*8c280*/  LDL.LU R20, [R1+0x830] ;  /* 0x0008300001147983 */ /* 0x004ea20000300800 */
[----:B------:R-:W-:Y:S01]  /*8c290*/  IMAD.IADD R8, R8, 0x1, R0 ;  /* 0x0000000108087824 */ /* 0x000fe200078e0200 */
[----:B------:R-:W-:Y:S01]  /*8c2a0*/  ISETP.GE.AND P6, PT, R11, R19, PT ;  /* 0x000000130b00720c */ /* 0x000fe20003fc6270 */
[----:B------:R-:W-:Y:S01]  /*8c2b0*/  VIADD R11, R6, 0x1a ;  /* 0x0000001a060b7836 */ /* 0x000fe20000000000 */
[----:B-1----:R-:W-:Y:S01]  /*8c2c0*/  MOV R61, R25 ;  /* 0x00000019003d7202 */ /* 0x002fe20000000f00 */
[----:B------:R-:W-:Y:S01]  /*8c2d0*/  IMAD.WIDE R82, R8, 0x4, R2 ;  /* 0x0000000408527825 */ /* 0x000fe200078e0202 */
[----:B------:R-:W1:Y:S04]  /*8c2e0*/  LDC R104, c[0x0][0x228] ;  /* 0x00008a00ff687b82 */ /* 0x000e680000000800 */
[----:B------:R1:W-:Y:S01]  /*8c2f0*/  @P0 STG.E desc[UR60][R82.64], R14 ;  /* 0x0000000e52000986 */ /* 0x0003e2000c10193c */
[----:B------:R-:W-:-:S03]  /*8c300*/  ISETP.GE.AND P0, PT, R11, R12, PT ;  /* 0x0000000c0b00720c */ /* 0x000fc60003f06270 */
[----:B------:R-:W2:Y:S01]  /*8c310*/  LDL.LU R12, [R1+0x30] ;  /* 0x00003000010c7983 */ /* 0x000ea20000300800 */
[----:B------:R-:W-:Y:S02]  /*8c320*/  ISETP.LT.AND P5, PT, R9, R16, !P5 ;  /* 0x000000100900720c */ /* 0x000fe40006fa1270 */
[----:B----4-:R-:W-:Y:S01]  /*8c330*/  MOV R16, R23 ;  /* 0x0000001700107202 */ /* 0x010fe20000000f00 */
[----:B------:R-:W-:Y:S02]  /*8c340*/  IMAD.MOV.U32 R164, RZ, RZ, R22 ;  /* 0x000000ffffa47224 */ /* 0x000fe400078e0016 */
[----:B------:R-:W1:Y:S01]  /*8c350*/  LDC.64 R22, c[0x0][0x228] ;  /* 0x00008a00ff167b82 */ /* 0x000e620000000a00 */
[----:B------:R-:W-:-:S07]  /*8c360*/  IMAD.MOV.U32 R18, RZ, RZ, R24 ;  /* 0x000000ffff127224 */ /* 0x000fce00078e0018 */
[----:B------:R-:W4:Y:S01]  /*8c370*/  LDC.64 R24, c[0x0][0x228] ;  /* 0x00008a00ff187b82 */ /* 0x000f220000000a00 */
[----:B-1----:R-:W-:Y:S01]  /*8c380*/  MOV R14, R22 ;  /* 0x00000016000e7202 */ /* 0x002fe20000000f00 */
[----:B------:R-:W-:-:S06]  /*8c390*/  IMAD.MOV.U32 R47, RZ, RZ, R23 ;  /* 0x000000ffff2f7224 */ /* 0x000fcc00078e0017 */
[----:B------:R-:W1:Y:S01]  /*8c3a0*/  LDC.64 R22, c[0x0][0x228] ;  /* 0x00008a00ff167b82 */ /* 0x000e620000000a00 */
[----:B----4-:R-:W-:Y:S01]  /*8c3b0*/  IMAD.MOV.U32 R17, RZ, RZ, R25 ;  /* 0x000000ffff117224 */ /* 0x010fe200078e0019 */
[----:B------:R-:W-:-:S06]  /*8c3c0*/  MOV R165, R24 ;  /* 0x0000001800a57202 */ /* 0x000fcc0000000f00 */
[----:B------:R-:W4:Y:S01]  /*8c3d0*/  LDC.64 R24, c[0x0][0x228] ;  /* 0x00008a00ff187b82 */ /* 0x000f220000000a00 */
[----:B------:R-:W-:Y:S01]  /*8c3e0*/  ISETP.LT.AND P4, PT, R7, R103, !P1 ;  /* 0x000000670700720c */ /* 0x000fe20004f81270 */
[----:B------:R-:W-:Y:S01]  /*8c3f0*/  IMAD.WIDE R82, R8, 0x4, R4 ;  /* 0x0000000408527825 */ /* 0x000fe200078e0204 */
[----:B------:R-:W-:-:S03]  /*8c400*/  ISETP.LT.AND P1, PT, R9, R18, !P1 ;  /* 0x000000120900720c */ /* 0x000fc60004f21270 */
[----:B------:R-:W-:Y:S02]  /*8c410*/  IMAD.IADD R11, R8, 0x1, R0 ;  /* 0x00000001080b7824 */ /* 0x000fe400078e0200 */
[----:B------:R-:W2:Y:S01]  /*8c420*/  LDC R103, c[0x0][0x228] ;  /* 0x00008a00ff677b82 */ /* 0x000ea20000000800 */
[----:B-1----:R-:W-:Y:S02]  /*8c430*/  IMAD.MOV.U32 R19, RZ, RZ, R23 ;  /* 0x000000ffff137224 */ /* 0x002fe400078e0017 */
[----:B------:R-:W-:-:S05]  /*8c440*/  IMAD.MOV.U32 R139, RZ, RZ, R22 ;  /* 0x000000ffff8b7224 */ /* 0x000fca00078e0016 */
[----:B------:R-:W1:Y:S01]  /*8c450*/  LDC.64 R22, c[0x0][0x228] ;  /* 0x00008a00ff167b82 */ /* 0x000e620000000a00 */
[----:B------:R-:W-:Y:S01]  /*8c460*/  IMAD.WIDE R100, R11, 0x4, R2 ;  /* 0x000000040b647825 */ /* 0x000fe200078e0202 */
[----:B----4-:R-:W-:Y:S01]  /*8c470*/  MOV R15, R24 ;  /* 0x00000018000f7202 */ /* 0x010fe20000000f00 */
[----:B---3--:R3:W-:Y:S01]  /*8c480*/  @P5 STG.E desc[UR60][R82.64], R13 ;  /* 0x0000000d52005986 */ /* 0x0087e2000c10193c */
[----:B------:R-:W-:Y:S02]  /*8c490*/  ISETP.LT.AND P5, PT, R7, R104, !P6 ;  /* 0x000000680700720c */ /* 0x000fe400077a1270 */
[----:B------:R-:W-:Y:S01]  /*8c4a0*/  ISETP.LT.AND P6, PT, R9, R15, !P6 ;  /* 0x0000000f0900720c */ /* 0x000fe200077c1270 */
[----:B------:R-:W-:Y:S01]  /*8c4b0*/  @P4 STG.E desc[UR60][R100.64], R21 ;  /* 0x0000001564004986 */ /* 0x000fe2000c10193c */
[----:B-1----:R-:W-:Y:S01]  /*8c4c0*/  IMAD.MOV.U32 R15, RZ, RZ, R22 ;  /* 0x000000ffff0f7224 */ /* 0x002fe200078e0016 */
[----:B------:R-:W1:Y:S02]  /*8c4d0*/  LDC R104, c[0x0][0x228] ;  /* 0x00008a00ff687b82 */ /* 0x000e640000000800 */
[----:B---3--:R-:W3:Y:S01]  /*8c4e0*/  LDL.LU R13, [R1+0x20] ;  /* 0x00002000010d7983 */ /* 0x008ee20000300800 */
[----:B------:R-:W-:-:S03]  /*8c4f0*/  IMAD.WIDE R82, R11, 0x4, R4 ;  /* 0x000000040b527825 */ /* 0x000fc600078e0204 */
        /* <DEDUP_REMOVED lines=20> */
[----:B---3--:R-:W3:Y:S01]  /*8c640*/  LDL.LU R13, [R1+0x24] ;  /* 0x00002400010d7983 */ /* 0x008ee20000300800 */
[----:B------:R-:W-:-:S03]  /*8c650*/  IMAD.WIDE R82, R8, 0x4, R2 ;  /* 0x0000000408527825 */ /* 0x000fc600078e0202 */
[----:B------:R-:W3:Y:S04]  /*8c660*/  LDL.LU R21, [R1+0xc38] ;  /* 0x000c380001157983 */ /* 0x000ee80000300800 */
        /* <DEDUP_REMOVED lines=8> */
[----:B------:R-:W-:-:S04]  /*8c6f0*/  IMAD.WIDE R82, R8, 0x4, R2 ;  /* 0x0000000408527825 */ /* 0x000fc800078e0202 */
[----:B------:R-:W-:Y:S01]  /*8c700*/  IMAD.MOV.U32 R138, RZ, RZ, R16 ;  /* 0x000000ffff8a7224 */ /* 0x000fe200078e0010 */
[----:B------:R-:W-:Y:S01]  /*8c710*/  ISETP.LT.AND P0, PT, R7, R104, !P1 ;  /* 0x000000680700720c */ /* 0x000fe20004f01270 */
[----:B------:R-:W1:Y:S02]  /*8c720*/  LDC.64 R16, c[0x0][0x228] ;  /* 0x00008a00ff107b82 */ /* 0x000e640000000a00 */
[----:B------:R4:W-:Y:S01]  /*8c730*/  @P6 STG.E desc[UR60][R82.64], R14 ;  /* 0x0000000e52006986 */ /* 0x0009e2000c10193c */
[----:B------:R-:W-:-:S03]  /*8c740*/  ISETP.GE.AND P6, PT, R11, R12, PT ;  /* 0x0000000c0b00720c */ /* 0x000fc60003fc6270 */
[----:B------:R-:W2:Y:S01]  /*8c750*/  LDL.LU R12, [R1+0x38] ;  /* 0x00003800010c7983 */ /* 0x000ea20000300800 */
[----:B------:R-:W-:Y:S01]  /*8c760*/  ISETP.LT.AND P4, PT, R9, R15, !P4 ;  /* 0x0000000f0900720c */ /* 0x000fe20006781270 */
[C---:B------:R-:W-:Y:S01]  /*8c770*/  IMAD.IADD R11, R8.reuse, 0x1, R0 ;  /* 0x00000001080b7824 */ /* 0x040fe200078e0200 */
[----:B------:R-:W2:Y:S01]  /*8c780*/  LDC R103, c[0x0][0x228] ;  /* 0x00008a00ff677b82 */ /* 0x000ea20000000800 */
[----:B----4-:R-:W-:-:S07]  /*8c790*/  IMAD.WIDE R82, R8, 0x4, R4 ;  /* 0x0000000408527825 */ /* 0x010fce00078e0204 */
[----:B------:R-:W4:Y:S01]  /*8c7a0*/  LDC R104, c[0x0][0x228] ;  /* 0x00008a00ff687b82 */ /* 0x000f220000000800 */
[----:B-1----:R-:W-:-:S05]  /*8c7b0*/  IMAD.MOV.U32 R18, RZ, RZ, R16 ;  /* 0x000000ffff127224 */ /* 0x002fca00078e0010 */
[----:B------:R-:W-:Y:S01]  /*8c7c0*/  ISETP.LT.AND P1, PT, R9, R18, !P1 ;  /* 0x000000120900720c */ /* 0x000fe20004f21270 */
[----:B------:R-:W-:-:S04]  /*8c7d0*/  IMAD.WIDE R100, R11, 0x4, R2 ;  /* 0x000000040b647825 */ /* 0x000fc800078e0202 */
[----:B------:R-:W-:Y:S02]  /*8c7e0*/  IMAD.MOV.U32 R43, RZ, RZ, R25 ;  /* 0x000000ffff2b7224 */ /* 0x000fe400078e0019 */
[----:B------:R-:W1:Y:S01]  /*8c7f0*/  LDC.64 R24, c[0x0][0x228] ;  /* 0x00008a00ff187b82 */ /* 0x000e620000000a00 */
[----:B------:R-:W-:-:S07]  /*8c800*/  IMAD.MOV.U32 R46, RZ, RZ, R23 ;  /* 0x000000ffff2e7224 */ /* 0x000fce00078e0017 */
[----:B------:R-:W4:Y:S01]  /*8c810*/  LDC.64 R22, c[0x0][0x228] ;  /* 0x00008a00ff167b82 */ /* 0x000f220000000a00 */
[----:B------:R-:W-:Y:S01]  /*8c820*/  MOV R45, R17 ;  /* 0x00000011002d7202 */ /* 0x000fe20000000f00 */
[----:B-1----:R-:W-:Y:S01]  /*8c830*/  IMAD.MOV.U32 R17, RZ, RZ, R25 ;  /* 0x000000ffff117224 */ /* 0x002fe200078e0019 */
[----:B------:R-:W-:-:S05]  /*8c840*/  MOV R137, R24 ;  /* 0x0000001800897202 */ /* 0x000fca0000000f00 */
[----:B------:R-:W1:Y:S01]  /*8c850*/  LDC.64 R24, c[0x0][0x228] ;  /* 0x00008a00ff187b82 */ /* 0x000e620000000a00 */
[----:B----4-:R-:W-:Y:S01]  /*8c860*/  MOV R15, R23 ;  /* 0x00000017000f7202 */ /* 0x010fe20000000f00 */
[----:B------:R-:W-:-:S06]  /*8c870*/  IMAD.MOV.U32 R136, RZ, RZ, R22 ;  /* 0x000000ffff887224 */ /* 0x000fcc00078e0016 */
[----:B------:R-:W4:Y:S01]  /*8c880*/  LDC.64 R22, c[0x0][0x228] ;  /* 0x00008a00ff167b82 */ /* 0x000f220000000a00 */
[----:B------:R-:W-:Y:S01]  /*8c890*/  VIADD R8, R6, 0x1f ;  /* 0x0000001f06087836 */ /* 0x000fe20000000000 */
[----:B-1----:R-:W-:Y:S01]  /*8c8a0*/  MOV R16, R24 ;  /* 0x0000001800107202 */ /* 0x002fe20000000f00 */
[----:B---3--:R1:W-:Y:S04]  /*8c8b0*/  @P4 STG.E desc[UR60][R82.64], R13 ;  /* 0x0000000d52004986 */ /* 0x0083e8000c10193c */
[----:B------:R3:W-:Y:S04]  /*8c8c0*/  @P0 STG.E desc[UR60][R100.64], R21 ;  /* 0x0000001564000986 */ /* 0x0007e8000c10193c */
[----:B-1----:R-:W4:Y:S01]  /*8c8d0*/  LDL.LU R13, [R1+0x28] ;  /* 0x00002800010d7983 */ /* 0x002f220000300800 */
[----:B------:R-:W-:-:S03]  /*8c8e0*/  IMAD.WIDE R82, R11, 0x4, R4 ;  /* 0x000000040b527825 */ /* 0x000fc600078e0204 */
[----:B---3--:R-:W3:Y:S04]  /*8c8f0*/  LDL.LU R21, [R1+0xc3c] ;  /* 0x000c3c0001157983 */ /* 0x008ee80000300800 */
[----:B--2---:R1:W-:Y:S04]  /*8c900*/  @P1 STG.E desc[UR60][R82.64], R20 ;  /* 0x0000001452001986 */ /* 0x0043e8000c10193c */
[----:B-1----:R-:W2:Y:S01]  /*8c910*/  LDL.LU R20, [R1+0x83c] ;  /* 0x00083c0001147983 */ /* 0x002ea20000300800 */
[----:B------:R-:W-:Y:S01]  /*8c920*/  ISETP.LT.AND P4, PT, R7, R103, !P5 ;  /* 0x000000670700720c */ /* 0x000fe20006f81270 */
[----:B----4-:R-:W-:Y:S01]  /*8c930*/  IMAD.MOV.U32 R31, RZ, RZ, R23 ;  /* 0x000000ffff1f7224 */ /* 0x010fe200078e0017 */
[----:B------:R-:W-:Y:S01]  /*8c940*/  ISETP.GE.AND P0, PT, R8, R17, PT ;  /* 0x000000110800720c */ /* 0x000fe20003f06270 */
[----:B------:R-:W1:Y:S01]  /*8c950*/  LDC R103, c[0x0][0x228] ;  /* 0x00008a00ff677b82 */ /* 0x000e620000000800 */
[----:B------:R-:W-:-:S02]  /*8c960*/  ISETP.LT.AND P5, PT, R9, R16, !P5 ;  /* 0x000000100900720c */ /* 0x000fc40006fa1270 */
[----:B------:R-:W-:-:S05]  /*8c970*/  MOV R14, R22 ;  /* 0x00000016000e7202 */ /* 0x000fca0000000f00 */
[----:B------:R-:W4:Y:S08]  /*8c980*/  LDC.64 R16, c[0x0][0x228] ;  /* 0x00008a00ff107b82 */ /* 0x000f300000000a00 */
[----:B------:R-:W1:Y:S01]  /*8c990*/  LDC.64 R22, c[0x0][0x228] ;  /* 0x00008a00ff167b82 */ /* 0x000e620000000a00 */
[----:B------:R-:W-:Y:S01]  /*8c9a0*/  IADD3 R8, R11, R0, RZ ;  /* 0x000000000b087210 */ /* 0x000fe20007ffe0ff */
[----:B----4-:R-:W-:-:S02]  /*8c9b0*/  IMAD.MOV.U32 R19, RZ, RZ, R17 ;  /* 0x000000ffff137224 */ /* 0x010fc400078e0011 */
[----:B-1----:R-:W-:Y:S02]  /*8c9c0*/  IMAD.MOV.U32 R17, RZ, RZ, R22 ;  /* 0x000000ffff117224 */ /* 0x002fe400078e0016 */
[----:B------:R-:W-:Y:S02]  /*8c9d0*/  IMAD.MOV.U32 R30, RZ, RZ, R23 ;  /* 0x000000ffff1e7224 */ /* 0x000fe400078e0017 */
[----:B------:R-:W1:Y:S01]  /*8c9e0*/  LDC.64 R22, c[0x0][0x228] ;  /* 0x00008a00ff167b82 */ /* 0x000e620000000a00 */
[----:B------:R-:W-:-:S05]  /*8c9f0*/  IMAD.WIDE R100, R8, 0x4, R2 ;  /* 0x0000000408647825 */ /* 0x000fca00078e0202 */
[----:B------:R1:W-:Y:S02]  /*8ca00*/  @P4 STG.E desc[UR60][R100.64], R12 ;  /* 0x0000000c64004986 */ /* 0x0003e4000c10193c */
[----:B-1----:R-:W-:Y:S01]  /*8ca10*/  MOV R12, R23 ;  /* 0x00000017000c7202 */ /* 0x002fe20000000f00 */
[----:B------:R-:W-:Y:S02]  /*8ca20*/  IMAD.MOV.U32 R171, RZ, RZ, R22 ;  /* 0x000000ffffab7224 */ /* 0x000fe400078e0016 */
[----:B------:R-:W1:Y:S01]  /*8ca30*/  LDC.64 R22, c[0x0][0x228] ;  /* 0x00008a00ff167b82 */ /* 0x000e620000000a00 */
[----:B------:R-:W-:Y:S02]  /*8ca40*/  ISETP.LT.AND P4, PT, R7, R102, !P6 ;  /* 0x000000660700720c */ /* 0x000fe40007781270 */
[----:B------:R-:W-:Y:S02]  /*8ca50*/  ISETP.LT.AND P6, PT, R9, R14, !P6 ;  /* 0x0000000e0900720c */ /* 0x000fe400077c1270 */
[----:B------:R-:W4:Y:S01]  /*8ca60*/  LDL.LU R14, [R1+0x3c] ;  /* 0x00003c00010e7983 */ /* 0x000f220000300800 */
[----:B------:R-:W-:-:S02]  /*8ca70*/  IMAD.MOV.U32 R172, RZ, RZ, R16 ;  /* 0x000000ffffac7224 */ /* 0x000fc400078e0010 */
[----:B------:R-:W-:Y:S01]  /*8ca80*/  IMAD.WIDE R82, R8, 0x4, R4 ;  /* 0x0000000408527825 */ /* 0x000fe200078e0204 */
[----:B------:R-:W-:Y:S01]  /*8ca90*/  IADD3 R11, R6, 0x20, RZ ;  /* 0x00000020060b7810 */ /* 0x000fe20007ffe0ff */
[----:B------:R-:W4:Y:S02]  /*8caa0*/  LDC R102, c[0x0][0x228] ;  /* 0x00008a00ff667b82 */ /* 0x000f240000000800 */
[----:B-1----:R-:W-:Y:S01]  /*8cab0*/  IMAD.MOV.U32 R18, RZ, RZ, R22 ;  /* 0x000000ffff127224 */ /* 0x002fe200078e0016 */
[----:B------:R-:W-:-:S05]  /*8cac0*/  MOV R29, R23 ;  /* 0x00000017001d7202 */ /* 0x000fca0000000f00 */
[----:B------:R-:W1:Y:S01]  /*8cad0*/  LDC.64 R22, c[0x0][0x228] ;  /* 0x00008a00ff167b82 */ /* 0x000e620000000a00 */
[----:B------:R-:W-:Y:S02]  /*8cae0*/  IMAD.IADD R8, R8, 0x1, R0 ;  /* 0x0000000108087824 */ /* 0x000fe400078e0200 */
[----:B-1----:R-:W-:Y:S01]  /*8caf0*/  IMAD.MOV.U32 R16, RZ, RZ, R23 ;  /* 0x000000ffff107224 */ /* 0x002fe200078e0017 */
[----:B------:R-:W-:Y:S01]  /*8cb00*/  MOV R170, R22 ;  /* 0x0000001600aa7202 */ /* 0x000fe20000000f00 */
[----:B------:R-:W4:Y:S04]  /*8cb10*/  LDL.LU R23, [R1+0x2c] ;  /* 0x00002c0001177983 */ /* 0x000f280000300800 */
[----:B------:R-:W4:Y:S01]  /*8cb20*/  LDL.LU R22, [R1+0x430] ;  /* 0x0004300001167983 */ /* 0x000f220000300800 */
[----:B------:R-:W-:-:S03]  /*8cb30*/  IMAD.WIDE R100, R8, 0x4, R4 ;  /* 0x0000000408647825 */ /* 0x000fc600078e0204 */
[----:B------:R1:W-:Y:S02]  /*8cb40*/  @P5 STG.E desc[UR60][R82.64], R13 ;  /* 0x0000000d52005986 */ /* 0x0003e4000c10193c */
[----:B-1----:R-:W-:-:S05]  /*8cb50*/  IMAD.WIDE R82, R8, 0x4, R2 ;  /* 0x0000000408527825 */ /* 0x002fca00078e0202 */
[----:B---3--:R1:W-:Y:S04]  /*8cb60*/  @P4 STG.E desc[UR60][R82.64], R21 ;  /* 0x0000001552004986 */ /* 0x0083e8000c10193c */
[----:B--2---:R2:W-:Y:S04]  /*8cb70*/  @P6 STG.E desc[UR60][R100.64], R20 ;  /* 0x0000001464006986 */ /* 0x0045e8000c10193c */
[----:B-1----:R-:W3:Y:S04]  /*8cb80*/  LDL.LU R21, [R1+0x10] ;  /* 0x0000100001157983 */ /* 0x002ee80000300800 */
[----:B--2---:R-:W2:Y:S04]  /*8cb90*/  LDL.LU R20, [R1] ;  /* 0x0000000001147983 */ /* 0x004ea80000300800 */
[----:B------:R-:W2:Y:S01]  /*8cba0*/  LDL.LU R114, [R1+0x434] ;  /* 0x0004340001727983 */ /* 0x000ea20000300800 */
[----:B------:R-:W-:-:S02]  /*8cbb0*/  ISETP.LT.AND P5, PT, R7, R104, !P0 ;  /* 0x000000680700720c */ /* 0x000fc400047a1270 */
[----:B------:R-:W-:Y:S01]  /*8cbc0*/  ISETP.GE.AND P1, PT, R11, R15, PT ;  /* 0x0000000f0b00720c */ /* 0x000fe20003f26270 */
[----:B------:R-:W-:Y:S02]  /*8cbd0*/  VIADD R11, R6, 0x21 ;  /* 0x00000021060b7836 */ /* 0x000fe40000000000 */
[----:B------:R-:W-:Y:S01]  /*8cbe0*/  IMAD.IADD R8, R8, 0x1, R0 ;  /* 0x0000000108087824 */ /* 0x000fe200078e0200 */
[----:B------:R-:W-:Y:S01]  /*8cbf0*/  ISETP.LT.AND P0, PT, R9, R17, !P0 ;  /* 0x000000110900720c */ /* 0x000fe20004701270 */
[----:B------:R-:W1:Y:S01]  /*8cc00*/  LDC R104, c[0x0][0x228] ;  /* 0x00008a00ff687b82 */ /* 0x000e620000000800 */
[----:B------:R-:W-:Y:S01]  /*8cc10*/  ISETP.GE.AND P4, PT, R11, R19, PT ;  /* 0x000000130b00720c */ /* 0x000fe20003f86270 */
[----:B------:R-:W-:Y:S01]  /*8cc20*/  IMAD.WIDE R82, R8, 0x4, R2 ;  /* 0x0000000408527825 */ /* 0x000fe200078e0202 */
[----:B------:R-:W-:-:S03]  /*8cc30*/  ISETP.LT.AND P6, PT, R7, R103, !P1 ;  /* 0x000000670700720c */ /* 0x000fc60004fc1270 */
[----:B------:R-:W-:Y:S02]  /*8cc40*/  VIADD R11, R6, 0x22 ;  /* 0x00000022060b7836 */ /* 0x000fe40000000000 */
[----:B------:R-:W-:Y:S01]  /*8cc50*/  IMAD.MOV.U32 R27, RZ, RZ, R25 ;  /* 0x000000ffff1b7224 */ /* 0x000fe200078e0019 */
[----:B------:R-:W2:Y:S08]  /*8cc60*/  LDC R103, c[0x0][0x228] ;  /* 0x00008a00ff677b82 */ /* 0x000eb00000000800 */
[----:B------:R-:W1:Y:S01]  /*8cc70*/  LDC.64 R24, c[0x0][0x228] ;  /* 0x00008a00ff187b82 */ /* 0x000e620000000a00 */
[----:B------:R-:W-:Y:S01]  /*8cc80*/  ISETP.LT.AND P1, PT, R9, R18, !P1 ;  /* 0x000000120900720c */ /* 0x000fe20004f21270 */
[----:B----4-:R4:W-:Y:S01]  /*8cc90*/  @P5 STG.E desc[UR60][R82.64], R14 ;  /* 0x0000000e52005986 */ /* 0x0109e2000c10193c */
[----:B------:R-:W-:Y:S01]  /*8cca0*/  ISETP.GE.AND P5, PT, R11, R12, PT ;  /* 0x0000000c0b00720c */ /* 0x000fe20003fa6270 */
[----:B------:R-:W-:-:S04]  /*8ccb0*/  IMAD.IADD R11, R8, 0x1, R0 ;  /* 0x00000001080b7824 */ /* 0x000fc800078e0200 */
[----:B------:R-:W-:-:S04]  /*8ccc0*/  IMAD.WIDE R100, R11, 0x4, R2 ;  /* 0x000000040b647825 */ /* 0x000fc800078e0202 */
[----:B----4-:R-:W-:-:S04]  /*8ccd0*/  IMAD.WIDE R82, R8, 0x4, R4 ;  /* 0x0000000408527825 */ /* 0x010fc800078e0204 */
[----:B------:R-:W-:Y:S01]  /*8cce0*/  VIADD R8, R6, 0x23 ;  /* 0x0000002306087836 */ /* 0x000fe20000000000 */
[----:B-1----:R-:W-:Y:S01]  /*8ccf0*/  MOV R13, R24 ;  /* 0x00000018000d7202 */ /* 0x002fe20000000f00 */
[----:B------:R-:W-:Y:S04]  /*8cd00*/  @P0 STG.E desc[UR60][R82.64], R23 ;  /* 0x0000001752000986 */ /* 0x000fe8000c10193c */
[----:B------:R1:W-:Y:S02]  /*8cd10*/  @P6 STG.E desc[UR60][R100.64], R22 ;  /* 0x0000001664006986 */ /* 0x0003e4000c10193c */
[----:B-1----:R-:W1:Y:S01]  /*8cd20*/  LDC.64 R22, c[0x0][0x228] ;  /* 0x00008a00ff167b82 */ /* 0x002e620000000a00 */
[----:B------:R-:W-:Y:S02]  /*8cd30*/  ISETP.LT.AND P0, PT, R7, R104, !P4 ;  /* 0x000000680700720c */ /* 0x000fe40006701270 */
[----:B------:R-:W-:-:S02]  /*8cd40*/  ISETP.GE.AND P6, PT, R8, R16, PT ;  /* 0x000000100800720c */ /* 0x000fc40003fc6270 */
[C---:B------:R-:W-:Y:S01]  /*8cd50*/  IADD3 R8, R11.reuse, R0, RZ ;  /* 0x000000000b087210 */ /* 0x040fe20007ffe0ff */
[----:B------:R-:W-:Y:S02]  /*8cd60*/  IMAD.WIDE R82, R11, 0x4, R4 ;  /* 0x000000040b527825 */ /* 0x000fe400078e0204 */
[----:B------:R-:W4:Y:S02]  /*8cd70*/  LDC R104, c[0x0][0x228] ;  /* 0x00008a00ff687b82 */ /* 0x000f240000000800 */
[----:B------:R-:W-:-:S04]  /*8cd80*/  IMAD.WIDE R100, R8, 0x4, R2 ;  /* 0x0000000408647825 */ /* 0x000fc800078e0202 */
[----:B------:R-:W-:Y:S02]  /*8cd90*/  IMAD.MOV.U32 R15, RZ, RZ, R25 ;  /* 0x000000ffff0f7224 */ /* 0x000fe400078e0019 */
[----:B------:R-:W4:Y:S01]  /*8cda0*/  LDC.64 R24, c[0x0][0x228] ;  /* 0x00008a00ff187b82 */ /* 0x000f220000000a00 */
[----:B-1----:R-:W-:Y:S02]  /*8cdb0*/  IMAD.MOV.U32 R18, RZ, RZ, R23 ;  /* 0x000000ffff127224 */ /* 0x002fe400078e0017 */
[----:B------:R-:W-:-:S05]  /*8cdc0*/  IMAD.MOV.U32 R168, RZ, RZ, R22 ;  /* 0x000000ffffa87224 */ /* 0x000fca00078e0016 */
[----:B------:R-:W1:Y:S01]  /*8cdd0*/  LDC.64 R22, c[0x0][0x228] ;  /* 0x00008a00ff167b82 */ /* 0x000e620000000a00 */
[----:B------:R-:W-:Y:S02]  /*8cde0*/  ISETP.LT.AND P4, PT, R9, R13, !P4 ;  /* 0x0000000d0900720c */ /* 0x000fe40006781270 */
[----:B------:R-:W-:Y:S02]  /*8cdf0*/  IADD3 R11, R6, 0x24, RZ ;  /* 0x00000024060b7810 */ /* 0x000fe40007ffe0ff */
[----:B----4-:R-:W-:Y:S01]  /*8ce00*/  MOV R17, R25 ;  /* 0x0000001900117202 */ /* 0x010fe20000000f00 */
[----:B-1----:R-:W-:Y:S02]  /*8ce10*/  IMAD.MOV.U32 R16, RZ, RZ, R22 ;  /* 0x000000ffff107224 */ /* 0x002fe400078e0016 */
[----:B------:R-:W4:Y:S04]  /*8ce20*/  LDL.LU R22, [R1+0x14] ;  /* 0x0000140001167983 */ /* 0x000f280000300800 */
[----:B---3--:R-:W-:Y:S04]  /*8ce30*/  @P1 STG.E desc[UR60][R82.64], R21 ;  /* 0x0000001552001986 */ /* 0x008fe8000c10193c */
[----:B--2---:R1:W-:Y:S02]  /*8ce40*/  @P0 STG.E desc[UR60][R100.64], R20 ;  /* 0x0000001464000986 */ /* 0x0043e4000c10193c */
[----:B-1----:R-:W1:Y:S01]  /*8ce50*/  LDC.64 R20, c[0x0][0x228] ;  /* 0x00008a00ff147b82 */ /* 0x002e620000000a00 */
[----:B------:R-:W-:Y:S01]  /*8ce60*/  ISETP.LT.AND P0, PT, R7, R102, !P5 ;  /* 0x000000660700720c */ /* 0x000fe20006f01270 */
[----:B------:R-:W-:-:S04]  /*8ce70*/  IMAD.WIDE R82, R8, 0x4, R4 ;  /* 0x0000000408527825 */ /* 0x000fc800078e0204 */
[----:B------:R-:W-:Y:S01]  /*8ce80*/  IMAD.IADD R8, R8, 0x1, R0 ;  /* 0x0000000108087824 */ /* 0x000fe200078e0200 */
[----:B------:R2:W-:Y:S01]  /*8ce90*/  @P4 STG.E desc[UR60][R82.64], R240 ;  /* 0x000000f052004986 */ /* 0x0005e2000c10193c */
[----:B------:R-:W-:Y:S01]  /*8cea0*/  ISETP.GE.AND P1, PT, R11, R17, PT ;  /* 0x000000110b00720c */ /* 0x000fe20003f26270 */
[----:B------:R-:W-:Y:S01]  /*8ceb0*/  VIADD R11, R6, 0x25 ;  /* 0x00000025060b7836 */ /* 0x000fe20000000000 */
[----:B------:R-:W3:Y:S01]  /*8cec0*/  LDC R102, c[0x0][0x228] ;  /* 0x00008a00ff667b82 */ /* 0x000ee20000000800 */
[----:B-1----:R-:W-:Y:S02]  /*8ced0*/  IMAD.MOV.U32 R179, RZ, RZ, R20 ;  /* 0x000000ffffb37224 */ /* 0x002fe400078e0014 */
[----:B------:R-:W3:Y:S01]  /*8cee0*/  LDL.LU R20, [R1+0x4] ;  /* 0x0000040001147983 */ /* 0x000ee20000300800 */
[----:B--2---:R-:W-:-:S03]  /*8cef0*/  IMAD.WIDE R82, R8, 0x4, R2 ;  /* 0x0000000408527825 */ /* 0x004fc600078e0202 */
[----:B------:R-:W2:Y:S04]  /*8cf00*/  LDL.LU R112, [R1+0x438] ;  /* 0x0004380001707983 */ /* 0x000ea80000300800 */
[----:B------:R1:W-:Y:S01]  /*8cf10*/  @P0 STG.E desc[UR60][R82.64], R114 ;  /* 0x0000007252000986 */ /* 0x0003e2000c10193c */
[----:B------:R-:W-:-:S03]  /*8cf20*/  ISETP.GE.AND P0, PT, R11, R18, PT ;  /* 0x000000120b00720c */ /* 0x000fc60003f06270 */
[----:B------:R-:W2:Y:S01]  /*8cf30*/  LDL.LU R18, [R1+0x18] ;  /* 0x0000180001127983 */ /* 0x000ea20000300800 */
[----:B------:R-:W-:Y:S02]  /*8cf40*/  IMAD.MOV.U32 R169, RZ, RZ, R24 ;  /* 0x000000ffffa97224 */ /* 0x000fe400078e0018 */
[----:B------:R-:W1:Y:S02]  /*8cf50*/  LDC.64 R24, c[0x0][0x228] ;  /* 0x00008a00ff187b82 */ /* 0x000e640000000a00 */
[----:B-1----:R-:W-:Y:S01]  /*8cf60*/  MOV R12, R24 ;  /* 0x00000018000c7202 */ /* 0x002fe20000000f00 */
[----:B------:R-:W-:-:S03]  /*8cf70*/  IMAD.MOV.U32 R24, RZ, RZ, R32 ;  /* 0x000000ffff187224 */ /* 0x000fc600078e0020 */
[----:B------:R-:W-:Y:S02]  /*8cf80*/  ISETP.LT.AND P5, PT, R9, R12, !P5 ;  /* 0x0000000c0900720c */ /* 0x000fe40006fa1270 */
[----:B------:R-:W-:Y:S02]  /*8cf90*/  MOV R12, R33 ;  /* 0x00000021000c7202 */ /* 0x000fe40000000f00 */
[----:B------:R-:W1:Y:S01]  /*8cfa0*/  LDC.64 R32, c[0x0][0x228] ;  /* 0x00008a00ff207b82 */ /* 0x000e620000000a00 */
[----:B------:R-:W-:Y:S02]  /*8cfb0*/  MOV R17, R21 ;  /* 0x0000001500117202 */ /* 0x000fe40000000f00 */
[----:B------:R-:W-:Y:S01]  /*8cfc0*/  ISETP.LT.AND P4, PT, R7, R103, !P6 ;  /* 0x000000670700720c */ /* 0x000fe20007781270 */
[----:B------:R-:W-:-:S04]  /*8cfd0*/  IMAD.WIDE R100, R8, 0x4, R4 ;  /* 0x0000000408647825 */ /* 0x000fc800078e0204 */
[----:B------:R-:W3:Y:S01]  /*8cfe0*/  LDC R103, c[0x0][0x228] ;  /* 0x00008a00ff677b82 */ /* 0x000ee20000000800 */
[----:B------:R-:W-:Y:S01]  /*8cff0*/  IMAD.IADD R8, R8, 0x1, R0 ;  /* 0x0000000108087824 */ /* 0x000fe200078e0200 */
[----:B------:R-:W-:Y:S01]  /*8d000*/  ISETP.LT.AND P6, PT, R9, R16, !P6 ;  /* 0x000000100900720c */ /* 0x000fe200077c1270 */
[----:B-1----:R-:W-:Y:S01]  /*8d010*/  IMAD.MOV.U32 R21, RZ, RZ, R33 ;  /* 0x000000ffff157224 */ /* 0x002fe200078e0021 */
[----:B------:R-:W-:-:S04]  /*8d020*/  MOV R178, R32 ;  /* 0x0000002000b27202 */ /* 0x000fc80000000f00 */
[----:B------:R-:W1:Y:S01]  /*8d030*/  LDC.64 R32, c[0x0][0x228] ;  /* 0x00008a00ff207b82 */ /* 0x000e620000000a00 */
[----:B------:R-:W-:-:S04]  /*8d040*/  IMAD.WIDE R82, R8, 0x4, R2 ;  /* 0x0000000408527825 */ /* 0x000fc800078e0202 */
[----:B------:R-:W-:Y:S01]  /*8d050*/  VIADD R11, R6, 0x26 ;  /* 0x00000026060b7836 */ /* 0x000fe20000000000 */
[----:B-1----:R-:W-:Y:S01]  /*8d060*/  MOV R19, R32 ;  /* 0x0000002000137202 */ /* 0x002fe20000000f00 */
[----:B----4-:R1:W-:Y:S01]  /*8d070*/  @P5 STG.E desc[UR60][R100.64], R22 ;  /* 0x0000001664005986 */ /* 0x0103e2000c10193c */
[----:B------:R-:W-:Y:S02]  /*8d080*/  ISETP.LT.AND P5, PT, R7, R104, !P1 ;  /* 0x000000680700720c */ /* 0x000fe40004fa1270 */
[----:B------:R-:W-:Y:S01]  /*8d090*/  ISETP.LT.AND P1, PT, R9, R24, !P1 ;  /* 0x000000180900720c */ /* 0x000fe20004f21270 */
[----:B------:R-:W-:Y:S01]  /*8d0a0*/  IMAD.MOV.U32 R13, RZ, RZ, R23 ;  /* 0x000000ffff0d7224 */ /* 0x000fe200078e0017 */
[----:B------:R-:W4:Y:S01]  /*8d0b0*/  LDC R104, c[0x0][0x228] ;  /* 0x00008a00ff687b82 */ /* 0x000f220000000800 */
[----:B---3--:R3:W-:Y:S01]  /*8d0c0*/  @P4 STG.E desc[UR60][R82.64], R20 ;  /* 0x0000001452004986 */ /* 0x0087e2000c10193c */
[----:B------:R-:W-:Y:S01]  /*8d0d0*/  ISETP.GE.AND P4, PT, R11, R17, PT ;  /* 0x000000110b00720c */ /* 0x000fe20003f86270 */
[----:B------:R-:W-:-:S04]  /*8d0e0*/  IMAD.IADD R11, R8, 0x1, R0 ;  /* 0x00000001080b7824 */ /* 0x000fc800078e0200 */
[----:B-1----:R-:W-:-:S04]  /*8d0f0*/  IMAD.WIDE R100, R11, 0x4, R2 ;  /* 0x000000040b647825 */ /* 0x002fc800078e0202 */
[----:B---3--:R-:W-:Y:S01]  /*8d100*/  IMAD.WIDE R82, R8, 0x4, R4 ;  /* 0x0000000408527825 */ /* 0x008fe200078e0204 */
[----:B------:R-:W3:Y:S04]  /*8d110*/  LDL.LU R20, [R1+0x8] ;  /* 0x0000080001147983 */ /* 0x000ee80000300800 */
[----:B------:R1:W-:Y:S01]  /*8d120*/  @P6 STG.E desc[UR60][R82.64], R241 ;  /* 0x000000f152006986 */ /* 0x0003e2000c10193c */
[----:B------:R-:W-:Y:S02]  /*8d130*/  ISETP.LT.AND P6, PT, R7, R103, !P0 ;  /* 0x000000670700720c */ /* 0x000fe400047c1270 */
[----:B------:R-:W-:Y:S01]  /*8d140*/  ISETP.LT.AND P0, PT, R9, R19, !P0 ;  /* 0x000000130900720c */ /* 0x000fe20004701270 */
[----:B--2---:R-:W-:Y:S01]  /*8d150*/  @P5 STG.E desc[UR60][R100.64], R112 ;  /* 0x0000007064005986 */ /* 0x004fe2000c10193c */
[----:B------:R-:W-:Y:S01]  /*8d160*/  IMAD.MOV.U32 R23, RZ, RZ, R33 ;  /* 0x000000ffff177224 */ /* 0x000fe200078e0021 */
[----:B------:R-:W2:Y:S02]  /*8d170*/  LDC R103, c[0x0][0x228] ;  /* 0x00008a00ff677b82 */ /* 0x000ea40000000800 */
[----:B------:R-:W2:Y:S01]  /*8d180*/  LDL.LU R113, [R1+0x43c] ;  /* 0x00043c0001717983 */ /* 0x000ea20000300800 */
[----:B-1----:R-:W-:-:S03]  /*8d190*/  IMAD.WIDE R82, R11, 0x4, R4 ;  /* 0x000000040b527825 */ /* 0x002fc600078e0204 */
[----:B------:R-:W2:Y:S02]  /*8d1a0*/  LDL.LU R114, [R1+0x1c] ;  /* 0x00001c0001727983 */ /* 0x000ea40000300800 */
[----:B------:R-:W1:Y:S02]  /*8d1b0*/  LDC.64 R32, c[0x0][0x228] ;  /* 0x00008a00ff207b82 */ /* 0x000e640000000a00 */
[----:B------:R4:W-:Y:S01]  /*8d1c0*/  @P1 STG.E desc[UR60][R82.64], R18 ;  /* 0x0000001252001986 */ /* 0x0009e2000c10193c */
[----:B------:R-:W-:Y:S02]  /*8d1d0*/  VIADD R8, R6, 0x27 ;  /* 0x0000002706087836 */ /* 0x000fe40000000000 */
[----:B------:R-:W-:-:S03]  /*8d1e0*/  IMAD.MOV.U32 R14, RZ, RZ, R25 ;  /* 0x000000ffff0e7224 */ /* 0x000fc600078e0019 */
[----:B------:R-:W1:Y:S08]  /*8d1f0*/  LDC.64 R24, c[0x0][0x228] ;  /* 0x00008a00ff187b82 */ /* 0x000e700000000a00 */
[----:B----4-:R-:W4:Y:S08]  /*8d200*/  LDC.64 R18, c[0x0][0x228] ;  /* 0x00008a00ff127b82 */ /* 0x010f300000000a00 */
[----:B------:R-:W2:Y:S01]  /*8d210*/  LDC.64 R240, c[0x0][0x228] ;  /* 0x00008a00fff07b82 */ /* 0x000ea20000000a00 */
[----:B----4-:R-:W-:-:S02]  /*8d220*/  IMAD.MOV.U32 R143, RZ, RZ, R18 ;  /* 0x000000ffff8f7224 */ /* 0x010fc400078e0012 */
[----:B------:R-:W4:Y:S04]  /*8d230*/  LDL.LU R18, [R1+0xc] ;  /* 0x00000c0001127983 */ /* 0x000f280000300800 */
[----:B------:R-:W4:Y:S01]  /*8d240*/  LDL.LU R112, [R1+0x40] ;  /* 0x0000400001707983 */ /* 0x000f220000300800 */
[----:B-1----:R-:W-:Y:S01]  /*8d250*/  MOV R16, R33 ;  /* 0x0000002100107202 */ /* 0x002fe20000000f00 */
[----:B------:R-:W-:Y:S02]  /*8d260*/  IMAD.MOV.U32 R177, RZ, RZ, R32 ;  /* 0x000000ffffb17224 */ /* 0x000fe400078e0020 */
[----:B------:R-:W1:Y:S01]  /*8d270*/  LDC.64 R32, c[0x0][0x228] ;  /* 0x00008a00ff207b82 */ /* 0x000e620000000a00 */
[----:B------:R-:W-:Y:S02]  /*8d280*/  ISETP.GE.AND P5, PT, R8, R21, PT ;  /* 0x000000150800720c */ /* 0x000fe40003fa6270 */
[----:B------:R-:W-:-:S05]  /*8d290*/  IADD3 R8, R11, R0, RZ ;  /* 0x000000000b087210 */ /* 0x000fca0007ffe0ff */
[----:B------:R-:W-:Y:S01]  /*8d2a0*/  IMAD.WIDE R100, R8, 0x4, R2 ;  /* 0x0000000408647825 */ /* 0x000fe200078e0202 */
[----:B-1----:R-:W-:-:S03]  /*8d2b0*/  MOV R17, R32 ;  /* 0x0000002000117202 */ /* 0x002fc60000000f00 */
[----:B------:R-:W-:Y:S02]  /*8d2c0*/  IMAD.MOV.U32 R22, RZ, RZ, R33 ;  /* 0x000000ffff167224 */ /* 0x000fe400078e0021 */
[----:B------:R-:W1:Y:S01]  /*8d2d0*/  LDC.64 R32, c[0x0][0x228] ;  /* 0x00008a00ff207b82 */ /* 0x000e620000000a00 */
[----:B------:R-:W-:Y:S01]  /*8d2e0*/  IMAD.WIDE R82, R8, 0x4, R4 ;  /* 0x0000000408527825 */ /* 0x000fe200078e0204 */
[----:B------:R-:W-:-:S03]  /*8d2f0*/  IADD3 R11, R6, 0x28, RZ ;  /* 0x00000028060b7810 */ /* 0x000fc60007ffe0ff */
[----:B------:R-:W-:Y:S01]  /*8d300*/  IMAD.IADD R8, R8, 0x1, R0 ;  /* 0x0000000108087824 */ /* 0x000fe200078e0200 */
[----:B------:R-:W-:Y:S01]  /*8d310*/  ISETP.GE.AND P1, PT, R11, R16, PT ;  /* 0x000000100b00720c */ /* 0x000fe20003f26270 */
[----:B------:R-:W-:Y:S02]  /*8d320*/  IMAD.MOV.U32 R28, RZ, RZ, R25 ;  /* 0x000000ffff1c7224 */ /* 0x000fe400078e0019 */
[----:B------:R-:W-:Y:S02]  /*8d330*/  VIADD R11, R6, 0x29 ;  /* 0x00000029060b7836 */ /* 0x000fe40000000000 */
[----:B------:R-:W-:Y:S01]  /*8d340*/  IMAD.MOV.U32 R176, RZ, RZ, R24 ;  /* 0x000000ffffb07224 */ /* 0x000fe200078e0018 */
[----:B------:R-:W-:Y:S01]  /*8d350*/  MOV R16, R19 ;  /* 0x0000001300107202 */ /* 0x000fe20000000f00 */
[----:B-1----:R-:W-:Y:S02]  /*8d360*/  IMAD.MOV.U32 R24, RZ, RZ, R32 ;  /* 0x000000ffff187224 */ /* 0x002fe400078e0020 */
[----:B------:R-:W-:-:S02]  /*8d370*/  IMAD.MOV.U32 R21, RZ, RZ, R33 ;  /* 0x000000ffff157224 */ /* 0x000fc400078e0021 */
[----:B------:R-:W1:Y:S01]  /*8d380*/  LDC.64 R32, c[0x0][0x228] ;  /* 0x00008a00ff207b82 */ /* 0x000e620000000a00 */
[----:B---3--:R3:W-:Y:S01]  /*8d390*/  @P6 STG.E desc[UR60][R100.64], R20 ;  /* 0x0000001464006986 */ /* 0x0087e2000c10193c */
[----:B------:R-:W-:Y:S02]  /*8d3a0*/  ISETP.LT.AND P6, PT, R7, R102, !P4 ;  /* 0x000000660700720c */ /* 0x000fe400067c1270 */
[----:B------:R-:W-:Y:S01]  /*8d3b0*/  ISETP.LT.AND P4, PT, R9, R17, !P4 ;  /* 0x000000110900720c */ /* 0x000fe20006781270 */
[----:B------:R2:W-:Y:S01]  /*8d3c0*/  @P0 STG.E desc[UR60][R82.64], R242 ;  /* 0x000000f252000986 */ /* 0x0005e2000c10193c */
[----:B------:R-:W-:Y:S01]  /*8d3d0*/  ISETP.LT.AND P0, PT, R7, R104, !P5 ;  /* 0x000000680700720c */ /* 0x000fe20006f01270 */
[----:B-1----:R-:W-:Y:S01]  /*8d3e0*/  IMAD.MOV.U32 R26, RZ, RZ, R32 ;  /* 0x000000ffff1a7224 */ /* 0x002fe200078e0020 */
[----:B------:R-:W1:Y:S01]  /*8d3f0*/  LDC R102, c[0x0][0x228] ;  /* 0x00008a00ff667b82 */ /* 0x000e620000000800 */
[----:B---3--:R-:W-:-:S04]  /*8d400*/  IMAD.WIDE R100, R8, 0x4, R4 ;  /* 0x0000000408647825 */ /* 0x008fc800078e0204 */
[C---:B--2---:R-:W-:Y:S01]  /*8d410*/  IMAD.WIDE R82, R8.reuse, 0x4, R2 ;  /* 0x0000000408527825 */ /* 0x044fe200078e0202 */
[----:B------:R-:W-:Y:S02]  /*8d420*/  MOV R20, R33 ;  /* 0x0000002100147202 */ /* 0x000fe40000000f00 */
[----:B------:R-:W2:Y:S01]  /*8d430*/  LDC R104, c[0x0][0x228] ;  /* 0x00008a00ff687b82 */ /* 0x000ea20000000800 */
[----:B------:R-:W-:Y:S01]  /*8d440*/  IMAD.IADD R8, R8, 0x1, R0 ;  /* 0x0000000108087824 */ /* 0x000fe200078e0200 */
[----:B------:R3:W-:Y:S01]  /*8d450*/  @P6 STG.E desc[UR60][R82.64], R113 ;  /* 0x0000007152006986 */ /* 0x0007e2000c10193c */
[----:B------:R-:W-:-:S03]  /*8d460*/  ISETP.GE.AND P6, PT, R11, R28, PT ;  /* 0x0000001c0b00720c */ /* 0x000fc60003fc6270 */
[----:B------:R3:W-:Y:S01]  /*8d470*/  @P4 STG.E desc[UR60][R100.64], R114 ;  /* 0x0000007264004986 */ /* 0x0007e2000c10193c */
[----:B------:R-:W-:Y:S01]  /*8d480*/  VIADD R11, R6, 0x2a ;  /* 0x0000002a060b7836 */ /* 0x000fe20000000000 */
[----:B------:R-:W-:Y:S01]  /*8d490*/  ISETP.LT.AND P5, PT, R9, R24, !P5 ;  /* 0x000000180900720c */ /* 0x000fe20006fa1270 */
[----:B------:R-:W1:Y:S01]  /*8d4a0*/  LDC.64 R32, c[0x0][0x228] ;  /* 0x00008a00ff207b82 */ /* 0x000e620000000a00 */
[----:B------:R-:W-:Y:S01]  /*8d4b0*/  ISETP.LT.AND P4, PT, R7, R103, !P1 ;  /* 0x000000670700720c */ /* 0x000fe20004f81270 */
[----:B---3--:R-:W-:-:S06]  /*8d4c0*/  IMAD.WIDE R82, R8, 0x4, R2 ;  /* 0x0000000408527825 */ /* 0x008fcc00078e0202 */
[----:B------:R-:W3:Y:S01]  /*8d4d0*/  LDC R103, c[0x0][0x228] ;  /* 0x00008a00ff677b82 */ /* 0x000ee20000000800 */
[----:B------:R-:W3:Y:S04]  /*8d4e0*/  LDL.LU R114, [R1+0x44] ;  /* 0x0000440001727983 */ /* 0x000ee80000300800 */
[----:B----4-:R4:W-:Y:S01]  /*8d4f0*/  @P0 STG.E desc[UR60][R82.64], R18 ;  /* 0x0000001252000986 */ /* 0x0109e2000c10193c */
[----:B------:R-:W-:Y:S01]  /*8d500*/  ISETP.GE.AND P0, PT, R11, R16, PT ;  /* 0x000000100b00720c */ /* 0x000fe20003f06270 */
[----:B------:R-:W-:-:S04]  /*8d510*/  IMAD.IADD R11, R8, 0x1, R0 ;  /* 0x00000001080b7824 */ /* 0x000fc800078e0200 */
[----:B------:R-:W-:-:S04]  /*8d520*/  IMAD.WIDE R100, R11, 0x4, R2 ;  /* 0x000000040b647825 */ /* 0x000fc800078e0202 */
[----:B----4-:R-:W-:-:S05]  /*8d530*/  IMAD.WIDE R82, R8, 0x4, R4 ;  /* 0x0000000408527825 */ /* 0x010fca00078e0204 */
[----:B------:R-:W-:Y:S04]  /*8d540*/  @P5 STG.E desc[UR60][R82.64], R243 ;  /* 0x000000f352005986 */ /* 0x000fe8000c10193c */
[----:B------:R4:W-:Y:S04]  /*8d550*/  @P4 STG.E desc[UR60][R100.64], R112 ;  /* 0x0000007064004986 */ /* 0x0009e8000c10193c */
[----:B----4-:R-:W4:Y:S01]  /*8d560*/  LDL.LU R112, [R1+0x48] ;  /* 0x0000480001707983 */ /* 0x010f220000300800 */
[----:B-1----:R-:W-:Y:S01]  /*8d570*/  IMAD.MOV.U32 R25, RZ, RZ, R33 ;  /* 0x000000ffff197224 */ /* 0x002fe200078e0021 */
[----:B------:R-:W-:-:S02]  /*8d580*/  MOV R142, R32 ;  /* 0x00000020008e7202 */ /* 0x000fc40000000f00 */
[----:B------:R-:W1:Y:S02]  /*8d590*/  LDC.64 R32, c[0x0][0x228] ;  /* 0x00008a00ff207b82 */ /* 0x000e640000000a00 */
[----:B-1----:R-:W-:Y:S01]  /*8d5a0*/  MOV R17, R32 ;  /* 0x0000002000117202 */ /* 0x002fe20000000f00 */
[----:B------:R-:W-:-:S05]  /*8d5b0*/  IMAD.MOV.U32 R19, RZ, RZ, R33 ;  /* 0x000000ffff137224 */ /* 0x000fca00078e0021 */
[----:B------:R-:W1:Y:S02]  /*8d5c0*/  LDC.64 R32, c[0x0][0x228] ;  /* 0x00008a00ff207b82 */ /* 0x000e640000000a00 */
[----:B-1----:R-:W-:Y:S01]  /*8d5d0*/  MOV R24, R33 ;  /* 0x0000002100187202 */ /* 0x002fe20000000f00 */
[----:B------:R-:W-:-:S05]  /*8d5e0*/  IMAD.MOV.U32 R141, RZ, RZ, R32 ;  /* 0x000000ffff8d7224 */ /* 0x000fca00078e0020 */
[----:B------:R-:W1:Y:S01]  /*8d5f0*/  LDC.64 R32, c[0x0][0x228] ;  /* 0x00008a00ff207b82 */ /* 0x000e620000000a00 */
[----:B------:R-:W-:Y:S01]  /*8d600*/  VIADD R8, R6, 0x2b ;  /* 0x0000002b06087836 */ /* 0x000fe20000000000 */
[----:B------:R-:W-:Y:S02]  /*8d610*/  ISETP.LT.AND P1, PT, R9, R26, !P1 ;  /* 0x0000001a0900720c */ /* 0x000fe40004f21270 */
[----:B--2---:R-:W-:Y:S01]  /*8d620*/  ISETP.LT.AND P5, PT, R7, R104, !P6 ;  /* 0x000000680700720c */ /* 0x004fe200077a1270 */
[----:B-1----:R-:W-:Y:S01]  /*8d630*/  IMAD.MOV.U32 R18, RZ, RZ, R33 ;  /* 0x000000ffff127224 */ /* 0x002fe200078e0021 */
[----:B------:R-:W-:Y:S01]  /*8d640*/  ISETP.GE.AND P4, PT, R8, R25, PT ;  /* 0x000000190800720c */ /* 0x000fe20003f86270 */
[----:B------:R-:W-:Y:S01]  /*8d650*/  IMAD.MOV.U32 R33, RZ, RZ, R35 ;  /* 0x000000ffff217224 */ /* 0x000fe200078e0023 */
[----:B------:R-:W1:Y:S08]  /*8d660*/  LDC R104, c[0x0][0x228] ;  /* 0x00008a00ff687b82 */ /* 0x000e700000000800 */
[----:B------:R-:W2:Y:S01]  /*8d670*/  LDC.64 R34, c[0x0][0x228] ;  /* 0x00008a00ff227b82 */ /* 0x000ea20000000a00 */
[----:B------:R-:W-:-:S02]  /*8d680*/  IADD3 R8, R11, R0, RZ ;  /* 0x000000000b087210 */ /* 0x000fc40007ffe0ff */
[----:B------:R-:W-:Y:S01]  /*8d690*/  ISETP.LT.AND P6, PT, R9, R17, !P6 ;  /* 0x000000110900720c */ /* 0x000fe200077c1270 */
[----:B------:R-:W-:-:S04]  /*8d6a0*/  IMAD.WIDE R82, R11, 0x4, R4 ;  /* 0x000000040b527825 */ /* 0x000fc800078e0204 */
[----:B------:R-:W-:Y:S01]  /*8d6b0*/  IMAD.WIDE R100, R8, 0x4, R2 ;  /* 0x0000000408647825 */ /* 0x000fe200078e0202 */
[----:B------:R2:W-:Y:S01]  /*8d6c0*/  @P1 STG.E desc[UR60][R82.64], R248 ;  /* 0x000000f852001986 */ /* 0x0005e2000c10193c */
[----:B------:R-:W-:-:S03]  /*8d6d0*/  MOV R16, R32 ;  /* 0x0000002000107202 */ /* 0x000fc60000000f00 */
[----:B------:R3:W-:Y:S01]  /*8d6e0*/  @P5 STG.E desc[UR60][R100.64], R236 ;  /* 0x000000ec64005986 */ /* 0x0007e2000c10193c */
[----:B------:R-:W-:Y:S01]  /*8d6f0*/  ISETP.LT.AND P5, PT, R7, R102, !P0 ;  /* 0x000000660700720c */ /* 0x000fe200047a1270 */
[----:B--2---:R-:W-:Y:S02]  /*8d700*/  IMAD.MOV.U32 R26, RZ, RZ, R34 ;  /* 0x000000ffff1a7224 */ /* 0x004fe400078e0022 */
[----:B------:R-:W-:Y:S01]  /*8d710*/  IMAD.MOV.U32 R17, RZ, RZ, R35 ;  /* 0x000000ffff117224 */ /* 0x000fe200078e0023 */
[----:B------:R-:W-:Y:S01]  /*8d720*/  IADD3 R11, R6, 0x2c, RZ ;  /* 0x0000002c060b7810 */ /* 0x000fe20007ffe0ff */
[----:B------:R-:W2:Y:S01]  /*8d730*/  LDC.64 R34, c[0x0][0x228] ;  /* 0x00008a00ff227b82 */ /* 0x000ea20000000a00 */
[----:B------:R-:W-:Y:S01]  /*8d740*/  IMAD.WIDE R82, R8, 0x4, R4 ;  /* 0x0000000408527825 */ /* 0x000fe200078e0204 */
[----:B------:R-:W-:-:S03]  /*8d750*/  ISETP.LT.AND P0, PT, R9, R16, !P0 ;  /* 0x000000100900720c */ /* 0x000fc60004701270 */
[----:B------:R-:W-:Y:S01]  /*8d760*/  IMAD.IADD R8, R8, 0x1, R0 ;  /* 0x0000000108087824 */ /* 0x000fe200078e0200 */
[----:B------:R1:W-:Y:S01]  /*8d770*/  @P6 STG.E desc[UR60][R82.64], R228 ;  /* 0x000000e452006986 */ /* 0x0003e2000c10193c */
[----:B---3--:R-:W-:Y:S01]  /*8d780*/  ISETP.LT.AND P6, PT, R7, R103, !P4 ;  /* 0x000000670700720c */ /* 0x008fe200067c1270 */
[----:B------:R-:W3:Y:S01]  /*8d790*/  LDC R102, c[0x0][0x228] ;  /* 0x00008a00ff667b82 */ /* 0x000ee20000000800 */
[----:B------:R-:W-:Y:S01]  /*8d7a0*/  ISETP.GE.AND P1, PT, R11, R24, PT ;  /* 0x000000180b00720c */ /* 0x000fe20003f26270 */
[----:B------:R-:W-:Y:S02]  /*8d7b0*/  VIADD R11, R6, 0x2d ;  /* 0x0000002d060b7836 */ /* 0x000fe40000000000 */
[----:B------:R-:W-:-:S04]  /*8d7c0*/  IMAD.WIDE R100, R8, 0x4, R4 ;  /* 0x0000000408647825 */ /* 0x000fc800078e0204 */
[C---:B-1----:R-:W-:Y:S01]  /*8d7d0*/  IMAD.WIDE R82, R8.reuse, 0x4, R2 ;  /* 0x0000000408527825 */ /* 0x042fe200078e0202 */
[----:B------:R-:W-:Y:S01]  /*8d7e0*/  MOV R16, R37 ;  /* 0x0000002500107202 */ /* 0x000fe20000000f00 */
[----:B------:R-:W1:Y:S02]  /*8d7f0*/  LDC R103, c[0x0][0x228] ;  /* 0x00008a00ff677b82 */ /* 0x000e640000000800 */
[----:B------:R-:W-:Y:S01]  /*8d800*/  IMAD.IADD R8, R8, 0x1, R0 ;  /* 0x0000000108087824 */ /* 0x000fe200078e0200 */
[----:B------:R-:W-:Y:S02]  /*8d810*/  ISETP.LT.AND P4, PT, R9, R26, !P4 ;  /* 0x0000001a0900720c */ /* 0x000fe40006781270 */
[----:B--2---:R-:W-:Y:S01]  /*8d820*/  MOV R24, R35 ;  /* 0x0000002300187202 */ /* 0x004fe20000000f00 */
[----:B------:R2:W-:Y:S01]  /*8d830*/  @P5 STG.E desc[UR60][R82.64], R114 ;  /* 0x0000007252005986 */ /* 0x0005e2000c10193c */
[----:B------:R-:W-:Y:S01]  /*8d840*/  ISETP.GE.AND P5, PT, R11, R33, PT ;  /* 0x000000210b00720c */ /* 0x000fe20003fa6270 */
[----:B------:R-:W-:-:S02]  /*8d850*/  VIADD R11, R6, 0x2e ;  /* 0x0000002e060b7836 */ /* 0x000fc40000000000 */
[----:B------:R3:W-:Y:S01]  /*8d860*/  @P0 STG.E desc[UR60][R100.64], R249 ;  /* 0x000000f964000986 */ /* 0x0007e2000c10193c */
[----:B------:R-:W-:Y:S01]  /*8d870*/  ISETP.LT.AND P0, PT, R7, R104, !P1 ;  /* 0x000000680700720c */ /* 0x000fe20004f01270 */
[----:B------:R-:W-:Y:S01]  /*8d880*/  IMAD.MOV.U32 R187, RZ, RZ, R34 ;  /* 0x000000ffffbb7224 */ /* 0x000fe200078e0022 */
[----:B------:R-:W1:Y:S01]  /*8d890*/  LDC R104, c[0x0][0x228] ;  /* 0x00008a00ff687b82 */ /* 0x000e620000000800 */
[----:B--2---:R-:W2:Y:S01]  /*8d8a0*/  LDL.LU R114, [R1+0x4c] ;  /* 0x00004c0001727983 */ /* 0x004ea20000300800 */
[----:B------:R-:W-:-:S05]  /*8d8b0*/  IMAD.WIDE R82, R8, 0x4, R2 ;  /* 0x0000000408527825 */ /* 0x000fca00078e0202 */
[----:B------:R4:W-:Y:S01]  /*8d8c0*/  @P6 STG.E desc[UR60][R82.64], R237 ;  /* 0x000000ed52006986 */ /* 0x0009e2000c10193c */
[----:B------:R-:W-:Y:S01]  /*8d8d0*/  ISETP.GE.AND P6, PT, R11, R24, PT ;  /* 0x000000180b00720c */ /* 0x000fe20003fc6270 */
[----:B------:R-:W-:-:S04]  /*8d8e0*/  IMAD.IADD R11, R8, 0x1, R0 ;  /* 0x00000001080b7824 */ /* 0x000fc800078e0200 */
[----:B---3--:R-:W-:-:S04]  /*8d8f0*/  IMAD.WIDE R100, R11, 0x4, R2 ;  /* 0x000000040b647825 */ /* 0x008fc800078e0202 */
[----:B----4-:R-:W-:Y:S01]  /*8d900*/  IMAD.WIDE R82, R8, 0x4, R4 ;  /* 0x0000000408527825 */ /* 0x010fe200078e0204 */
[----:B------:R-:W3:Y:S04]  /*8d910*/  LDC.64 R236, c[0x0][0x228] ;  /* 0x00008a00ffec7b82 */ /* 0x000ee80000000a00 */
[----:B------:R4:W-:Y:S01]  /*8d920*/  @P4 STG.E desc[UR60][R82.64], R229 ;  /* 0x000000e552004986 */ /* 0x0009e2000c10193c */
[----:B------:R-:W-:-:S03]  /*8d930*/  IMAD.MOV.U32 R34, RZ, RZ, R36 ;  /* 0x000000ffff227224 */ /* 0x000fc600078e0024 */
[----:B------:R-:W1:Y:S01]  /*8d940*/  LDC.64 R36, c[0x0][0x228] ;  /* 0x00008a00ff247b82 */ /* 0x000e620000000a00 */
[----:B------:R-:W-:-:S07]  /*8d950*/  VIADD R8, R6, 0x2f ;  /* 0x0000002f06087836 */ /* 0x000fce0000000000 */
[----:B----4-:R-:W4:Y:S01]  /*8d960*/  LDC.64 R228, c[0x0][0x228] ;  /* 0x00008a00ffe47b82 */ /* 0x010f220000000a00 */
[----:B------:R3:W-:Y:S04]  /*8d970*/  @P0 STG.E desc[UR60][R100.64], R112 ;  /* 0x0000007064000986 */ /* 0x0007e8000c10193c */
[----:B---3--:R-:W3:Y:S01]  /*8d980*/  LDL.LU R112, [R1+0x400] ;  /* 0x0004000001707983 */ /* 0x008ee20000300800 */
[----:B-1----:R-:W-:Y:S01]  /*8d990*/  IMAD.MOV.U32 R32, RZ, RZ, R37 ;  /* 0x000000ffff207224 */ /* 0x002fe200078e0025 */
[----:B------:R-:W-:Y:S02]  /*8d9a0*/  MOV R186, R36 ;  /* 0x0000002400ba7202 */ /* 0x000fe40000000f00 */
[----:B------:R-:W1:Y:S02]  /*8d9b0*/  LDC.64 R36, c[0x0][0x228] ;  /* 0x00008a00ff247b82 */ /* 0x000e640000000a00 */
[----:B-1----:R-:W-:Y:S01]  /*8d9c0*/  MOV R25, R36 ;  /* 0x0000002400197202 */ /* 0x002fe20000000f00 */
[----:B------:R-:W-:-:S05]  /*8d9d0*/  IMAD.MOV.U32 R28, RZ, RZ, R37 ;  /* 0x000000ffff1c7224 */ /* 0x000fca00078e0025 */
[----:B------:R-:W1:Y:S01]  /*8d9e0*/  LDC.64 R36, c[0x0][0x228] ;  /* 0x00008a00ff247b82 */ /* 0x000e620000000a00 */
[----:B------:R-:W-:-:S07]  /*8d9f0*/  ISETP.LT.AND P1, PT, R9, R34, !P1 ;  /* 0x000000220900720c */ /* 0x000fce0004f21270 */
[----:B------:R-:W4:Y:S01]  /*8da00*/  LDC.64 R34, c[0x0][0x228] ;  /* 0x00008a00ff227b82 */ /* 0x000f220000000a00 */
[----:B-1----:R-:W-:Y:S01]  /*8da10*/  MOV R33, R37 ;  /* 0x0000002500217202 */ /* 0x002fe20000000f00 */
[----:B------:R-:W-:-:S06]  /*8da20*/  IMAD.MOV.U32 R185, RZ, RZ, R36 ;  /* 0x000000ffffb97224 */ /* 0x000fcc00078e0024 */
[----:B------:R-:W1:Y:S01]  /*8da30*/  LDC.64 R36, c[0x0][0x228] ;  /* 0x00008a00ff247b82 */ /* 0x000e620000000a00 */
[----:B----4-:R-:W-:Y:S02]  /*8da40*/  IMAD.MOV.U32 R184, RZ, RZ, R34 ;  /* 0x000000ffffb87224 */ /* 0x010fe400078e0022 */
[----:B-1----:R-:W-:Y:S02]  /*8da50*/  IMAD.MOV.U32 R26, RZ, RZ, R37 ;  /* 0x000000ffff1a7224 */ /* 0x002fe400078e0025 */
[----:B------:R-:W-:-:S03]  /*8da60*/  IMAD.MOV.U32 R37, RZ, RZ, R35 ;  /* 0x000000ffff257224 */ /* 0x000fc600078e0023 */
[----:B------:R-:W1:Y:S01]  /*8da70*/  LDC.64 R34, c[0x0][0x228] ;  /* 0x00008a00ff227b82 */ /* 0x000e620000000a00 */
[----:B------:R-:W-:Y:S02]  /*8da80*/  ISETP.LT.AND P4, PT, R7, R103, !P5 ;  /* 0x000000670700720c */ /* 0x000fe40006f81270 */
[----:B------:R-:W-:Y:S02]  /*8da90*/  ISETP.GE.AND P0, PT, R8, R32, PT ;  /* 0x000000200800720c */ /* 0x000fe40003f06270 */
[----:B------:R-:W-:Y:S02]  /*8daa0*/  IADD3 R8, R11, R0, RZ ;  /* 0x000000000b087210 */ /* 0x000fe40007ffe0ff */
[----:B------:R-:W-:Y:S01]  /*8dab0*/  ISETP.LT.AND P5, PT, R9, R25, !P5 ;  /* 0x000000190900720c */ /* 0x000fe20006fa1270 */
[----:B------:R-:W-:Y:S01]  /*8dac0*/  IMAD.WIDE R82, R11, 0x4, R4 ;  /* 0x000000040b527825 */ /* 0x000fe200078e0204 */
[----:B------:R-:W4:Y:S03]  /*8dad0*/  LDC R103, c[0x0][0x228] ;  /* 0x00008a00ff677b82 */ /* 0x000f260000000800 */
[----:B------:R-:W-:Y:S01]  /*8dae0*/  IMAD.WIDE R100, R8, 0x4, R2 ;  /* 0x0000000408647825 */ /* 0x000fe200078e0202 */
[----:B------:R1:W-:Y:S01]  /*8daf0*/  @P1 STG.E desc[UR60][R82.64], R250 ;  /* 0x000000fa52001986 */ /* 0x0003e2000c10193c */
[----:B------:R-:W-:-:S03]  /*8db00*/  MOV R24, R36 ;  /* 0x0000002400187202 */ /* 0x000fc60000000f00 */
[----:B------:R1:W-:Y:S02]  /*8db10*/  @P4 STG.E desc[UR60][R100.64], R238 ;  /* 0x000000ee64004986 */ /* 0x0003e4000c10193c */
[----:B-1----:R-:W-:Y:S02]  /*8db20*/  IMAD.MOV.U32 R32, RZ, RZ, R34 ;  /* 0x000000ffff207224 */ /* 0x002fe400078e0022 */
[----:B------:R-:W-:Y:S02]  /*8db30*/  IMAD.MOV.U32 R25, RZ, RZ, R35 ;  /* 0x000000ffff197224 */ /* 0x000fe400078e0023 */
[----:B------:R-:W1:Y:S01]  /*8db40*/  LDC.64 R34, c[0x0][0x228] ;  /* 0x00008a00ff227b82 */ /* 0x000e620000000a00 */
[----:B------:R-:W-:Y:S01]  /*8db50*/  ISETP.LT.AND P4, PT, R7, R102, !P6 ;  /* 0x000000660700720c */ /* 0x000fe20007781270 */
[----:B------:R-:W-:Y:S01]  /*8db60*/  IMAD.WIDE R82, R8, 0x4, R4 ;  /* 0x0000000408527825 */ /* 0x000fe200078e0204 */
[----:B------:R-:W-:Y:S02]  /*8db70*/  ISETP.LT.AND P6, PT, R9, R24, !P6 ;  /* 0x000000180900720c */ /* 0x000fe400077c1270 */
[----:B------:R-:W-:Y:S01]  /*8db80*/  IADD3 R11, R6, 0x30, RZ ;  /* 0x00000030060b7810 */ /* 0x000fe20007ffe0ff */
[----:B------:R-:W-:Y:S01]  /*8db90*/  IMAD.IADD R8, R8, 0x1, R0 ;  /* 0x0000000108087824 */ /* 0x000fe200078e0200 */
[----:B------:R4:W-:Y:S01]  /*8dba0*/  @P5 STG.E desc[UR60][R82.64], R230 ;  /* 0x000000e652005986 */ /* 0x0009e2000c10193c */
[----:B------:R-:W-:Y:S01]  /*8dbb0*/  ISETP.LT.AND P5, PT, R7, R104, !P0 ;  /* 0x000000680700720c */ /* 0x000fe200047a1270 */
[----:B------:R-:W3:Y:S01]  /*8dbc0*/  LDC R102, c[0x0][0x228] ;  /* 0x00008a00ff667b82 */ /* 0x000ee20000000800 */
[----:B------:R-:W-:Y:S01]  /*8dbd0*/  ISETP.GE.AND P1, PT, R11, R33, PT ;  /* 0x000000210b00720c */ /* 0x000fe20003f26270 */
[----:B------:R-:W-:-:S02]  /*8dbe0*/  VIADD R11, R6, 0x31 ;  /* 0x00000031060b7836 */ /* 0x000fc40000000000 */
[----:B------:R-:W-:-:S04]  /*8dbf0*/  IMAD.WIDE R100, R8, 0x4, R4 ;  /* 0x0000000408647825 */ /* 0x000fc800078e0204 */
[C---:B----4-:R-:W-:Y:S01]  /*8dc00*/  IMAD.WIDE R82, R8.reuse, 0x4, R2 ;  /* 0x0000000408527825 */ /* 0x050fe200078e0202 */
[----:B------:R-:W4:Y:S03]  /*8dc10*/  LDC R104, c[0x0][0x228] ;  /* 0x00008a00ff687b82 */ /* 0x000f260000000800 */
[----:B------:R-:W-:Y:S01]  /*8dc20*/  IMAD.IADD R8, R8, 0x1, R0 ;  /* 0x0000000108087824 */ /* 0x000fe200078e0200 */
[----:B-1----:R-:W-:Y:S02]  /*8dc30*/  MOV R33, R35 ;  /* 0x0000002300217202 */ /* 0x002fe40000000f00 */
[----:B------:R-:W-:Y:S01]  /*8dc40*/  ISETP.LT.AND P0, PT, R9, R32, !P0 ;  /* 0x000000200900720c */ /* 0x000fe20004701270 */
[----:B--2---:R1:W-:Y:S01]  /*8dc50*/  @P4 STG.E desc[UR60][R82.64], R114 ;  /* 0x0000007252004986 */ /* 0x0043e2000c10193c */
[----:B------:R-:W-:Y:S01]  /*8dc60*/  ISETP.GE.AND P4, PT, R11, R37, PT ;  /* 0x000000250b00720c */ /* 0x000fe20003f86270 */
[----:B------:R-:W-:-:S02]  /*8dc70*/  VIADD R11, R6, 0x32 ;  /* 0x00000032060b7836 */ /* 0x000fc40000000000 */
[----:B------:R2:W-:Y:S01]  /*8dc80*/  @P6 STG.E desc[UR60][R100.64], R251 ;  /* 0x000000fb64006986 */ /* 0x0005e2000c10193c */
[----:B------:R-:W-:Y:S01]  /*8dc90*/  ISETP.LT.AND P6, PT, R7, R103, !P1 ;  /* 0x000000670700720c */ /* 0x000fe20004fc1270 */
[----:B------:R-:W-:Y:S01]  /*8dca0*/  IMAD.MOV.U32 R183, RZ, RZ, R34 ;  /* 0x000000ffffb77224 */ /* 0x000fe200078e0022 */
[----:B------:R-:W4:Y:S01]  /*8dcb0*/  LDC R103, c[0x0][0x228] ;  /* 0x00008a00ff677b82 */ /* 0x000f220000000800 */
[----:B-1----:R-:W4:Y:S01]  /*8dcc0*/  LDL.LU R114, [R1+0x404] ;  /* 0x0004040001727983 */ /* 0x002f220000300800 */
[----:B------:R-:W-:-:S06]  /*8dcd0*/  IMAD.WIDE R82, R8, 0x4, R2 ;  /* 0x0000000408527825 */ /* 0x000fcc00078e0202 */
[----:B------:R-:W1:Y:S01]  /*8dce0*/  LDC.64 R34, c[0x0][0x228] ;  /* 0x00008a00ff227b82 */ /* 0x000e620000000a00 */
[----:B------:R3:W-:Y:S01]  /*8dcf0*/  @P5 STG.E desc[UR60][R82.64], R239 ;  /* 0x000000ef52005986 */ /* 0x0007e2000c10193c */
[----:B------:R-:W-:Y:S01]  /*8dd00*/  ISETP.GE.AND P5, PT, R11, R33, PT ;  /* 0x000000210b00720c */ /* 0x000fe20003fa6270 */
[----:B------:R-:W-:-:S04]  /*8dd10*/  IMAD.IADD R11, R8, 0x1, R0 ;  /* 0x00000001080b7824 */ /* 0x000fc800078e0200 */
[----:B--2---:R-:W-:-:S04]  /*8dd20*/  IMAD.WIDE R100, R11, 0x4, R2 ;  /* 0x000000040b647825 */ /* 0x004fc800078e0202 */
[----:B---3--:R-:W-:-:S05]  /*8dd30*/  IMAD.WIDE R82, R8, 0x4, R4 ;  /* 0x0000000408527825 */ /* 0x008fca00078e0204 */
[----:B------:R-:W-:Y:S04]  /*8dd40*/  @P0 STG.E desc[UR60][R82.64], R231 ;  /* 0x000000e752000986 */ /* 0x000fe8000c10193c */
[----:B------:R2:W-:Y:S04]  /*8dd50*/  @P6 STG.E desc[UR60][R100.64], R112 ;  /* 0x0000007064006986 */ /* 0x0005e8000c10193c */
[----:B--2---:R-:W2:Y:S01]  /*8dd60*/  LDL.LU R112, [R1+0x408] ;  /* 0x0004080001707983 */ /* 0x004ea20000300800 */
[----:B-1----:R-:W-:Y:S01]  /*8dd70*/  MOV R24, R35 ;  /* 0x0000002300187202 */ /* 0x002fe20000000f00 */
[----:B------:R-:W-:-:S02]  /*8dd80*/  IMAD.MOV.U32 R35, RZ, RZ, R39 ;  /* 0x000000ffff237224 */ /* 0x000fc400078e0027 */
[----:B------:R-:W1:Y:S01]  /*8dd90*/  LDC.64 R38, c[0x0][0x228] ;  /* 0x00008a00ff267b82 */ /* 0x000e620000000a00 */
[----:B------:R-:W-:Y:S02]  /*8dda0*/  IMAD.MOV.U32 R32, RZ, RZ, R41 ;  /* 0x000000ffff207224 */ /* 0x000fe400078e0029 */
[----:B------:R-:W-:-:S05]  /*8ddb0*/  IMAD.MOV.U32 R36, RZ, RZ, R34 ;  /* 0x000000ffff247224 */ /* 0x000fca00078e0022 */
[----:B------:R-:W3:Y:S01]  /*8ddc0*/  LDC.64 R40, c[0x0][0x228] ;  /* 0x00008a00ff287b82 */ /* 0x000ee20000000a00 */
[----:B------:R-:W-:Y:S01]  /*8ddd0*/  VIADD R8, R6, 0x33 ;  /* 0x0000003306087836 */ /* 0x000fe20000000000 */
[----:B------:R-:W-:Y:S02]  /*8dde0*/  ISETP.LT.AND P1, PT, R9, R36, !P1 ;  /* 0x000000240900720c */ /* 0x000fe40004f21270 */
[----:B----4-:R-:W-:Y:S02]  /*8ddf0*/  ISETP.LT.AND P0, PT, R7, R104, !P4 ;  /* 0x000000680700720c */ /* 0x010fe40006701270 */
[----:B------:R-:W-:Y:S01]  /*8de00*/  ISETP.GE.AND P6, PT, R8, R35, PT ;  /* 0x000000230800720c */ /* 0x000fe20003fc6270 */
[C---:B------:R-:W-:Y:S01]  /*8de10*/  IMAD.IADD R8, R11.reuse, 0x1, R0 ;  /* 0x000000010b087824 */ /* 0x040fe200078e0200 */
[----:B------:R-:W4:Y:S01]  /*8de20*/  LDC.64 R36, c[0x0][0x228] ;  /* 0x00008a00ff247b82 */ /* 0x000f220000000a00 */
[----:B-1----:R-:W-:Y:S01]  /*8de30*/  MOV R34, R38 ;  /* 0x0000002600227202 */ /* 0x002fe20000000f00 */
[----:B------:R-:W-:-:S06]  /*8de40*/  IMAD.WIDE R82, R11, 0x4, R4 ;  /* 0x000000040b527825 */ /* 0x000fcc00078e0204 */
[----:B------:R-:W1:Y:S01]  /*8de50*/  LDC R104, c[0x0][0x228] ;  /* 0x00008a00ff687b82 */ /* 0x000e620000000800 */
[----:B------:R-:W-:-:S07]  /*8de60*/  ISETP.LT.AND P4, PT, R9, R34, !P4 ;  /* 0x000000220900720c */ /* 0x000fce0006781270 */
[----:B------:R-:W1:Y:S01]  /*8de70*/  LDC.64 R34, c[0x0][0x228] ;  /* 0x00008a00ff227b82 */ /* 0x000e620000000a00 */
[----:B------:R-:W-:Y:S01]  /*8de80*/  IMAD.WIDE R100, R8, 0x4, R2 ;  /* 0x0000000408647825 */ /* 0x000fe200078e0202 */
[----:B------:R3:W-:Y:S03]  /*8de90*/  @P1 STG.E desc[UR60][R82.64], R244 ;  /* 0x000000f452001986 */ /* 0x0007e6000c10193c */
[----:B---3--:R-:W-:Y:S01]  /*8dea0*/  IMAD.MOV.U32 R33, RZ, RZ, R40 ;  /* 0x000000ffff217224 */ /* 0x008fe200078e0028 */
[----:B------:R3:W-:Y:S01]  /*8deb0*/  @P0 STG.E desc[UR60][R100.64], R232 ;  /* 0x000000e864000986 */ /* 0x0007e2000c10193c */
[----:B------:R-:W-:Y:S01]  /*8dec0*/  ISETP.LT.AND P0, PT, R7, R102, !P5 ;  /* 0x000000660700720c */ /* 0x000fe20006f01270 */
[----:B------:R-:W-:Y:S01]  /*8ded0*/  VIADD R11, R6, 0x34 ;  /* 0x00000034060b7836 */ /* 0x000fe20000000000 */
[----:B------:R-:W-:Y:S01]  /*8dee0*/  MOV R38, R41 ;  /* 0x0000002900267202 */ /* 0x000fe20000000f00 */
[----:B------:R-:W2:Y:S01]  /*8def0*/  LDC R102, c[0x0][0x228] ;  /* 0x00008a00ff667b82 */ /* 0x000ea20000000800 */
[----:B------:R-:W-:Y:S01]  /*8df00*/  IMAD.WIDE R82, R8, 0x4, R4 ;  /* 0x0000000408527825 */ /* 0x000fe200078e0204 */
[----:B------:R-:W-:-:S03]  /*8df10*/  ISETP.LT.AND P5, PT, R9, R33, !P5 ;  /* 0x000000210900720c */ /* 0x000fc60006fa1270 */
[----:B------:R-:W-:Y:S01]  /*8df20*/  IMAD.IADD R8, R8, 0x1, R0 ;  /* 0x0000000108087824 */ /* 0x000fe200078e0200 */
[----:B------:R1:W-:Y:S01]  /*8df30*/  @P4 STG.E desc[UR60][R82.64], R224 ;  /* 0x000000e052004986 */ /* 0x0003e2000c10193c */
[----:B------:R-:W-:Y:S02]  /*8df40*/  ISETP.LT.AND P4, PT, R7, R103, !P6 ;  /* 0x000000670700720c */ /* 0x000fe40007781270 */
[----:B---3--:R-:W-:Y:S01]  /*8df50*/  IMAD.WIDE R100, R8, 0x4, R4 ;  /* 0x0000000408647825 */ /* 0x008fe200078e0204 */
[----:B------:R-:W-:Y:S01]  /*8df60*/  ISETP.GE.AND P1, PT, R11, R32, PT ;  /* 0x000000200b00720c */ /* 0x000fe20003f26270 */
[----:B------:R-:W3:Y:S01]  /*8df70*/  LDC R103, c[0x0][0x228] ;  /* 0x00008a00ff677b82 */ /* 0x000ee20000000800 */
[----:B-1----:R-:W-:Y:S01]  /*8df80*/  MOV R40, R35 ;  /* 0x0000002300287202 */ /* 0x002fe20000000f00 */
[----:B------:R-:W-:Y:S02]  /*8df90*/  VIADD R11, R6, 0x35 ;  /* 0x00000035060b7836 */ /* 0x000fe40000000000 */
[C---:B------:R-:W-:Y:S01]  /*8dfa0*/  IMAD.WIDE R82, R8.reuse, 0x4, R2 ;  /* 0x0000000408527825 */ /* 0x040fe200078e0202 */
[----:B------:R-:W-:-:S03]  /*8dfb0*/  IADD3 R8, R8, R0, RZ ;  /* 0x0000000008087210 */ /* 0x000fc60007ffe0ff */
[----:B------:R-:W-:Y:S01]  /*8dfc0*/  IMAD.MOV.U32 R180, RZ, RZ, R34 ;  /* 0x000000ffffb47224 */ /* 0x000fe200078e0022 */
[----:B----4-:R-:W-:Y:S01]  /*8dfd0*/  MOV R34, R36 ;  /* 0x0000002400227202 */ /* 0x010fe20000000f00 */
[----:B------:R-:W-:Y:S02]  /*8dfe0*/  IMAD.MOV.U32 R32, RZ, RZ, R49 ;  /* 0x000000ffff207224 */ /* 0x000fe400078e0031 */
[----:B------:R-:W1:Y:S01]  /*8dff0*/  LDC.64 R48, c[0x0][0x228] ;  /* 0x00008a00ff307b82 */ /* 0x000e620000000a00 */
[----:B------:R-:W-:Y:S01]  /*8e000*/  ISETP.LT.AND P6, PT, R9, R34, !P6 ;  /* 0x000000220900720c */ /* 0x000fe200077c1270 */
[----:B------:R4:W-:Y:S01]  /*8e010*/  @P0 STG.E desc[UR60][R82.64], R114 ;  /* 0x0000007252000986 */ /* 0x0009e2000c10193c */
[----:B------:R-:W-:Y:S02]  /*8e020*/  ISETP.GE.AND P0, PT, R11, R40, PT ;  /* 0x000000280b00720c */ /* 0x000fe40003f06270 */
[----:B------:R-:W-:Y:S01]  /*8e030*/  IADD3 R11, R6, 0x36, RZ ;  /* 0x00000036060b7810 */ /* 0x000fe20007ffe0ff */
[----:B------:R3:W-:Y:S01]  /*8e040*/  @P5 STG.E desc[UR60][R100.64], R245 ;  /* 0x000000f564005986 */ /* 0x0007e2000c10193c */
[----:B------:R-:W-:Y:S01]  /*8e050*/  ISETP.LT.AND P5, PT, R7, R104, !P1 ;  /* 0x000000680700720c */ /* 0x000fe20004fa1270 */
[----:B-1----:R-:W-:Y:S01]  /*8e060*/  IMAD.MOV.U32 R36, RZ, RZ, R49 ;  /* 0x000000ffff247224 */ /* 0x002fe200078e0031 */
[----:B------:R-:W-:Y:S01]  /*8e070*/  MOV R42, R48 ;  /* 0x00000030002a7202 */ /* 0x000fe20000000f00 */
[----:B------:R-:W1:Y:S01]  /*8e080*/  LDC R104, c[0x0][0x228] ;  /* 0x00008a00ff687b82 */ /* 0x000e620000000800 */
[----:B----4-:R-:W-:-:S07]  /*8e090*/  IMAD.WIDE R82, R8, 0x4, R2 ;  /* 0x0000000408527825 */ /* 0x010fce00078e0202 */
[----:B------:R-:W4:Y:S01]  /*8e0a0*/  LDC.64 R48, c[0x0][0x228] ;  /* 0x00008a00ff307b82 */ /* 0x000f220000000a00 */
[----:B------:R3:W-:Y:S01]  /*8e0b0*/  @P4 STG.E desc[UR60][R82.64], R233 ;  /* 0x000000e952004986 */ /* 0x0007e2000c10193c */
[----:B------:R-:W-:Y:S02]  /*8e0c0*/  ISETP.GE.AND P4, PT, R11, R32, PT ;  /* 0x000000200b00720c */ /* 0x000fe40003f86270 */
[----:B------:R-:W-:-:S04]  /*8e0d0*/  IADD3 R11, R8, R0, RZ ;  /* 0x00000000080b7210 */ /* 0x000fc80007ffe0ff */
[----:B---3--:R-:W3:Y:S01]  /*8e0e0*/  LDC.64 R244, c[0x0][0x228] ;  /* 0x00008a00fff47b82 */ /* 0x008ee20000000a00 */
[----:B------:R-:W-:-:S04]  /*8e0f0*/  IMAD.WIDE R100, R11, 0x4, R2 ;  /* 0x000000040b647825 */ /* 0x000fc800078e0202 */
[----:B------:R-:W-:Y:S01]  /*8e100*/  IMAD.WIDE R82, R8, 0x4, R4 ;  /* 0x0000000408527825 */ /* 0x000fe200078e0204 */
[----:B------:R-:W-:Y:S02]  /*8e110*/  ISETP.LT.AND P1, PT, R9, R42, !P1 ;  /* 0x0000002a0900720c */ /* 0x000fe40004f21270 */
[----:B------:R-:W3:Y:S02]  /*8e120*/  LDC.64 R232, c[0x0][0x228] ;  /* 0x00008a00ffe87b82 */ /* 0x000ee40000000a00 */
[----:B------:R2:W-:Y:S01]  /*8e130*/  @P6 STG.E desc[UR60][R82.64], R225 ;  /* 0x000000e152006986 */ /* 0x0005e2000c10193c */
[----:B----4-:R-:W-:Y:S01]  /*8e140*/  MOV R41, R49 ;  /* 0x0000003100297202 */ /* 0x010fe20000000f00 */
[----:B------:R-:W-:-:S04]  /*8e150*/  IMAD.MOV.U32 R194, RZ, RZ, R48 ;  /* 0x000000ffffc27224 */ /* 0x000fc800078e0030 */
[----:B------:R-:W4:Y:S01]  /*8e160*/  LDC.64 R48, c[0x0][0x228] ;  /* 0x00008a00ff307b82 */ /* 0x000f220000000a00 */
[----:B------:R-:W-:-:S07]  /*8e170*/  IADD3 R8, R6, 0x37, RZ ;  /* 0x0000003706087810 */ /* 0x000fce0007ffe0ff */
[----:B--2---:R-:W2:Y:S01]  /*8e180*/  LDC.64 R224, c[0x0][0x228] ;  /* 0x00008a00ffe07b82 */ /* 0x004ea20000000a00 */
[----:B------:R1:W-:Y:S04]  /*8e190*/  @P5 STG.E desc[UR60][R100.64], R112 ;  /* 0x0000007064005986 */ /* 0x0003e8000c10193c */
[----:B-1----:R-:W3:Y:S01]  /*8e1a0*/  LDL.LU R112, [R1+0x40c] ;  /* 0x00040c0001707983 */ /* 0x002ee20000300800 */
[----:B------:R-:W-:Y:S01]  /*8e1b0*/  ISETP.LT.AND P6, PT, R7, R103, !P0 ;  /* 0x000000670700720c */ /* 0x000fe200047c1270 */
[----:B----4-:R-:W-:Y:S01]  /*8e1c0*/  IMAD.MOV.U32 R33, RZ, RZ, R48 ;  /* 0x000000ffff217224 */ /* 0x010fe200078e0030 */
[----:B------:R-:W-:Y:S01]  /*8e1d0*/  ISETP.GE.AND P5, PT, R8, R41, PT ;  /* 0x000000290800720c */ /* 0x000fe20003fa6270 */
[C---:B------:R-:W-:Y:S01]  /*8e1e0*/  IMAD.IADD R8, R11.reuse, 0x1, R0 ;  /* 0x000000010b087824 */ /* 0x040fe200078e0200 */
[----:B------:R-:W4:Y:S01]  /*8e1f0*/  LDL.LU R114, [R1+0x460] ;  /* 0x0004600001727983 */ /* 0x000f220000300800 */
[----:B------:R-:W-:Y:S01]  /*8e200*/  IMAD.WIDE R82, R11, 0x4, R4 ;  /* 0x000000040b527825 */ /* 0x000fe200078e0204 */
[----:B------:R-:W-:Y:S01]  /*8e210*/  ISETP.LT.AND P0, PT, R9, R33, !P0 ;  /* 0x000000210900720c */ /* 0x000fe20004701270 */
[----:B------:R-:W1:Y:S02]  /*8e220*/  LDC R103, c[0x0][0x228] ;  /* 0x00008a00ff677b82 */ /* 0x000e640000000800 */
[C---:B------:R-:W-:Y:S01]  /*8e230*/  IMAD.WIDE R100, R8.reuse, 0x4, R2 ;  /* 0x0000000408647825 */ /* 0x040fe200078e0202 */
[----:B------:R2:W-:Y:S04]  /*8e240*/  @P1 STG.E desc[UR60][R82.64], R246 ;  /* 0x000000f652001986 */ /* 0x0005e8000c10193c */
[----:B------:R-:W-:Y:S01]  /*8e250*/  @P6 STG.E desc[UR60][R100.64], R234 ;  /* 0x000000ea64006986 */ /* 0x000fe2000c10193c */
[----:B------:R-:W-:Y:S01]  /*8e260*/  ISETP.LT.AND P6, PT, R7, R102, !P4 ;  /* 0x000000660700720c */ /* 0x000fe200067c1270 */
[----:B------:R-:W-:Y:S01]  /*8e270*/  IMAD.MOV.U32 R35, RZ, RZ, R49 ;  /* 0x000000ffff237224 */ /* 0x000fe200078e0031 */
[----:B------:R-:W4:Y:S01]  /*8e280*/  LDC R102, c[0x0][0x228] ;  /* 0x00008a00ff667b82 */ /* 0x000f220000000800 */
[----:B--2---:R-:W-:-:S07]  /*8e290*/  IMAD.WIDE R82, R8, 0x4, R4 ;  /* 0x0000000408527825 */ /* 0x004fce00078e0204 */
[----:B------:R-:W2:Y:S01]  /*8e2a0*/  LDC.64 R48, c[0x0][0x228] ;  /* 0x00008a00ff307b82 */ /* 0x000ea20000000a00 */
[----:B------:R-:W-:Y:S01]  /*8e2b0*/  IMAD.IADD R8, R8, 0x1, R0 ;  /* 0x0000000108087824 */ /* 0x000fe200078e0200 */
[----:B------:R1:W-:Y:S03]  /*8e2c0*/  @P0 STG.E desc[UR60][R82.64], R226 ;  /* 0x000000e252000986 */ /* 0x0003e6000c10193c */
[----:B-1----:R-:W-:-:S04]  /*8e2d0*/  IMAD.WIDE R82, R8, 0x4, R2 ;  /* 0x0000000408527825 */ /* 0x002fc800078e0202 */
[----:B--2---:R-:W-:Y:S02]  /*8e2e0*/  IMAD.MOV.U32 R40, RZ, RZ, R49 ;  /* 0x000000ffff287224 */ /* 0x004fe400078e0031 */
[----:B------:R-:W-:Y:S02]  /*8e2f0*/  IMAD.MOV.U32 R193, RZ, RZ, R48 ;  /* 0x000000ffffc17224 */ /* 0x000fe400078e0030 */
[----:B------:R-:W1:Y:S02]  /*8e300*/  LDC.64 R48, c[0x0][0x228] ;  /* 0x00008a00ff307b82 */ /* 0x000e640000000a00 */
[----:B-1----:R-:W-:Y:S02]  /*8e310*/  IMAD.MOV.U32 R32, RZ, RZ, R48 ;  /* 0x000000ffff207224 */ /* 0x002fe400078e0030 */
[----:B------:R-:W-:-:S04]  /*8e320*/  IMAD.MOV.U32 R34, RZ, RZ, R49 ;  /* 0x000000ffff227224 */ /* 0x000fc800078e0031 */
[----:B------:R-:W1:Y:S02]  /*8e330*/  LDC.64 R48, c[0x0][0x228] ;  /* 0x00008a00ff307b82 */ /* 0x000e640000000a00 */
[----:B-1----:R-:W-:Y:S01]  /*8e340*/  IMAD.MOV.U32 R50, RZ, RZ, R49 ;  /* 0x000000ffff327224 */ /* 0x002fe200078e0031 */
[----:B------:R-:W-:-:S05]  /*8e350*/  MOV R192, R48 ;  /* 0x0000003000c07202 */ /* 0x000fca0000000f00 */
[----:B------:R-:W1:Y:S01]  /*8e360*/  LDC.64 R48, c[0x0][0x228] ;  /* 0x00008a00ff307b82 */ /* 0x000e620000000a00 */
[----:B---3--:R2:W-:Y:S04]  /*8e370*/  @P6 STG.E desc[UR60][R82.64], R112 ;  /* 0x0000007052006986 */ /* 0x0085e8000c10193c */
[----:B--2---:R-:W2:Y:S04]  /*8e380*/  LDL.LU R112, [R1+0x450] ;  /* 0x0004500001707983 */ /* 0x004ea80000300800 */
[----:B------:R-:W3:Y:S01]  /*8e390*/  LDL.LU R113, [R1+0x440] ;  /* 0x0004400001717983 */ /* 0x000ee20000300800 */
[----:B-1----:R-:W-:Y:S01]  /*8e3a0*/  IMAD.MOV.U32 R42, RZ, RZ, R48 ;  /* 0x000000ffff2a7224 */ /* 0x002fe200078e0030 */
[----:B------:R-:W-:-:S02]  /*8e3b0*/  MOV R33, R49 ;  /* 0x0000003100217202 */ /* 0x000fc40000000f00 */
[----:B------:R-:W1:Y:S01]  /*8e3c0*/  LDC.64 R48, c[0x0][0x228] ;  /* 0x00008a00ff307b82 */ /* 0x000e620000000a00 */
[----:B------:R-:W-:Y:S01]  /*8e3d0*/  VIADD R11, R6, 0x38 ;  /* 0x00000038060b7836 */ /* 0x000fe20000000000 */
[----:B------:R-:W-:Y:S01]  /*8e3e0*/  ISETP.LT.AND P4, PT, R9, R32, !P4 ;  /* 0x000000200900720c */ /* 0x000fe20006781270 */
[----:B------:R-:W-:Y:S01]  /*8e3f0*/  IMAD.MOV.U32 R32, RZ, RZ, R53 ;  /* 0x000000ffff207224 */ /* 0x000fe200078e0035 */
[----:B------:R-:W-:Y:S01]  /*8e400*/  ISETP.LT.AND P0, PT, R7, R104, !P5 ;  /* 0x000000680700720c */ /* 0x000fe20006f01270 */
[----:B------:R-:W-:Y:S01]  /*8e410*/  IMAD.WIDE R100, R8, 0x4, R4 ;  /* 0x0000000408647825 */ /* 0x000fe200078e0204 */
[----:B------:R-:W-:Y:S01]  /*8e420*/  ISETP.GE.AND P1, PT, R11, R40, PT ;  /* 0x000000280b00720c */ /* 0x000fe20003f26270 */
[----:B------:R-:W3:Y:S01]  /*8e430*/  LDL.LU R115, [R1+0x464] ;  /* 0x0004640001737983 */ /* 0x000ee20000300800 */
[----:B------:R-:W4:Y:S01]  /*8e440*/  LDC R104, c[0x0][0x228] ;  /* 0x00008a00ff687b82 */ /* 0x000f220000000800 */
[----:B-1----:R-:W-:Y:S01]  /*8e450*/  IMAD.MOV.U32 R40, RZ, RZ, R49 ;  /* 0x000000ffff287224 */ /* 0x002fe200078e0031 */
[----:B------:R-:W-:-:S06]  /*8e460*/  MOV R49, R52 ;  /* 0x0000003400317202 */ /* 0x000fcc0000000f00 */
[----:B------:R-:W1:Y:S01]  /*8e470*/  LDC.64 R52, c[0x0][0x228] ;  /* 0x00008a00ff347b82 */ /* 0x000e620000000a00 */
[----:B------:R-:W-:Y:S01]  /*8e480*/  IMAD.MOV.U32 R191, RZ, RZ, R48 ;  /* 0x000000ffffbf7224 */ /* 0x000fe200078e0030 */
[----:B------:R-:W-:Y:S01]  /*8e490*/  IADD3 R8, R8, R0, RZ ;  /* 0x0000000008087210 */ /* 0x000fe20007ffe0ff */
[----:B------:R-:W-:Y:S01]  /*8e4a0*/  VIADD R11, R6, 0x39 ;  /* 0x00000039060b7836 */ /* 0x000fe20000000000 */
[----:B------:R4:W-:Y:S01]  /*8e4b0*/  @P4 STG.E desc[UR60][R100.64], R247 ;  /* 0x000000f764004986 */ /* 0x0009e2000c10193c */
[----:B------:R-:W-:Y:S02]  /*8e4c0*/  ISETP.LT.AND P5, PT, R9, R42, !P5 ;  /* 0x0000002a0900720c */ /* 0x000fe40006fa1270 */
[----:B------:R-:W-:Y:S01]  /*8e4d0*/  IMAD.WIDE R82, R8, 0x4, R2 ;  /* 0x0000000408527825 */ /* 0x000fe200078e0202 */
[----:B------:R-:W-:Y:S02]  /*8e4e0*/  ISETP.GE.AND P6, PT, R11, R50, PT ;  /* 0x000000320b00720c */ /* 0x000fe40003fc6270 */
[----:B------:R-:W-:Y:S01]  /*8e4f0*/  IADD3 R11, R6, 0x3a, RZ ;  /* 0x0000003a060b7810 */ /* 0x000fe20007ffe0ff */
[----:B------:R-:W4:Y:S01]  /*8e500*/  LDC.64 R50, c[0x0][0x228] ;  /* 0x00008a00ff327b82 */ /* 0x000f220000000a00 */
[----:B-1----:R-:W-:Y:S01]  /*8e510*/  MOV R48, R53 ;  /* 0x0000003500307202 */ /* 0x002fe20000000f00 */
[----:B------:R-:W-:-:S06]  /*8e520*/  IMAD.MOV.U32 R190, RZ, RZ, R52 ;  /* 0x000000ffffbe7224 */ /* 0x000fcc00078e0034 */
[----:B----4-:R-:W1:Y:S08]  /*8e530*/  LDC.64 R246, c[0x0][0x228] ;  /* 0x00008a00fff67b82 */ /* 0x010e700000000a00 */
[----:B------:R-:W4:Y:S01]  /*8e540*/  LDC.64 R52, c[0x0][0x228] ;  /* 0x00008a00ff347b82 */ /* 0x000f220000000a00 */
[----:B------:R-:W-:Y:S01]  /*8e550*/  ISETP.LT.AND P4, PT, R7, R103, !P1 ;  /* 0x000000670700720c */ /* 0x000fe20004f81270 */
[----:B------:R1:W-:Y:S01]  /*8e560*/  @P0 STG.E desc[UR60][R82.64], R235 ;  /* 0x000000eb52000986 */ /* 0x0003e2000c10193c */
[----:B------:R-:W-:Y:S01]  /*8e570*/  ISETP.GE.AND P0, PT, R11, R40, PT ;  /* 0x000000280b00720c */ /* 0x000fe20003f06270 */
[----:B------:R-:W-:Y:S01]  /*8e580*/  IMAD.IADD R11, R8, 0x1, R0 ;  /* 0x00000001080b7824 */ /* 0x000fe200078e0200 */
[----:B------:R-:W-:-:S03]  /*8e590*/  ISETP.LT.AND P1, PT, R9, R49, !P1 ;  /* 0x000000310900720c */ /* 0x000fc60004f21270 */
[----:B------:R-:W-:Y:S01]  /*8e5a0*/  IMAD.WIDE R100, R11, 0x4, R2 ;  /* 0x000000040b647825 */ /* 0x000fe200078e0202 */
[----:B------:R-:W3:Y:S03]  /*8e5b0*/  LDC R103, c[0x0][0x228] ;  /* 0x00008a00ff677b82 */ /* 0x000ee60000000800 */
[----:B-1----:R-:W-:-:S04]  /*8e5c0*/  IMAD.WIDE R82, R8, 0x4, R4 ;  /* 0x0000000408527825 */ /* 0x002fc800078e0204 */
[----:B------:R-:W-:Y:S01]  /*8e5d0*/  VIADD R8, R6, 0x3b ;  /* 0x0000003b06087836 */ /* 0x000fe20000000000 */
[----:B------:R1:W-:Y:S01]  /*8e5e0*/  @P5 STG.E desc[UR60][R82.64], R227 ;  /* 0x000000e352005986 */ /* 0x0003e2000c10193c */
[----:B------:R-:W-:Y:S01]  /*8e5f0*/  ISETP.LT.AND P5, PT, R7, R104, !P6 ;  /* 0x000000680700720c */ /* 0x000fe200077a1270 */
[----:B----4-:R-:W-:Y:S02]  /*8e600*/  IMAD.MOV.U32 R41, RZ, RZ, R52 ;  /* 0x000000ffff297224 */ /* 0x010fe400078e0034 */
[----:B------:R4:W-:Y:S01]  /*8e610*/  @P4 STG.E desc[UR60][R100.64], R114 ;  /* 0x0000007264004986 */ /* 0x0009e2000c10193c */
[----:B------:R-:W-:Y:S01]  /*8e620*/  ISETP.GE.AND P4, PT, R8, R48, PT ;  /* 0x000000300800720c */ /* 0x000fe20003f86270 */
[----:B------:R-:W-:Y:S01]  /*8e630*/  IMAD.MOV.U32 R40, RZ, RZ, R50 ;  /* 0x000000ffff287224 */ /* 0x000fe200078e0032 */
[----:B------:R-:W-:Y:S01]  /*8e640*/  MOV R42, R51 ;  /* 0x00000033002a7202 */ /* 0x000fe20000000f00 */
[----:B------:R-:W3:Y:S01]  /*8e650*/  LDC R104, c[0x0][0x228] ;  /* 0x00008a00ff687b82 */ /* 0x000ee20000000800 */
[----:B------:R-:W-:Y:S01]  /*8e660*/  ISETP.LT.AND P6, PT, R9, R41, !P6 ;  /* 0x000000290900720c */ /* 0x000fe200077c1270 */
[C---:B-1----:R-:W-:Y:S01]  /*8e670*/  IMAD.WIDE R82, R11.reuse, 0x4, R4 ;  /* 0x000000040b527825 */ /* 0x042fe200078e0204 */
[----:B----4-:R-:W4:Y:S03]  /*8e680*/  LDL.LU R114, [R1+0x454] ;  /* 0x0004540001727983 */ /* 0x010f260000300800 */
[----:B------:R-:W-:-:S02]  /*8e690*/  IMAD.IADD R8, R11, 0x1, R0 ;  /* 0x000000010b087824 */ /* 0x000fc400078e0200 */
[----:B------:R-:W1:Y:S02]  /*8e6a0*/  LDC.64 R50, c[0x0][0x228] ;  /* 0x00008a00ff327b82 */ /* 0x000e640000000a00 */
[C---:B------:R-:W-:Y:S01]  /*8e6b0*/  IMAD.WIDE R100, R8.reuse, 0x4, R2 ;  /* 0x0000000408647825 */ /* 0x040fe200078e0202 */
[----:B--2---:R2:W-:Y:S04]  /*8e6c0*/  @P1 STG.E desc[UR60][R82.64], R112 ;  /* 0x0000007052001986 */ /* 0x0045e8000c10193c */
[----:B------:R-:W-:Y:S01]  /*8e6d0*/  @P5 STG.E desc[UR60][R100.64], R220 ;  /* 0x000000dc64005986 */ /* 0x000fe2000c10193c */
[----:B--2---:R-:W-:-:S03]  /*8e6e0*/  IMAD.WIDE R82, R8, 0x4, R4 ;  /* 0x0000000408527825 */ /* 0x004fc600078e0204 */
[----:B------:R-:W2:Y:S04]  /*8e6f0*/  LDL.LU R112, [R1+0x468] ;  /* 0x0004680001707983 */ /* 0x000ea80000300800 */
[----:B---3--:R3:W-:Y:S04]  /*8e700*/  @P6 STG.E desc[UR60][R82.64], R113 ;  /* 0x0000007152006986 */ /* 0x0087e8000c10193c */
[----:B---3--:R-:W3:Y:S01]  /*8e710*/  LDL.LU R113, [R1+0x444] ;  /* 0x0004440001717983 */ /* 0x008ee20000300800 */
[----:B------:R-:W-:Y:S02]  /*8e720*/  ISETP.LT.AND P5, PT, R7, R102, !P0 ;  /* 0x000000660700720c */ /* 0x000fe400047a1270 */
[----:B------:R-:W-:Y:S01]  /*8e730*/  ISETP.LT.AND P0, PT, R9, R40, !P0 ;  /* 0x000000280900720c */ /* 0x000fe20004701270 */
[----:B------:R-:W-:Y:S01]  /*8e740*/  IMAD.IADD R8, R8, 0x1, R0 ;  /* 0x0000000108087824 */ /* 0x000fe200078e0200 */
[----:B------:R-:W-:Y:S01]  /*8e750*/  IADD3 R11, R6, 0x3c, RZ ;  /* 0x0000003c060b7810 */ /* 0x000fe20007ffe0ff */
[----:B-1----:R-:W-:Y:S01]  /*8e760*/  IMAD.MOV.U32 R49, RZ, RZ, R50 ;  /* 0x000000ffff317224 */ /* 0x002fe200078e0032 */
[----:B------:R-:W-:Y:S01]  /*8e770*/  ISETP.LT.AND P6, PT, R7, R103, !P4 ;  /* 0x000000670700720c */ /* 0x000fe200067c1270 */
[----:B------:R-:W-:Y:S01]  /*8e780*/  IMAD.WIDE R82, R8, 0x4, R2 ;  /* 0x0000000408527825 */ /* 0x000fe200078e0202 */
[----:B------:R-:W-:Y:S01]  /*8e790*/  ISETP.GE.AND P1, PT, R11, R225, PT ;  /* 0x000000e10b00720c */ /* 0x000fe20003f26270 */
[----:B------:R-:W1:Y:S01]  /*8e7a0*/  LDC R102, c[0x0][0x228] ;  /* 0x00008a00ff667b82 */ /* 0x000e620000000800 */
[----:B------:R-:W-:Y:S01]  /*8e7b0*/  IADD3 R11, R6, 0x3d, RZ ;  /* 0x0000003d060b7810 */ /* 0x000fe20007ffe0ff */
[----:B------:R-:W-:-:S04]  /*8e7c0*/  IMAD.WIDE R100, R8, 0x4, R4 ;  /* 0x0000000408647825 */ /* 0x000fc800078e0204 */
[----:B------:R-:W-:Y:S01]  /*8e7d0*/  IMAD.IADD R8, R8, 0x1, R0 ;  /* 0x0000000108087824 */ /* 0x000fe200078e0200 */
[----:B------:R1:W-:Y:S01]  /*8e7e0*/  @P5 STG.E desc[UR60][R82.64], R115 ;  /* 0x0000007352005986 */ /* 0x0003e2000c10193c */
[----:B------:R-:W-:Y:S01]  /*8e7f0*/  ISETP.GE.AND P5, PT, R11, R229, PT ;  /* 0x000000e50b00720c */ /* 0x000fe20003fa6270 */
[----:B------:R-:W-:Y:S01]  /*8e800*/  VIADD R11, R6, 0x3e ;  /* 0x0000003e060b7836 */ /* 0x000fe20000000000 */
[----:B------:R-:W-:Y:S01]  /*8e810*/  ISETP.LT.AND P4, PT, R9, R49, !P4 ;  /* 0x000000310900720c */ /* 0x000fe20006781270 */
[----:B------:R-:W-:Y:S01]  /*8e820*/  IMAD.MOV.U32 R44, RZ, RZ, R53 ;  /* 0x000000ffff2c7224 */ /* 0x000fe200078e0035 */
[----:B------:R-:W2:Y:S01]  /*8e830*/  LDC R103, c[0x0][0x228] ;  /* 0x00008a00ff677b82 */ /* 0x000ea20000000800 */
[----:B-1----:R-:W-:-:S07]  /*8e840*/  IMAD.WIDE R82, R8, 0x4, R2 ;  /* 0x0000000408527825 */ /* 0x002fce00078e0202 */
[----:B------:R-:W1:Y:S01]  /*8e850*/  LDC.64 R52, c[0x0][0x228] ;  /* 0x00008a00ff347b82 */ /* 0x000e620000000a00 */
[----:B----4-:R4:W-:Y:S01]  /*8e860*/  @P0 STG.E desc[UR60][R100.64], R114 ;  /* 0x0000007264000986 */ /* 0x0109e2000c10193c */
[----:B------:R-:W-:Y:S01]  /*8e870*/  ISETP.LT.AND P0, PT, R7, R104, !P1 ;  /* 0x000000680700720c */ /* 0x000fe20004f01270 */
[----:B-1----:R-:W-:Y:S01]  /*8e880*/  IMAD.MOV.U32 R40, RZ, RZ, R53 ;  /* 0x000000ffff287224 */ /* 0x002fe200078e0035 */
[----:B------:R-:W-:Y:S01]  /*8e890*/  MOV R50, R52 ;  /* 0x0000003400327202 */ /* 0x000fe20000000f00 */
[----:B------:R1:W-:Y:S01]  /*8e8a0*/  @P6 STG.E desc[UR60][R82.64], R221 ;  /* 0x000000dd52006986 */ /* 0x0003e2000c10193c */
[----:B------:R-:W-:Y:S01]  /*8e8b0*/  ISETP.GE.AND P6, PT, R11, R233, PT ;  /* 0x000000e90b00720c */ /* 0x000fe20003fc6270 */
[----:B------:R-:W-:Y:S01]  /*8e8c0*/  IMAD.IADD R11, R8, 0x1, R0 ;  /* 0x00000001080b7824 */ /* 0x000fe200078e0200 */
[----:B------:R-:W1:Y:S01]  /*8e8d0*/  LDC.64 R52, c[0x0][0x228] ;  /* 0x00008a00ff347b82 */ /* 0x000e620000000a00 */
[----:B----4-:R-:W4:Y:S02]  /*8e8e0*/  LDL.LU R114, [R1+0x458] ;  /* 0x0004580001727983 */ /* 0x010f240000300800 */
[----:B------:R-:W-:-:S05]  /*8e8f0*/  IMAD.WIDE R100, R11, 0x4, R2 ;  /* 0x000000040b647825 */ /* 0x000fca00078e0202 */
[----:B------:R-:W4:Y:S01]  /*8e900*/  LDC R104, c[0x0][0x228] ;  /* 0x00008a00ff687b82 */ /* 0x000f220000000800 */
[----:B------:R-:W4:Y:S01]  /*8e910*/  LDL.LU R115, [R1+0x448] ;  /* 0x0004480001737983 */ /* 0x000f220000300800 */
[----:B-1----:R-:W-:Y:S01]  /*8e920*/  IMAD.WIDE R82, R8, 0x4, R4 ;  /* 0x0000000408527825 */ /* 0x002fe200078e0204 */
[----:B------:R-:W-:-:S03]  /*8e930*/  ISETP.LT.AND P1, PT, R9, R50, !P1 ;  /* 0x000000320900720c */ /* 0x000fc60004f21270 */
[----:B------:R-:W-:Y:S02]  /*8e940*/  IMAD.MOV.U32 R41, RZ, RZ, R51 ;  /* 0x000000ffff297224 */ /* 0x000fe400078e0033 */
[----:B------:R-:W1:Y:S01]  /*8e950*/  LDC.64 R220, c[0x0][0x228] ;  /* 0x00008a00ffdc7b82 */ /* 0x000e620000000a00 */
[----:B------:R-:W-:Y:S01]  /*8e960*/  IMAD.MOV.U32 R48, RZ, RZ, R52 ;  /* 0x000000ffff307224 */ /* 0x000fe200078e0034 */
[----:B------:R-:W-:Y:S01]  /*8e970*/  MOV R55, R53 ;  /* 0x0000003500377202 */ /* 0x000fe20000000f00 */
[----:B------:R-:W-:-:S05]  /*8e980*/  VIADD R8, R6, 0x3f ;  /* 0x0000003f06087836 */ /* 0x000fca0000000000 */
[----:B------:R-:W1:Y:S08]  /*8e990*/  LDC.64 R52, c[0x0][0x228] ;  /* 0x00008a00ff347b82 */ /* 0x000e700000000a00 */
[----:B------:R-:W4:Y:S01]  /*8e9a0*/  LDC.64 R50, c[0x0][0x228] ;  /* 0x00008a00ff327b82 */ /* 0x000f220000000a00 */
[----:B---3--:R3:W-:Y:S04]  /*8e9b0*/  @P4 STG.E desc[UR60][R82.64], R113 ;  /* 0x0000007152004986 */ /* 0x0087e8000c10193c */
[----:B--2---:R2:W-:Y:S04]  /*8e9c0*/  @P0 STG.E desc[UR60][R100.64], R112 ;  /* 0x0000007064000986 */ /* 0x0045e8000c10193c */
[----:B---3--:R-:W3:Y:S04]  /*8e9d0*/  LDL.LU R113, [R1+0x46c] ;  /* 0x00046c0001717983 */ /* 0x008ee80000300800 */
[----:B--2---:R-:W2:Y:S01]  /*8e9e0*/  LDL.LU R112, [R1+0x45c] ;  /* 0x00045c0001707983 */ /* 0x004ea20000300800 */
[----:B------:R-:W-:-:S02]  /*8e9f0*/  ISETP.LT.AND P4, PT, R7, R102, !P5 ;  /* 0x000000660700720c */ /* 0x000fc40006f81270 */
[----:B------:R-:W-:Y:S01]  /*8ea00*/  ISETP.GE.AND P0, PT, R8, R237, PT ;  /* 0x000000ed0800720c */ /* 0x000fe20003f06270 */
[C---:B------:R-:W-:Y:S01]  /*8ea10*/  IMAD.WIDE R82, R11.reuse, 0x4, R4 ;  /* 0x000000040b527825 */ /* 0x040fe200078e0204 */
[----:B------:R-:W-:Y:S01]  /*8ea20*/  IADD3 R8, R11, R0, RZ ;  /* 0x000000000b087210 */ /* 0x000fe20007ffe0ff */
[----:B------:R-:W2:Y:S01]  /*8ea30*/  LDC R102, c[0x0][0x228] ;  /* 0x00008a00ff667b82 */ /* 0x000ea20000000800 */
[----:B------:R-:W-:-:S03]  /*8ea40*/  ISETP.LT.AND P5, PT, R9, R48, !P5 ;  /* 0x000000300900720c */ /* 0x000fc60006fa1270 */
[C---:B------:R-:W-:Y:S01]  /*8ea50*/  IMAD.WIDE R100, R8.reuse, 0x4, R2 ;  /* 0x0000000408647825 */ /* 0x040fe200078e0202 */
[----:B-1----:R-:W-:Y:S01]  /*8ea60*/  MOV R49, R52 ;  /* 0x0000003400317202 */ /* 0x002fe20000000f00 */
[----:B----4-:R1:W-:Y:S04]  /*8ea70*/  @P1 STG.E desc[UR60][R82.64], R114 ;  /* 0x0000007252001986 */ /* 0x0103e8000c10193c */
[----:B------:R4:W-:Y:S01]  /*8ea80*/  @P4 STG.E desc[UR60][R100.64], R222 ;  /* 0x000000de64004986 */ /* 0x0009e2000c10193c */
[----:B------:R-:W-:Y:S02]  /*8ea90*/  ISETP.LT.AND P4, PT, R7, R103, !P6 ;  /* 0x000000670700720c */ /* 0x000fe40007781270 */
[----:B------:R-:W-:Y:S01]  /*8eaa0*/  ISETP.LT.AND P6, PT, R9, R49, !P6 ;  /* 0x000000310900720c */ /* 0x000fe200077c1270 */
[----:B------:R-:W-:Y:S01]  /*8eab0*/  IMAD.MOV.U32 R54, RZ, RZ, R53 ;  /* 0x000000ffff367224 */ /* 0x000fe200078e0035 */
[----:B-1----:R-:W2:Y:S01]  /*8eac0*/  LDL.LU R114, [R1+0x850] ;  /* 0x0008500001727983 */ /* 0x002ea20000300800 */
[C-C-:B------:R-:W-:Y:S01]  /*8ead0*/  IMAD.WIDE R82, R8.reuse, 0x4, R4.reuse ;  /* 0x0000000408527825 */ /* 0x140fe200078e0204 */
[----:B------:R-:W-:Y:S01]  /*8eae0*/  IADD3 R8, R8, R0, RZ ;  /* 0x0000000008087210 */ /* 0x000fe20007ffe0ff */
[----:B------:R-:W1:Y:S01]  /*8eaf0*/  LDC R103, c[0x0][0x228] ;  /* 0x00008a00ff677b82 */ /* 0x000e620000000800 */
[----:B------:R-:W2:Y:S04]  /*8eb00*/  LDL.LU R60, [R1+0x44c] ;  /* 0x00044c00013c7983 */ /* 0x000ea80000300800 */
[----:B------:R4:W-:Y:S02]  /*8eb10*/  @P5 STG.E desc[UR60][R82.64], R115 ;  /* 0x0000007352005986 */ /* 0x0009e4000c10193c */
[----:B----4-:R-:W-:-:S04]  /*8eb20*/  IMAD.WIDE R100, R8, 0x4, R4 ;  /* 0x0000000408647825 */ /* 0x010fc800078e0204 */
[----:B------:R-:W-:-:S05]  /*8eb30*/  IMAD.WIDE R82, R8, 0x4, R2 ;  /* 0x0000000408527825 */ /* 0x000fca00078e0202 */
[----:B---3--:R3:W-:Y:S04]  /*8eb40*/  @P4 STG.E desc[UR60][R82.64], R113 ;  /* 0x0000007152004986 */ /* 0x0087e8000c10193c */
[----:B--2---:R2:W-:Y:S04]  /*8eb50*/  @P6 STG.E desc[UR60][R100.64], R112 ;  /* 0x0000007064006986 */ /* 0x0045e8000c10193c */
[----:B---3--:R-:W3:Y:S04]  /*8eb60*/  LDL.LU R113, [R1+0x840] ;  /* 0x0008400001717983 */ /* 0x008ee80000300800 */
[----:B--2---:R-:W2:Y:S01]  /*8eb70*/  LDL.LU R112, [R1+0x470] ;  /* 0x0004700001707983 */ /* 0x004ea20000300800 */
[----:B------:R-:W-:Y:S01]  /*8eb80*/  IMAD.MOV.U32 R48, RZ, RZ, R50 ;  /* 0x000000ffff307224 */ /* 0x000fe200078e0032 */
[----:B------:R-:W-:-:S02]  /*8eb90*/  MOV R53, R51 ;  /* 0x0000003300357202 */ /* 0x000fc40000000f00 */
[----:B------:R-:W4:Y:S01]  /*8eba0*/  LDC.64 R50, c[0x0][0x228] ;  /* 0x00008a00ff327b82 */ /* 0x000f220000000a00 */
[----:B------:R-:W-:Y:S01]  /*8ebb0*/  VIADD R11, R6, 0x40 ;  /* 0x00000040060b7836 */ /* 0x000fe20000000000 */
[----:B------:R-:W-:Y:S01]  /*8ebc0*/  ISETP.LT.AND P5, PT, R7, R104, !P0 ;  /* 0x000000680700720c */ /* 0x000fe200047a1270 */
[----:B------:R-:W-:Y:S01]  /*8ebd0*/  IMAD.IADD R8, R8, 0x1, R0 ;  /* 0x0000000108087824 */ /* 0x000fe200078e0200 */
[----:B------:R-:W2:Y:S02]  /*8ebe0*/  LDL.LU R115, [R1+0x480] ;  /* 0x0004800001737983 */ /* 0x000ea40000300800 */
[----:B------:R-:W-:Y:S01]  /*8ebf0*/  ISETP.GE.AND P1, PT, R11, R241, PT ;  /* 0x000000f10b00720c */ /* 0x000fe20003f26270 */
[----:B------:R-:W-:Y:S01]  /*8ec00*/  VIADD R11, R6, 0x41 ;  /* 0x00000041060b7836 */ /* 0x000fe20000000000 */
[----:B------:R-:W-:Y:S01]  /*8ec10*/  ISETP.LT.AND P0, PT, R9, R48, !P0 ;  /* 0x000000300900720c */ /* 0x000fe20004701270 */
[----:B------:R-:W-:Y:S01]  /*8ec20*/  IMAD.WIDE R82, R8, 0x4, R2 ;  /* 0x0000000408527825 */ /* 0x000fe200078e0202 */
[----:B------:R-:W2:Y:S01]  /*8ec30*/  LDL.LU R58, [R1+0x854] ;  /* 0x00085400013a7983 */ /* 0x000ea20000300800 */
[----:B------:R-:W1:Y:S01]  /*8ec40*/  LDC R104, c[0x0][0x228] ;  /* 0x00008a00ff687b82 */ /* 0x000e620000000800 */
[----:B------:R-:W-:Y:S01]  /*8ec50*/  ISETP.GE.AND P4, PT, R11, R245, PT ;  /* 0x000000f50b00720c */ /* 0x000fe20003f86270 */
[----:B------:R-:W-:Y:S01]  /*8ec60*/  VIADD R11, R6, 0x42 ;  /* 0x00000042060b7836 */ /* 0x000fe20000000000 */
[----:B------:R-:W-:Y:S01]  /*8ec70*/  ISETP.LT.AND P6, PT, R7, R102, !P1 ;  /* 0x000000660700720c */ /* 0x000fe20004fc1270 */
[----:B------:R4:W-:Y:S03]  /*8ec80*/  @P5 STG.E desc[UR60][R82.64], R223 ;  /* 0x000000df52005986 */ /* 0x0009e6000c10193c */
[----:B------:R-:W-:Y:S01]  /*8ec90*/  ISETP.GE.AND P5, PT, R11, R247, PT ;  /* 0x000000f70b00720c */ /* 0x000fe20003fa6270 */
[----:B------:R-:W-:Y:S01]  /*8eca0*/  IMAD.IADD R11, R8, 0x1, R0 ;  /* 0x00000001080b7824 */ /* 0x000fe200078e0200 */
[----:B------:R-:W1:Y:S01]  /*8ecb0*/  LDC R102, c[0x0][0x22c] ;  /* 0x00008b00ff667b82 */ /* 0x000e620000000800 */
[----:B----4-:R-:W-:-:S02]  /*8ecc0*/  IMAD.MOV.U32 R56, RZ, RZ, R50 ;  /* 0x000000ffff387224 */ /* 0x010fc400078e0032 */
[----:B------:R-:W-:-:S04]  /*8ecd0*/  IMAD.WIDE R82, R8, 0x4, R4 ;  /* 0x0000000408527825 */ /* 0x000fc800078e0204 */
[----:B------:R-:W-:Y:S01]  /*8ece0*/  IMAD.WIDE R100, R11, 0x4, R2 ;  /* 0x000000040b647825 */ /* 0x000fe200078e0202 */
[----:B------:R-:W-:-:S03]  /*8ecf0*/  ISETP.LT.AND P1, PT, R9, R56, !P1 ;  /* 0x000000380900720c */ /* 0x000fc60004f21270 */
[----:B------:R-:W-:Y:S01]  /*8ed00*/  VIADD R8, R6, 0x6e ;  /* 0x0000006e06087836 */ /* 0x000fe20000000000 */
[----:B------:R4:W-:Y:S01]  /*8ed10*/  @P0 STG.E desc[UR60][R82.64], R60 ;  /* 0x0000003c52000986 */ /* 0x0009e2000c10193c */
[----:B------:R-:W-:Y:S01]  /*8ed20*/  ISETP.LT.AND P0, PT, R7, R105, !P4 ;  /* 0x000000690700720c */ /* 0x000fe20006701270 */
[----:B------:R-:W-:Y:S01]  /*8ed30*/  IMAD.MOV.U32 R52, RZ, RZ, R51 ;  /* 0x000000ffff347224 */ /* 0x000fe200078e0033 */
[----:B------:R-:W-:Y:S01]  /*8ed40*/  MOV R48, R64 ;  /* 0x0000004000307202 */ /* 0x000fe20000000f00 */
[----:B------:R1:W-:Y:S01]  /*8ed50*/  @P6 STG.E desc[UR60][R100.64], R114 ;  /* 0x0000007264006986 */ /* 0x0003e2000c10193c */
[----:B------:R-:W-:Y:S01]  /*8ed60*/  ISETP.GE.AND P6, PT, R8, R106, PT ;  /* 0x0000006a0800720c */ /* 0x000fe20003fc6270 */
[----:B------:R-:W2:Y:S01]  /*8ed70*/  LDC.64 R50, c[0x0][0x228] ;  /* 0x00008a00ff327b82 */ /* 0x000ea20000000a00 */
[C---:B------:R-:W-:Y:S01]  /*8ed80*/  IADD3 R8, R11.reuse, R0, RZ ;  /* 0x000000000b087210 */ /* 0x040fe20007ffe0ff */
[----:B----4-:R-:W-:-:S06]  /*8ed90*/  IMAD.WIDE R82, R11, 0x4, R4 ;  /* 0x000000040b527825 */ /* 0x010fcc00078e0204 */
[----:B------:R-:W4:Y:S01]  /*8eda0*/  LDC R106, c[0x0][0x228] ;  /* 0x00008a00ff6a7b82 */ /* 0x000f220000000800 */
[----:B-1----:R-:W-:Y:S01]  /*8edb0*/  IMAD.WIDE R100, R8, 0x4, R2 ;  /* 0x0000000408647825 */ /* 0x002fe200078e0202 */
[----:B------:R-:W4:Y:S06]  /*8edc0*/  LDL.LU R114, [R1+0x844] ;  /* 0x0008440001727983 */ /* 0x000f2c0000300800 */
[----:B------:R-:W1:Y:S01]  /*8edd0*/  LDC R105, c[0x0][0x228] ;  /* 0x00008a00ff697b82 */ /* 0x000e620000000800 */
[----:B---3--:R-:W-:Y:S04]  /*8ede0*/  @P1 STG.E desc[UR60][R82.64], R113 ;  /* 0x0000007152001986 */ /* 0x008fe8000c10193c */
[----:B--2---:R2:W-:Y:S04]  /*8edf0*/  @P0 STG.E desc[UR60][R100.64], R112 ;  /* 0x0000007064000986 */ /* 0x0045e8000c10193c */
[----:B--2---:R-:W2:Y:S01]  /*8ee00*/  LDL.LU R112, [R1+0x474] ;  /* 0x0004740001707983 */ /* 0x004ea20000300800 */
[----:B------:R-:W-:Y:S01]  /*8ee10*/  MOV R49, R50 ;  /* 0x0000003200317202 */ /* 0x000fe20000000f00 */
[----:B------:R-:W-:Y:S01]  /*8ee20*/  VIADD R11, R6, 0x43 ;  /* 0x00000043060b7836 */ /* 0x000fe20000000000 */
[----:B------:R-:W-:Y:S01]  /*8ee30*/  ISETP.LT.AND P0, PT, R7, R103, !P5 ;  /* 0x000000670700720c */ /* 0x000fe20006f01270 */
[C---:B------:R-:W-:Y:S01]  /*8ee40*/  IMAD.WIDE R82, R8.reuse, 0x4, R4 ;  /* 0x0000000408527825 */ /* 0x040fe200078e0204 */
[----:B------:R-:W-:Y:S01]  /*8ee50*/  ISETP.LT.AND P4, PT, R9, R49, !P4 ;  /* 0x000000310900720c */ /* 0x000fe20006781270 */
[----:B------:R-:W3:Y:S01]  /*8ee60*/  LDL.LU R113, [R1+0x858] ;  /* 0x0008580001717983 */ /* 0x000ee20000300800 */
[----:B------:R-:W-:Y:S01]  /*8ee70*/  ISETP.GE.AND P1, PT, R11, R102, PT ;  /* 0x000000660b00720c */ /* 0x000fe20003f26270 */
[----:B------:R-:W-:Y:S01]  /*8ee80*/  IMAD.MOV.U32 R50, RZ, RZ, R65 ;  /* 0x000000ffff327224 */ /* 0x000fe200078e0041 */
[----:B------:R-:W-:Y:S01]  /*8ee90*/  IADD3 R8, R8, R0, RZ ;  /* 0x0000000008087210 */ /* 0x000fe20007ffe0ff */
[----:B------:R-:W1:Y:S01]  /*8eea0*/  LDC.64 R64, c[0x0][0x228] ;  /* 0x00008a00ff407b82 */ /* 0x000e620000000a00 */
[----:B------:R-:W-:-:S03]  /*8eeb0*/  ISETP.LT.AND P5, PT, R9, R48, !P5 ;  /* 0x000000300900720c */ /* 0x000fc60006fa1270 */
[----:B------:R-:W-:-:S04]  /*8eec0*/  IMAD.WIDE R100, R8, 0x4, R4 ;  /* 0x0000000408647825 */ /* 0x000fc800078e0204 */
[----:B------:R1:W-:Y:S01]  /*8eed0*/  @P4 STG.E desc[UR60][R82.64], R115 ;  /* 0x0000007352004986 */ /* 0x0003e2000c10193c */
[----:B------:R-:W-:Y:S01]  /*8eee0*/  ISETP.LT.AND P4, PT, R7, R104, !P1 ;  /* 0x000000680700720c */ /* 0x000fe20004f81270 */
[----:B------:R-:W2:Y:S01]  /*8eef0*/  LDC R102, c[0x0][0x22c] ;  /* 0x00008b00ff667b82 */ /* 0x000ea20000000800 */
[----:B------:R-:W-:-:S07]  /*8ef00*/  VIADD R11, R6, 0x44 ;  /* 0x00000044060b7836 */ /* 0x000fce0000000000 */
[----:B------:R-:W3:Y:S01]  /*8ef10*/  LDC R103, c[0x0][0x228] ;  /* 0x00008a00ff677b82 */ /* 0x000ee20000000800 */
[----:B-1----:R-:W3:Y:S01]  /*8ef20*/  LDL.LU R115, [R1+0x484] ;  /* 0x0004840001737983 */ /* 0x002ee20000300800 */
[----:B------:R-:W-:-:S04]  /*8ef30*/  IMAD.WIDE R82, R8, 0x4, R2 ;  /* 0x0000000408527825 */ /* 0x000fc800078e0202 */
[----:B------:R-:W-:Y:S01]  /*8ef40*/  IMAD.IADD R8, R8, 0x1, R0 ;  /* 0x0000000108087824 */ /* 0x000fe200078e0200 */
[----:B------:R1:W-:Y:S01]  /*8ef50*/  @P0 STG.E desc[UR60][R82.64], R58 ;  /* 0x0000003a52000986 */ /* 0x0003e2000c10193c */
[----:B------:R-:W-:Y:S01]  /*8ef60*/  IMAD.MOV.U32 R56, RZ, RZ, R64 ;  /* 0x000000ffff387224 */ /* 0x000fe200078e0040 */
[----:B------:R-:W3:Y:S01]  /*8ef70*/  LDC R104, c[0x0][0x228] ;  /* 0x00008a00ff687b82 */ /* 0x000ee20000000800 */
[----:B-1----:R-:W-:Y:S01]  /*8ef80*/  IMAD.WIDE R82, R8, 0x4, R2 ;  /* 0x0000000408527825 */ /* 0x002fe200078e0202 */
[----:B----4-:R1:W-:Y:S04]  /*8ef90*/  @P5 STG.E desc[UR60][R100.64], R114 ;  /* 0x0000007264005986 */ /* 0x0103e8000c10193c */
[----:B-1----:R-:W4:Y:S04]  /*8efa0*/  LDL.LU R114, [R1+0x848] ;  /* 0x0008480001727983 */ /* 0x002f280000300800 */
[----:B--2---:R1:W-:Y:S04]  /*8efb0*/  @P4 STG.E desc[UR60][R82.64], R112 ;  /* 0x0000007052004986 */ /* 0x0043e8000c10193c */
[----:B-1----:R-:W2:Y:S01]  /*8efc0*/  LDL.LU R112, [R1+0x478] ;  /* 0x0004780001707983 */ /* 0x002ea20000300800 */
[----:B------:R-:W-:Y:S01]  /*8efd0*/  ISETP.GE.AND P0, PT, R11, R107, PT ;  /* 0x0000006b0b00720c */ /* 0x000fe20003f06270 */
[----:B------:R-:W-:Y:S01]  /*8efe0*/  VIADD R11, R6, 0x45 ;  /* 0x00000045060b7836 */ /* 0x000fe20000000000 */
[----:B------:R-:W-:Y:S01]  /*8eff0*/  ISETP.LT.AND P1, PT, R9, R56, !P1 ;  /* 0x000000380900720c */ /* 0x000fe20004f21270 */
[----:B------:R-:W-:Y:S01]  /*8f000*/  IMAD.MOV.U32 R64, RZ, RZ, R66 ;  /* 0x000000ffff407224 */ /* 0x000fe200078e0042 */
[----:B------:R-:W-:Y:S01]  /*8f010*/  ISETP.LT.AND P5, PT, R7, R106, !P0 ;  /* 0x0000006a0700720c */ /* 0x000fe200047a1270 */
[C---:B------:R-:W-:Y:S01]  /*8f020*/  IMAD.WIDE R82, R8.reuse, 0x4, R4 ;  /* 0x0000000408527825 */ /* 0x040fe200078e0204 */
[----:B------:R-:W-:Y:S01]  /*8f030*/  ISETP.GE.AND P4, PT, R11, R102, PT ;  /* 0x000000660b00720c */ /* 0x000fe20003f86270 */
[----:B------:R-:W2:Y:S01]  /*8f040*/  LDL.LU R68, [R1+0x488] ;  /* 0x0004880001447983 */ /* 0x000ea20000300800 */
[----:B------:R-:W-:Y:S01]  /*8f050*/  IADD3 R11, R8, R0, RZ ;  /* 0x00000000080b7210 */ /* 0x000fe20007ffe0ff */
[----:B------:R-:W-:Y:S01]  /*8f060*/  IMAD.MOV.U32 R48, RZ, RZ, R67 ;  /* 0x000000ffff307224 */ /* 0x000fe200078e0043 */
[----:B------:R-:W-:Y:S01]  /*8f070*/  ISETP.LT.AND P0, PT, R9, R64, !P0 ;  /* 0x000000400900720c */ /* 0x000fe20004701270 */
[----:B------:R-:W1:Y:S02]  /*8f080*/  LDC.64 R66, c[0x0][0x228] ;  /* 0x00008a00ff427b82 */ /* 0x000e640000000a00 */
[----:B------:R-:W-:Y:S01]  /*8f090*/  IMAD.WIDE R100, R11, 0x4, R2 ;  /* 0x000000040b647825 */ /* 0x000fe200078e0202 */
[----:B------:R-:W-:Y:S01]  /*8f0a0*/  IADD3 R8, R6, 0x46, RZ ;  /* 0x0000004606087810 */ /* 0x000fe20007ffe0ff */
[----:B---3--:R3:W-:Y:S01]  /*8f0b0*/  @P1 STG.E desc[UR60][R82.64], R115 ;  /* 0x0000007352001986 */ /* 0x0087e2000c10193c */
[----:B------:R-:W-:-:S03]  /*8f0c0*/  ISETP.LT.AND P1, PT, R7, R105, !P4 ;  /* 0x000000690700720c */ /* 0x000fc60006721270 */
[----:B------:R-:W2:Y:S01]  /*8f0d0*/  LDC R107, c[0x0][0x22c] ;  /* 0x00008b00ff6b7b82 */ /* 0x000ea20000000800 */
[----:B------:R3:W-:Y:S01]  /*8f0e0*/  @P5 STG.E desc[UR60][R100.64], R113 ;  /* 0x0000007164005986 */ /* 0x0007e2000c10193c */
[----:B------:R-:W-:Y:S01]  /*8f0f0*/  ISETP.GE.AND P5, PT, R8, R108, PT ;  /* 0x0000006c0800720c */ /* 0x000fe20003fa6270 */
[----:B------:R-:W-:-:S05]  /*8f100*/  IMAD.IADD R8, R11, 0x1, R0 ;  /* 0x000000010b087824 */ /* 0x000fca00078e0200 */
[----:B------:R-:W2:Y:S01]  /*8f110*/  LDC R108, c[0x0][0x22c] ;  /* 0x00008b00ff6c7b82 */ /* 0x000ea20000000800 */
[----:B---3--:R-:W-:Y:S01]  /*8f120*/  IMAD.WIDE R82, R11, 0x4, R4 ;  /* 0x000000040b527825 */ /* 0x008fe200078e0204 */
[----:B------:R-:W3:Y:S03]  /*8f130*/  LDL.LU R115, [R1+0x85c] ;  /* 0x00085c0001737983 */ /* 0x000ee60000300800 */
[----:B------:R-:W-:Y:S01]  /*8f140*/  IMAD.WIDE R100, R8, 0x4, R2 ;  /* 0x0000000408647825 */ /* 0x000fe200078e0202 */
[----:B------:R-:W3:Y:S01]  /*8f150*/  LDL.LU R113, [R1+0x84c] ;  /* 0x00084c0001717983 */ /* 0x000ee20000300800 */
[----:B-1----:R-:W-:Y:S01]  /*8f160*/  MOV R57, R66 ;  /* 0x0000004200397202 */ /* 0x002fe20000000f00 */
[----:B------:R-:W1:Y:S01]  /*8f170*/  LDC R106, c[0x0][0x228] ;  /* 0x00008a00ff6a7b82 */ /* 0x000e620000000800 */
[----:B------:R-:W-:-:S07]  /*8f180*/  IMAD.MOV.U32 R60, RZ, RZ, R67 ;  /* 0x000000ffff3c7224 */ /* 0x000fce00078e0043 */
[----:B------:R-:W1:Y:S08]  /*8f190*/  LDC.64 R66, c[0x0][0x228] ;  /* 0x00008a00ff427b82 */ /* 0x000e700000000a00 */
[----:B------:R-:W3:Y:S01]  /*8f1a0*/  LDC R102, c[0x0][0x22c] ;  /* 0x00008b00ff667b82 */ /* 0x000ee20000000800 */
[----:B------:R-:W-:-:S07]  /*8f1b0*/  MOV R49, R65 ;  /* 0x0000004100317202 */ /* 0x000fce0000000f00 */
[----:B------:R-:W3:Y:S01]  /*8f1c0*/  LDC R105, c[0x0][0x228] ;  /* 0x00008a00ff697b82 */ /* 0x000ee20000000800 */
[----:B----4-:R-:W-:Y:S04]  /*8f1d0*/  @P0 STG.E desc[UR60][R82.64], R114 ;  /* 0x0000007252000986 */ /* 0x010fe8000c10193c */
[----:B--2---:R2:W-:Y:S04]  /*8f1e0*/  @P1 STG.E desc[UR60][R100.64], R112 ;  /* 0x0000007064001986 */ /* 0x0045e8000c10193c */
[----:B--2---:R-:W2:Y:S01]  /*8f1f0*/  LDL.LU R112, [R1+0x47c] ;  /* 0x00047c0001707983 */ /* 0x004ea20000300800 */
[----:B------:R-:W-:Y:S01]  /*8f200*/  ISETP.LT.AND P4, PT, R9, R57, !P4 ;  /* 0x000000390900720c */ /* 0x000fe20006781270 */
[----:B------:R-:W-:Y:S01]  /*8f210*/  VIADD R11, R6, 0x47 ;  /* 0x00000047060b7836 */ /* 0x000fe20000000000 */
[----:B------:R-:W-:Y:S01]  /*8f220*/  ISETP.LT.AND P1, PT, R7, R103, !P5 ;  /* 0x000000670700720c */ /* 0x000fe20006f21270 */
[----:B-1----:R-:W-:Y:S01]  /*8f230*/  IMAD.MOV.U32 R56, RZ, RZ, R66 ;  /* 0x000000ffff387224 */ /* 0x002fe200078e0042 */
[----:B------:R-:W4:Y:S01]  /*8f240*/  LDL.LU R114, [R1+0x880] ;  /* 0x0008800001727983 */ /* 0x000f220000300800 */
[C---:B------:R-:W-:Y:S01]  /*8f250*/  IMAD.WIDE R82, R8.reuse, 0x4, R4 ;  /* 0x0000000408527825 */ /* 0x040fe200078e0204 */
[----:B------:R-:W-:Y:S01]  /*8f260*/  ISETP.GE.AND P0, PT, R11, R107, PT ;  /* 0x0000006b0b00720c */ /* 0x000fe20003f06270 */
[----:B------:R-:W1:Y:S01]  /*8f270*/  LDC R103, c[0x0][0x228] ;  /* 0x00008a00ff677b82 */ /* 0x000e620000000800 */
[----:B------:R-:W-:Y:S01]  /*8f280*/  ISETP.LT.AND P5, PT, R9, R56, !P5 ;  /* 0x000000380900720c */ /* 0x000fe20006fa1270 */
[----:B------:R-:W-:-:S04]  /*8f290*/  IMAD.IADD R8, R8, 0x1, R0 ;  /* 0x0000000108087824 */ /* 0x000fc800078e0200 */
[----:B------:R3:W-:Y:S01]  /*8f2a0*/  @P4 STG.E desc[UR60][R82.64], R68 ;  /* 0x0000004452004986 */ /* 0x0007e2000c10193c */
[----:B------:R-:W-:Y:S01]  /*8f2b0*/  ISETP.LT.AND P4, PT, R7, R104, !P0 ;  /* 0x000000680700720c */ /* 0x000fe20004781270 */
[----:B------:R-:W-:Y:S01]  /*8f2c0*/  IMAD.WIDE R100, R8, 0x4, R4 ;  /* 0x0000000408647825 */ /* 0x000fe200078e0204 */
[----:B------:R-:W1:Y:S03]  /*8f2d0*/  LDC R107, c[0x0][0x22c] ;  /* 0x00008b00ff6b7b82 */ /* 0x000e660000000800 */
[----:B------:R-:W-:-:S05]  /*8f2e0*/  IMAD.MOV.U32 R58, RZ, RZ, R67 ;  /* 0x000000ffff3a7224 */ /* 0x000fca00078e0043 */
[----:B------:R-:W1:Y:S01]  /*8f2f0*/  LDC.64 R66, c[0x0][0x228] ;  /* 0x00008a00ff427b82 */ /* 0x000e620000000a00 */
[----:B---3--:R-:W3:Y:S01]  /*8f300*/  LDL.LU R68, [R1+0x48c] ;  /* 0x00048c0001447983 */ /* 0x008ee20000300800 */
[C---:B------:R-:W-:Y:S01]  /*8f310*/  IMAD.WIDE R82, R8.reuse, 0x4, R2 ;  /* 0x0000000408527825 */ /* 0x040fe200078e0202 */
[----:B------:R-:W-:-:S04]  /*8f320*/  IADD3 R8, R8, R0, RZ ;  /* 0x0000000008087210 */ /* 0x000fc80007ffe0ff */
[----:B------:R1:W-:Y:S01]  /*8f330*/  @P1 STG.E desc[UR60][R82.64], R115 ;  /* 0x0000007352001986 */ /* 0x0003e2000c10193c */
[----:B------:R-:W-:Y:S01]  /*8f340*/  VIADD R11, R6, 0x48 ;  /* 0x00000048060b7836 */ /* 0x000fe20000000000 */
[----:B------:R-:W-:Y:S01]  /*8f350*/  MOV R56, R71 ;  /* 0x0000004700387202 */ /* 0x000fe20000000f00 */
[----:B------:R-:W4:Y:S01]  /*8f360*/  LDC R104, c[0x0][0x228] ;  /* 0x00008a00ff687b82 */ /* 0x000f220000000800 */
[----:B------:R1:W-:Y:S02]  /*8f370*/  @P5 STG.E desc[UR60][R100.64], R113 ;  /* 0x0000007164005986 */ /* 0x0003e4000c10193c */
[----:B-1----:R-:W-:Y:S02]  /*8f380*/  IMAD.WIDE R82, R8, 0x4, R2 ;  /* 0x0000000408527825 */ /* 0x002fe400078e0202 */
[----:B------:R-:W4:Y:S04]  /*8f390*/  LDL.LU R113, [R1+0x870] ;  /* 0x0008700001717983 */ /* 0x000f280000300800 */
[----:B--2---:R1:W-:Y:S04]  /*8f3a0*/  @P4 STG.E desc[UR60][R82.64], R112 ;  /* 0x0000007052004986 */ /* 0x0043e8000c10193c */
[----:B-1----:R-:W2:Y:S01]  /*8f3b0*/  LDL.LU R112, [R1+0x490] ;  /* 0x0004900001707983 */ /* 0x002ea20000300800 */
[----:B------:R-:W-:-:S02]  /*8f3c0*/  MOV R65, R66 ;  /* 0x0000004200417202 */ /* 0x000fc40000000f00 */
        /* <DEDUP_REMOVED lines=9> */
[----:B------:R-:W1:Y:S01]  /*8f460*/  LDC.64 R70, c[0x0][0x228] ;  /* 0x00008a00ff467b82 */ /* 0x000e620000000a00 */
[----:B------:R-:W-:-:S02]  /*8f470*/  ISETP.LT.AND P1, PT, R9, R66, !P1 ;  /* 0x000000420900720c */ /* 0x000fc40004f21270 */
[----:B------:R-:W-:Y:S01]  /*8f480*/  IADD3 R8, R6, 0x4a, RZ ;  /* 0x0000004a06087810 */ /* 0x000fe20007ffe0ff */
[----:B------:R-:W-:Y:S01]  /*8f490*/  IMAD.WIDE R100, R11, 0x4, R2 ;  /* 0x000000040b647825 */ /* 0x000fe200078e0202 */
[----:B------:R-:W2:Y:S03]  /*8f4a0*/  LDL.LU R66, [R1+0x884] ;  /* 0x0008840001427983 */ /* 0x000ea60000300800 */
[----:B------:R-:W2:Y:S01]  /*8f4b0*/  LDC R108, c[0x0][0x22c] ;  /* 0x00008b00ff6c7b82 */ /* 0x000ea20000000800 */
[----:B---3--:R3:W-:Y:S01]  /*8f4c0*/  @P0 STG.E desc[UR60][R82.64], R68 ;  /* 0x0000004452000986 */ /* 0x0087e2000c10193c */
[----:B------:R-:W-:-:S03]  /*8f4d0*/  ISETP.LT.AND P0, PT, R7, R105, !P4 ;  /* 0x000000690700720c */ /* 0x000fc60006701270 */
[----:B----4-:R4:W-:Y:S01]  /*8f4e0*/  @P5 STG.E desc[UR60][R100.64], R114 ;  /* 0x0000007264005986 */ /* 0x0109e2000c10193c */
[----:B------:R-:W-:Y:S01]  /*8f4f0*/  ISETP.GE.AND P5, PT, R8, R107, PT ;  /* 0x0000006b0800720c */ /* 0x000fe20003fa6270 */
[C---:B------:R-:W-:Y:S01]  /*8f500*/  IMAD.IADD R8, R11.reuse, 0x1, R0 ;  /* 0x000000010b087824 */ /* 0x040fe200078e0200 */
[----:B------:R-:W2:Y:S01]  /*8f510*/  LDC R107, c[0x0][0x22c] ;  /* 0x00008b00ff6b7b82 */ /* 0x000ea20000000800 */
[----:B---3--:R-:W-:-:S07]  /*8f520*/  IMAD.WIDE R82, R11, 0x4, R4 ;  /* 0x000000040b527825 */ /* 0x008fce00078e0204 */
[----:B------:R-:W3:Y:S01]  /*8f530*/  LDC.64 R68, c[0x0][0x228] ;  /* 0x00008a00ff447b82 */ /* 0x000ee20000000a00 */
[----:B----4-:R-:W-:Y:S01]  /*8f540*/  IMAD.WIDE R100, R8, 0x4, R2 ;  /* 0x0000000408647825 */ /* 0x010fe200078e0202 */
[----:B------:R-:W-:Y:S04]  /*8f550*/  @P1 STG.E desc[UR60][R82.64], R113 ;  /* 0x0000007152001986 */ /* 0x000fe8000c10193c */
[----:B------:R-:W4:Y:S01]  /*8f560*/  LDL.LU R114, [R1+0x874] ;  /* 0x0008740001727983 */ /* 0x000f220000300800 */
[----:B-1----:R-:W-:Y:S01]  /*8f570*/  IMAD.MOV.U32 R64, RZ, RZ, R70 ;  /* 0x000000ffff407224 */ /* 0x002fe200078e0046 */
[----:B------:R-:W1:Y:S01]  /*8f580*/  LDC R106, c[0x0][0x228] ;  /* 0x00008a00ff6a7b82 */ /* 0x000e620000000800 */
[----:B------:R-:W-:-:S07]  /*8f590*/  IMAD.MOV.U32 R65, RZ, RZ, R72 ;  /* 0x000000ffff417224 */ /* 0x000fce00078e0048 */
[----:B------:R-:W1:Y:S08]  /*8f5a0*/  LDC R102, c[0x0][0x22c] ;  /* 0x00008b00ff667b82 */ /* 0x000e700000000800 */
[----:B------:R-:W1:Y:S01]  /*8f5b0*/  LDC R105, c[0x0][0x228] ;  /* 0x00008a00ff697b82 */ /* 0x000e620000000800 */
[----:B--2---:R2:W-:Y:S04]  /*8f5c0*/  @P0 STG.E desc[UR60][R100.64], R112 ;  /* 0x0000007064000986 */ /* 0x0045e8000c10193c */
[----:B--2---:R-:W2:Y:S01]  /*8f5d0*/  LDL.LU R112, [R1+0x494] ;  /* 0x0004940001707983 */ /* 0x004ea20000300800 */
[----:B------:R-:W-:Y:S01]  /*8f5e0*/  ISETP.LT.AND P4, PT, R9, R64, !P4 ;  /* 0x000000400900720c */ /* 0x000fe20006781270 */
[----:B------:R-:W-:Y:S01]  /*8f5f0*/  VIADD R11, R6, 0x4b ;  /* 0x0000004b060b7836 */ /* 0x000fe20000000000 */
[----:B------:R-:W-:Y:S01]  /*8f600*/  ISETP.LT.AND P0, PT, R7, R103, !P5 ;  /* 0x000000670700720c */ /* 0x000fe20006f01270 */
[C---:B------:R-:W-:Y:S01]  /*8f610*/  IMAD.WIDE R82, R8.reuse, 0x4, R4 ;  /* 0x0000000408527825 */ /* 0x040fe200078e0204 */
[----:B------:R-:W-:Y:S01]  /*8f620*/  IADD3 R8, R8, R0, RZ ;  /* 0x0000000008087210 */ /* 0x000fe20007ffe0ff */
[----:B------:R-:W2:Y:S01]  /*8f630*/  LDL.LU R113, [R1+0x888] ;  /* 0x0008880001717983 */ /* 0x000ea20000300800 */
[----:B------:R-:W-:Y:S01]  /*8f640*/  ISETP.GE.AND P1, PT, R11, R108, PT ;  /* 0x0000006c0b00720c */ /* 0x000fe20003f26270 */
[----:B------:R-:W-:Y:S01]  /*8f650*/  IMAD.MOV.U32 R72, RZ, RZ, R84 ;  /* 0x000000ffff487224 */ /* 0x000fe200078e0054 */
[----:B------:R-:W-:Y:S01]  /*8f660*/  ISETP.LT.AND P5, PT, R9, R65, !P5 ;  /* 0x000000410900720c */ /* 0x000fe20006fa1270 */
[----:B------:R-:W-:Y:S01]  /*8f670*/  IMAD.WIDE R100, R8, 0x4, R4 ;  /* 0x0000000408647825 */ /* 0x000fe200078e0204 */
[----:B------:R-:W1:Y:S03]  /*8f680*/  LDC R108, c[0x0][0x22c] ;  /* 0x00008b00ff6c7b82 */ /* 0x000e660000000800 */
[----:B------:R4:W-:Y:S01]  /*8f690*/  @P4 STG.E desc[UR60][R82.64], R115 ;  /* 0x0000007352004986 */ /* 0x0009e2000c10193c */
[----:B------:R-:W-:Y:S01]  /*8f6a0*/  ISETP.LT.AND P4, PT, R7, R104, !P1 ;  /* 0x000000680700720c */ /* 0x000fe20004f81270 */
[----:B------:R-:W-:Y:S01]  /*8f6b0*/  VIADD R11, R6, 0x4c ;  /* 0x0000004c060b7836 */ /* 0x000fe20000000000 */
[----:B---3--:R-:W-:Y:S01]  /*8f6c0*/  MOV R64, R68 ;  /* 0x0000004400407202 */ /* 0x008fe20000000f00 */
[----:B------:R-:W-:Y:S01]  /*8f6d0*/  IMAD.MOV.U32 R57, RZ, RZ, R67 ;  /* 0x000000ffff397224 */ /* 0x000fe200078e0043 */
[----:B------:R-:W3:Y:S01]  /*8f6e0*/  LDC R103, c[0x0][0x228] ;  /* 0x00008a00ff677b82 */ /* 0x000ee20000000800 */
[----:B----4-:R-:W4:Y:S01]  /*8f6f0*/  LDL.LU R115, [R1+0x864] ;  /* 0x0008640001737983 */ /* 0x010f220000300800 */
[----:B------:R-:W-:-:S06]  /*8f700*/  IMAD.WIDE R82, R8, 0x4, R2 ;  /* 0x0000000408527825 */ /* 0x000fcc00078e0202 */
[----:B------:R-:W3:Y:S01]  /*8f710*/  LDC R104, c[0x0][0x228] ;  /* 0x00008a00ff687b82 */ /* 0x000ee20000000800 */
[----:B------:R-:W-:Y:S01]  /*8f720*/  IMAD.IADD R8, R8, 0x1, R0 ;  /* 0x0000000108087824 */ /* 0x000fe200078e0200 */
[----:B------:R1:W-:Y:S04]  /*8f730*/  @P0 STG.E desc[UR60][R82.64], R66 ;  /* 0x0000004252000986 */ /* 0x0003e8000c10193c */
[----:B------:R1:W-:Y:S02]  /*8f740*/  @P5 STG.E desc[UR60][R100.64], R114 ;  /* 0x0000007264005986 */ /* 0x0003e4000c10193c */
[----:B-1----:R-:W-:Y:S02]  /*8f750*/  IMAD.WIDE R82, R8, 0x4, R2 ;  /* 0x0000000408527825 */ /* 0x002fe400078e0202 */
[----:B------:R-:W3:Y:S04]  /*8f760*/  LDL.LU R114, [R1+0x878] ;  /* 0x0008780001727983 */ /* 0x000ee80000300800 */
[----:B--2---:R1:W-:Y:S04]  /*8f770*/  @P4 STG.E desc[UR60][R82.64], R112 ;  /* 0x0000007052004986 */ /* 0x0043e8000c10193c */
[----:B-1----:R-:W2:Y:S01]  /*8f780*/  LDL.LU R112, [R1+0x498] ;  /* 0x0004980001707983 */ /* 0x002ea20000300800 */
[----:B------:R-:W-:Y:S01]  /*8f790*/  ISETP.GE.AND P0, PT, R11, R107, PT ;  /* 0x0000006b0b00720c */ /* 0x000fe20003f06270 */
[----:B------:R-:W-:Y:S01]  /*8f7a0*/  VIADD R11, R6, 0x4d ;  /* 0x0000004d060b7836 */ /* 0x000fe20000000000 */
[----:B------:R-:W-:Y:S01]  /*8f7b0*/  ISETP.LT.AND P1, PT, R9, R64, !P1 ;  /* 0x000000400900720c */ /* 0x000fe20004f21270 */
[C---:B------:R-:W-:Y:S01]  /*8f7c0*/  IMAD.WIDE R82, R8.reuse, 0x4, R4 ;  /* 0x0000000408527825 */ /* 0x040fe200078e0204 */
[----:B------:R-:W-:Y:S01]  /*8f7d0*/  ISETP.LT.AND P5, PT, R7, R106, !P0 ;  /* 0x0000006a0700720c */ /* 0x000fe200047a1270 */
[----:B------:R-:W2:Y:S01]  /*8f7e0*/  LDL.LU R76, [R1+0x868] ;  /* 0x00086800014c7983 */ /* 0x000ea20000300800 */
[----:B------:R-:W-:Y:S01]  /*8f7f0*/  ISETP.GE.AND P4, PT, R11, R102, PT ;  /* 0x000000660b00720c */ /* 0x000fe20003f86270 */
[----:B------:R-:W-:Y:S01]  /*8f800*/  IMAD.MOV.U32 R68, RZ, RZ, R85 ;  /* 0x000000ffff447224 */ /* 0x000fe200078e0055 */
[----:B------:R-:W-:Y:S01]  /*8f810*/  IADD3 R11, R8, R0, RZ ;  /* 0x00000000080b7210 */ /* 0x000fe20007ffe0ff */
[----:B------:R-:W1:Y:S01]  /*8f820*/  LDC.64 R84, c[0x0][0x228] ;  /* 0x00008a00ff547b82 */ /* 0x000e620000000a00 */
[----:B------:R-:W-:-:S03]  /*8f830*/  ISETP.LT.AND P0, PT, R9, R72, !P0 ;  /* 0x000000480900720c */ /* 0x000fc60004701270 */
[----:B------:R-:W-:Y:S01]  /*8f840*/  IMAD.WIDE R100, R11, 0x4, R2 ;  /* 0x000000040b647825 */ /* 0x000fe200078e0202 */
[----:B------:R-:W-:Y:S01]  /*8f850*/  IADD3 R8, R6, 0x4e, RZ ;  /* 0x0000004e06087810 */ /* 0x000fe20007ffe0ff */
[----:B----4-:R4:W-:Y:S01]  /*8f860*/  @P1 STG.E desc[UR60][R82.64], R115 ;  /* 0x0000007352001986 */ /* 0x0109e2000c10193c */
[----:B------:R-:W-:Y:S01]  /*8f870*/  ISETP.LT.AND P1, PT, R7, R105, !P4 ;  /* 0x000000690700720c */ /* 0x000fe20006721270 */
[----:B------:R-:W2:Y:S02]  /*8f880*/  LDC R107, c[0x0][0x22c] ;  /* 0x00008b00ff6b7b82 */ /* 0x000ea40000000800 */
[----:B------:R4:W-:Y:S01]  /*8f890*/  @P5 STG.E desc[UR60][R100.64], R113 ;  /* 0x0000007164005986 */ /* 0x0009e2000c10193c */
[----:B------:R-:W-:Y:S01]  /*8f8a0*/  ISETP.GE.AND P5, PT, R8, R108, PT ;  /* 0x0000006c0800720c */ /* 0x000fe20003fa6270 */
[----:B------:R-:W-:-:S04]  /*8f8b0*/  IMAD.IADD R8, R11, 0x1, R0 ;  /* 0x000000010b087824 */ /* 0x000fc800078e0200 */
[----:B------:R-:W2:Y:S01]  /*8f8c0*/  LDC R108, c[0x0][0x22c] ;  /* 0x00008b00ff6c7b82 */ /* 0x000ea20000000800 */
[----:B----4-:R-:W-:Y:S01]  /*8f8d0*/  IMAD.WIDE R82, R11, 0x4, R4 ;  /* 0x000000040b527825 */ /* 0x010fe200078e0204 */
[----:B------:R-:W4:Y:S03]  /*8f8e0*/  LDL.LU R115, [R1+0x88c] ;  /* 0x00088c0001737983 */ /* 0x000f260000300800 */
[----:B------:R-:W-:Y:S01]  /*8f8f0*/  IMAD.WIDE R100, R8, 0x4, R2 ;  /* 0x0000000408647825 */ /* 0x000fe200078e0202 */
[----:B------:R-:W4:Y:S01]  /*8f900*/  LDL.LU R113, [R1+0x87c] ;  /* 0x00087c0001717983 */ /* 0x000f220000300800 */
[----:B-1----:R-:W-:Y:S01]  /*8f910*/  MOV R65, R84 ;  /* 0x0000005400417202 */ /* 0x002fe20000000f00 */
[----:B------:R-:W1:Y:S02]  /*8f920*/  LDC R106, c[0x0][0x228] ;  /* 0x00008a00ff6a7b82 */ /* 0x000e640000000800 */
[----:B---3--:R-:W-:Y:S01]  /*8f930*/  @P0 STG.E desc[UR60][R82.64], R114 ;  /* 0x0000007252000986 */ /* 0x008fe2000c10193c */
[----:B------:R-:W-:-:S05]  /*8f940*/  IMAD.MOV.U32 R67, RZ, RZ, R85 ;  /* 0x000000ffff437224 */ /* 0x000fca00078e0055 */
[----:B------:R-:W3:Y:S08]  /*8f950*/  LDC.64 R84, c[0x0][0x228] ;  /* 0x00008a00ff547b82 */ /* 0x000ef00000000a00 */
[----:B------:R-:W1:Y:S08]  /*8f960*/  LDC R102, c[0x0][0x22c] ;  /* 0x00008b00ff667b82 */ /* 0x000e700000000800 */
[----:B------:R-:W1:Y:S01]  /*8f970*/  LDC R105, c[0x0][0x228] ;  /* 0x00008a00ff697b82 */ /* 0x000e620000000800 */
[----:B--2---:R2:W-:Y:S04]  /*8f980*/  @P1 STG.E desc[UR60][R100.64], R112 ;  /* 0x0000007064001986 */ /* 0x0045e8000c10193c */
[----:B--2---:R-:W2:Y:S01]  /*8f990*/  LDL.LU R112, [R1+0x49c] ;  /* 0x00049c0001707983 */ /* 0x004ea20000300800 */
[----:B------:R-:W-:Y:S01]  /*8f9a0*/  ISETP.LT.AND P4, PT, R9, R65, !P4 ;  /* 0x000000410900720c */ /* 0x000fe20006781270 */
[----:B------:R-:W-:Y:S01]  /*8f9b0*/  VIADD R11, R6, 0x4f ;  /* 0x0000004f060b7836 */ /* 0x000fe20000000000 */
[----:B------:R-:W-:Y:S01]  /*8f9c0*/  ISETP.LT.AND P1, PT, R7, R103, !P5 ;  /* 0x000000670700720c */ /* 0x000fe20006f21270 */
[----:B---3--:R-:W-:Y:S01]  /*8f9d0*/  IMAD.MOV.U32 R64, RZ, RZ, R84 ;  /* 0x000000ffff407224 */ /* 0x008fe200078e0054 */
[----:B------:R-:W3:Y:S01]  /*8f9e0*/  LDL.LU R114, [R1+0x8a0] ;  /* 0x0008a00001727983 */ /* 0x000ee20000300800 */
[C---:B------:R-:W-:Y:S01]  /*8f9f0*/  IMAD.WIDE R82, R8.reuse, 0x4, R4 ;  /* 0x0000000408527825 */ /* 0x040fe200078e0204 */
[----:B------:R-:W-:Y:S01]  /*8fa00*/  ISETP.GE.AND P0, PT, R11, R107, PT ;  /* 0x0000006b0b00720c */ /* 0x000fe20003f06270 */
[----:B------:R-:W3:Y:S01]  /*8fa10*/  LDC R103, c[0x0][0x228] ;  /* 0x00008a00ff677b82 */ /* 0x000ee20000000800 */
[----:B------:R-:W-:Y:S01]  /*8fa20*/  ISETP.LT.AND P5, PT, R9, R64, !P5 ;  /* 0x000000400900720c */ /* 0x000fe20006fa1270 */
[----:B------:R-:W-:Y:S01]  /*8fa30*/  IMAD.IADD R8, R8, 0x1, R0 ;  /* 0x0000000108087824 */ /* 0x000fe200078e0200 */
[----:B------:R-:W3:Y:S04]  /*8fa40*/  LDL.LU R88, [R1+0x86c] ;  /* 0x00086c0001587983 */ /* 0x000ee80000300800 */
[----:B------:R1:W-:Y:S01]  /*8fa50*/  @P4 STG.E desc[UR60][R82.64], R76 ;  /* 0x0000004c52004986 */ /* 0x0003e2000c10193c */
[----:B------:R-:W-:Y:S01]  /*8fa60*/  ISETP.LT.AND P4, PT, R7, R104, !P0 ;  /* 0x000000680700720c */ /* 0x000fe20004781270 */
[----:B------:R-:W-:Y:S01]  /*8fa70*/  IMAD.WIDE R100, R8, 0x4, R4 ;  /* 0x0000000408647825 */ /* 0x000fe200078e0204 */
[----:B------:R-:W3:Y:S03]  /*8fa80*/  LDC R107, c[0x0][0x22c] ;  /* 0x00008b00ff6b7b82 */ /* 0x000ee60000000800 */
[----:B------:R-:W-:-:S05]  /*8fa90*/  IMAD.MOV.U32 R66, RZ, RZ, R85 ;  /* 0x000000ffff427224 */ /* 0x000fca00078e0055 */
[----:B------:R-:W2:Y:S01]  /*8faa0*/  LDC.64 R84, c[0x0][0x228] ;  /* 0x00008a00ff547b82 */ /* 0x000ea20000000a00 */
[C---:B-1----:R-:W-:Y:S01]  /*8fab0*/  IMAD.WIDE R82, R8.reuse, 0x4, R2 ;  /* 0x0000000408527825 */ /* 0x042fe200078e0202 */
[----:B------:R-:W-:-:S04]  /*8fac0*/  IADD3 R8, R8, R0, RZ ;  /* 0x0000000008087210 */ /* 0x000fc80007ffe0ff */
[----:B----4-:R1:W-:Y:S01]  /*8fad0*/  @P1 STG.E desc[UR60][R82.64], R115 ;  /* 0x0000007352001986 */ /* 0x0103e2000c10193c */
[----:B------:R-:W-:Y:S01]  /*8fae0*/  VIADD R11, R6, 0x50 ;  /* 0x00000050060b7836 */ /* 0x000fe20000000000 */
[----:B------:R-:W-:Y:S01]  /*8faf0*/  MOV R64, R87 ;  /* 0x0000005700407202 */ /* 0x000fe20000000f00 */
[----:B------:R-:W-:Y:S01]  /*8fb00*/  IMAD.MOV.U32 R70, RZ, RZ, R73 ;  /* 0x000000ffff467224 */ /* 0x000fe200078e0049 */
[----:B------:R4:W-:Y:S01]  /*8fb10*/  @P5 STG.E desc[UR60][R100.64], R113 ;  /* 0x0000007164005986 */ /* 0x0009e2000c10193c */
[----:B------:R-:W3:Y:S01]  /*8fb20*/  LDC R104, c[0x0][0x228] ;  /* 0x00008a00ff687b82 */ /* 0x000ee20000000800 */
[----:B-1----:R-:W-:Y:S02]  /*8fb30*/  IMAD.WIDE R82, R8, 0x4, R2 ;  /* 0x0000000408527825 */ /* 0x002fe400078e0202 */
[----:B----4-:R-:W4:Y:S04]  /*8fb40*/  LDL.LU R113, [R1+0x890] ;  /* 0x0008900001717983 */ /* 0x010f280000300800 */
[----:B--2---:R1:W-:Y:S04]  /*8fb50*/  @P4 STG.E desc[UR60][R82.64], R112 ;  /* 0x0000007052004986 */ /* 0x0043e8000c10193c */
[----:B-1----:R-:W2:Y:S01]  /*8fb60*/  LDL.LU R112, [R1+0xa0] ;  /* 0x0000a00001707983 */ /* 0x002ea20000300800 */
[----:B------:R-:W-:-:S02]  /*8fb70*/  MOV R72, R84 ;  /* 0x0000005400487202 */ /* 0x000fc40000000f00 */
[----:B------:R-:W-:Y:S01]  /*8fb80*/  ISETP.GE.AND P1, PT, R11, R108, PT ;  /* 0x0000006c0b00720c */ /* 0x000fe20003f26270 */
[----:B------:R-:W-:Y:S01]  /*8fb90*/  IMAD.WIDE R82, R8, 0x4, R4 ;  /* 0x0000000408527825 */ /* 0x000fe200078e0204 */
[----:B------:R-:W-:Y:S01]  /*8fba0*/  ISETP.LT.AND P0, PT, R9, R72, !P0 ;  /* 0x000000480900720c */ /* 0x000fe20004701270 */
[----:B------:R-:W2:Y:S01]  /*8fbb0*/  LDL.LU R115, [R1+0x4a0] ;  /* 0x0004a00001737983 */ /* 0x000ea20000300800 */
[----:B------:R-:W-:Y:S01]  /*8fbc0*/  IADD3 R11, R6, 0x51, RZ ;  /* 0x00000051060b7810 */ /* 0x000fe20007ffe0ff */
[----:B------:R-:W-:Y:S01]  /*8fbd0*/  IMAD.MOV.U32 R84, RZ, RZ, R86 ;  /* 0x000000ffff547224 */ /* 0x000fe200078e0056 */
[----:B------:R-:W-:Y:S01]  /*8fbe0*/  ISETP.LT.AND P5, PT, R7, R106, !P1 ;  /* 0x0000006a0700720c */ /* 0x000fe20004fa1270 */
[----:B------:R-:W1:Y:S01]  /*8fbf0*/  LDC.64 R86, c[0x0][0x228] ;  /* 0x00008a00ff567b82 */ /* 0x000e620000000a00 */
[----:B------:R-:W-:Y:S01]  /*8fc00*/  ISETP.GE.AND P4, PT, R11, R102, PT ;  /* 0x000000660b00720c */ /* 0x000fe20003f86270 */
[----:B------:R-:W-:Y:S01]  /*8fc10*/  IMAD.IADD R11, R8, 0x1, R0 ;  /* 0x00000001080b7824 */ /* 0x000fe200078e0200 */
[----:B------:R-:W-:Y:S01]  /*8fc20*/  ISETP.LT.AND P1, PT, R9, R84, !P1 ;  /* 0x000000540900720c */ /* 0x000fe20004f21270 */
[----:B------:R-:W-:-:S02]  /*8fc30*/  VIADD R8, R6, 0x52 ;  /* 0x0000005206087836 */ /* 0x000fc40000000000 */
[----:B------:R-:W-:Y:S02]  /*8fc40*/  IMAD.WIDE R100, R11, 0x4, R2 ;  /* 0x000000040b647825 */ /* 0x000fe400078e0202 */
[----:B---3--:R3:W-:Y:S01]  /*8fc50*/  @P0 STG.E desc[UR60][R82.64], R88 ;  /* 0x0000005852000986 */ /* 0x0087e2000c10193c */
[----:B------:R-:W-:Y:S01]  /*8fc60*/  ISETP.LT.AND P0, PT, R7, R105, !P4 ;  /* 0x000000690700720c */ /* 0x000fe20006701270 */
[----:B------:R-:W2:Y:S02]  /*8fc70*/  LDC R108, c[0x0][0x22c] ;  /* 0x00008b00ff6c7b82 */ /* 0x000ea40000000800 */
[----:B------:R4:W-:Y:S01]  /*8fc80*/  @P5 STG.E desc[UR60][R100.64], R114 ;  /* 0x0000007264005986 */ /* 0x0009e2000c10193c */
[----:B------:R-:W-:Y:S01]  /*8fc90*/  ISETP.GE.AND P5, PT, R8, R107, PT ;  /* 0x0000006b0800720c */ /* 0x000fe20003fa6270 */
[----:B------:R-:W-:-:S04]  /*8fca0*/  IMAD.IADD R8, R11, 0x1, R0 ;  /* 0x000000010b087824 */ /* 0x000fc800078e0200 */
[----:B------:R-:W2:Y:S01]  /*8fcb0*/  LDC R107, c[0x0][0x22c] ;  /* 0x00008b00ff6b7b82 */ /* 0x000ea20000000800 */
[----:B---3--:R-:W-:Y:S01]  /*8fcc0*/  IMAD.WIDE R82, R11, 0x4, R4 ;  /* 0x000000040b527825 */ /* 0x008fe200078e0204 */
[----:B------:R-:W3:Y:S03]  /*8fcd0*/  LDL.LU R88, [R1+0x8a4] ;  /* 0x0008a40001587983 */ /* 0x000ee60000300800 */
[----:B----4-:R-:W-:Y:S01]  /*8fce0*/  IMAD.WIDE R100, R8, 0x4, R2 ;  /* 0x0000000408647825 */ /* 0x010fe200078e0202 */
[----:B------:R-:W4:Y:S02]  /*8fcf0*/  LDL.LU R114, [R1+0x894] ;  /* 0x0008940001727983 */ /* 0x000f240000300800 */
[----:B------:R-:W4:Y:S02]  /*8fd00*/  LDC R106, c[0x0][0x228] ;  /* 0x00008a00ff6a7b82 */ /* 0x000f240000000800 */
[----:B------:R-:W-:Y:S01]  /*8fd10*/  @P1 STG.E desc[UR60][R82.64], R113 ;  /* 0x0000007152001986 */ /* 0x000fe2000c10193c */
[----:B-1----:R-:W-:-:S02]  /*8fd20*/  IMAD.MOV.U32 R73, RZ, RZ, R86 ;  /* 0x000000ffff497224 */ /* 0x002fc400078e0056 */
[----:B------:R-:W-:-:S03]  /*8fd30*/  IMAD.MOV.U32 R76, RZ, RZ, R87 ;  /* 0x000000ffff4c7224 */ /* 0x000fc600078e0057 */
[----:B------:R-:W1:Y:S01]  /*8fd40*/  LDC.64 R86, c[0x0][0x228] ;  /* 0x00008a00ff567b82 */ /* 0x000e620000000a00 */
[----:B------:R-:W-:-:S07]  /*8fd50*/  IMAD.MOV.U32 R65, RZ, RZ, R85 ;  /* 0x000000ffff417224 */ /* 0x000fce00078e0055 */
[----:B------:R-:W4:Y:S08]  /*8fd60*/  LDC R102, c[0x0][0x22c] ;  /* 0x00008b00ff667b82 */ /* 0x000f300000000800 */
[----:B------:R-:W4:Y:S01]  /*8fd70*/  LDC R105, c[0x0][0x228] ;  /* 0x00008a00ff697b82 */ /* 0x000f220000000800 */
[----:B--2---:R2:W-:Y:S04]  /*8fd80*/  @P0 STG.E desc[UR60][R100.64], R112 ;  /* 0x0000007064000986 */ /* 0x0045e8000c10193c */
[----:B--2---:R-:W2:Y:S01]  /*8fd90*/  LDL.LU R112, [R1+0xa4] ;  /* 0x0000a40001707983 */ /* 0x004ea20000300800 */
[----:B------:R-:W-:-:S02]  /*8fda0*/  ISETP.LT.AND P4, PT, R9, R73, !P4 ;  /* 0x000000490900720c */ /* 0x000fc40006781270 */
[----:B------:R-:W-:Y:S01]  /*8fdb0*/  IADD3 R11, R6, 0x53, RZ ;  /* 0x00000053060b7810 */ /* 0x000fe20007ffe0ff */
[----:B-1----:R-:W-:Y:S01]  /*8fdc0*/  IMAD.MOV.U32 R72, RZ, RZ, R86 ;  /* 0x000000ffff487224 */ /* 0x002fe200078e0056 */
[----:B------:R-:W-:Y:S01]  /*8fdd0*/  ISETP.LT.AND P0, PT, R7, R103, !P5 ;  /* 0x000000670700720c */ /* 0x000fe20006f01270 */
[C---:B------:R-:W-:Y:S01]  /*8fde0*/  IMAD.WIDE R82, R8.reuse, 0x4, R4 ;  /* 0x0000000408527825 */ /* 0x040fe200078e0204 */
[----:B------:R-:W-:Y:S01]  /*8fdf0*/  ISETP.GE.AND P1, PT, R11, R108, PT ;  /* 0x0000006c0b00720c */ /* 0x000fe20003f26270 */
[----:B------:R-:W2:Y:S01]  /*8fe00*/  LDL.LU R113, [R1+0x8a8] ;  /* 0x0008a80001717983 */ /* 0x000ea20000300800 */
[----:B------:R-:W-:Y:S01]  /*8fe10*/  ISETP.LT.AND P5, PT, R9, R72, !P5 ;  /* 0x000000480900720c */ /* 0x000fe20006fa1270 */
[----:B------:R-:W-:Y:S01]  /*8fe20*/  IMAD.IADD R8, R8, 0x1, R0 ;  /* 0x0000000108087824 */ /* 0x000fe200078e0200 */
[----:B------:R-:W-:Y:S01]  /*8fe30*/  MOV R74, R87 ;  /* 0x00000057004a7202 */ /* 0x000fe20000000f00 */
[----:B------:R-:W1:Y:S02]  /*8fe40*/  LDC R108, c[0x0][0x22c] ;  /* 0x00008b00ff6c7b82 */ /* 0x000e640000000800 */
[----:B------:R3:W-:Y:S01]  /*8fe50*/  @P4 STG.E desc[UR60][R82.64], R115 ;  /* 0x0000007352004986 */ /* 0x0007e2000c10193c */
[----:B------:R-:W-:Y:S01]  /*8fe60*/  ISETP.LT.AND P4, PT, R7, R104, !P1 ;  /* 0x000000680700720c */ /* 0x000fe20004f81270 */
[----:B------:R-:W-:-:S04]  /*8fe70*/  IMAD.WIDE R100, R8, 0x4, R4 ;  /* 0x0000000408647825 */ /* 0x000fc800078e0204 */
[----:B------:R-:W1:Y:S01]  /*8fe80*/  LDC.64 R86, c[0x0][0x228] ;  /* 0x00008a00ff567b82 */ /* 0x000e620000000a00 */
[----:B---3--:R-:W3:Y:S01]  /*8fe90*/  LDL.LU R115, [R1+0x4a4] ;  /* 0x0004a40001737983 */ /* 0x008ee20000300800 */
[----:B------:R-:W-:Y:S01]  /*8fea0*/  IMAD.WIDE R82, R8, 0x4, R2 ;  /* 0x0000000408527825 */ /* 0x000fe200078e0202 */
[----:B------:R-:W-:-:S05]  /*8feb0*/  IADD3 R11, R6, 0x54, RZ ;  /* 0x00000054060b7810 */ /* 0x000fca0007ffe0ff */
[----:B------:R-:W3:Y:S01]  /*8fec0*/  LDC R103, c[0x0][0x228] ;  /* 0x00008a00ff677b82 */ /* 0x000ee20000000800 */
[----:B------:R-:W-:Y:S01]  /*8fed0*/  IMAD.IADD R8, R8, 0x1, R0 ;  /* 0x0000000108087824 */ /* 0x000fe200078e0200 */
[----:B------:R4:W-:Y:S04]  /*8fee0*/  @P0 STG.E desc[UR60][R82.64], R88 ;  /* 0x0000005852000986 */ /* 0x0009e8000c10193c */
[----:B----4-:R-:W-:Y:S01]  /*8fef0*/  @P5 STG.E desc[UR60][R100.64], R114 ;  /* 0x0000007264005986 */ /* 0x010fe2000c10193c */
[----:B------:R-:W-:Y:S01]  /*8ff00*/  IMAD.MOV.U32 R72, RZ, RZ, R91 ;  /* 0x000000ffff487224 */ /* 0x000fe200078e005b */
[----:B------:R-:W4:Y:S01]  /*8ff10*/  LDC R104, c[0x0][0x228] ;  /* 0x00008a00ff687b82 */ /* 0x000f220000000800 */
[----:B------:R-:W-:Y:S01]  /*8ff20*/  IMAD.WIDE R82, R8, 0x4, R2 ;  /* 0x0000000408527825 */ /* 0x000fe200078e0202 */
[----:B------:R-:W4:Y:S04]  /*8ff30*/  LDL.LU R88, [R1+0x898] ;  /* 0x0008980001587983 */ /* 0x000f280000300800 */
[----:B--2---:R2:W-:Y:S04]  /*8ff40*/  @P4 STG.E desc[UR60][R82.64], R112 ;  /* 0x0000007052004986 */ /* 0x0045e8000c10193c */
[----:B--2---:R-:W2:Y:S04]  /*8ff50*/  LDL.LU R112, [R1+0xa8] ;  /* 0x0000a80001707983 */ /* 0x004ea80000300800 */
[----:B------:R-:W2:Y:S01]  /*8ff60*/  LDL.LU R114, [R1+0x4a8] ;  /* 0x0004a80001727983 */ /* 0x000ea20000300800 */
[----:B-1----:R-:W-:Y:S01]  /*8ff70*/  IMAD.MOV.U32 R85, RZ, RZ, R86 ;  /* 0x000000ffff557224 */ /* 0x002fe200078e0056 */
[----:B------:R-:W-:-:S02]  /*8ff80*/  MOV R86, R90 ;  /* 0x0000005a00567202 */ /* 0x000fc40000000f00 */
[----:B------:R-:W1:Y:S01]  /*8ff90*/  LDC.64 R90, c[0x0][0x228] ;  /* 0x00008a00ff5a7b82 */ /* 0x000e620000000a00 */
[----:B------:R-:W-:Y:S02]  /*8ffa0*/  ISETP.GE.AND P0, PT, R11, R107, PT ;  /* 0x0000006b0b00720c */ /* 0x000fe40003f06270 */
[----:B------:R-:W-:Y:S02]  /*8ffb0*/  ISETP.LT.AND P1, PT, R9, R85, !P1 ;  /* 0x000000550900720c */ /* 0x000fe40004f21270 */
[----:B------:R-:W-:Y:S02]  /*8ffc0*/  IADD3 R11, R6, 0x55, RZ ;  /* 0x00000055060b7810 */ /* 0x000fe40007ffe0ff */
[----:B------:R-:W-:Y:S01]  /*8ffd0*/  ISETP.LT.AND P5, PT, R7, R106, !P0 ;  /* 0x0000006a0700720c */ /* 0x000fe200047a1270 */
[C---:B------:R-:W-:Y:S01]  /*8ffe0*/  IMAD.WIDE R82, R8.reuse, 0x4, R4 ;  /* 0x0000000408527825 */ /* 0x040fe200078e0204 */
[----:B------:R-:W-:Y:S01]  /*8fff0*/  ISETP.GE.AND P4, PT, R11, R102, PT ;  /* 0x000000660b00720c */ /* 0x000fe20003f86270 */
[----:B------:R-:W2:Y:S02]  /*90000*/  LDC R107, c[0x0][0x22c] ;  /* 0x00008b00ff6b7b82 */ /* 0x000ea40000000800 */
[----:B------:R-:W-:Y:S01]  /*90010*/  IMAD.IADD R11, R8, 0x1, R0 ;  /* 0x00000001080b7824 */ /* 0x000fe200078e0200 */
[----:B------:R-:W-:Y:S01]  /*90020*/  ISETP.LT.AND P0, PT, R9, R86, !P0 ;  /* 0x000000560900720c */ /* 0x000fe20004701270 */
[----:B------:R-:W-:Y:S01]  /*90030*/  VIADD R8, R6, 0x56 ;  /* 0x0000005606087836 */ /* 0x000fe20000000000 */
[----:B------:R-:W2:Y:S01]  /*90040*/  LDL.LU R86, [R1+0x8ac] ;  /* 0x0008ac0001567983 */ /* 0x000ea20000300800 */
[----:B------:R-:W-:-:S02]  /*90050*/  IMAD.WIDE R100, R11, 0x4, R2 ;  /* 0x000000040b647825 */ /* 0x000fc400078e0202 */
[----:B------:R-:W2:Y:S01]  /*90060*/  LDC R106, c[0x0][0x228] ;  /* 0x00008a00ff6a7b82 */ /* 0x000ea20000000800 */
[----:B---3--:R3:W-:Y:S01]  /*90070*/  @P1 STG.E desc[UR60][R82.64], R115 ;  /* 0x0000007352001986 */ /* 0x0087e2000c10193c */
[----:B------:R-:W-:Y:S01]  /*90080*/  ISETP.LT.AND P1, PT, R7, R105, !P4 ;  /* 0x000000690700720c */ /* 0x000fe20006721270 */
[----:B-1----:R-:W-:Y:S02]  /*90090*/  IMAD.MOV.U32 R84, RZ, RZ, R90 ;  /* 0x000000ffff547224 */ /* 0x002fe400078e005a */
[----:B------:R1:W-:Y:S01]  /*900a0*/  @P5 STG.E desc[UR60][R100.64], R113 ;  /* 0x0000007164005986 */ /* 0x0003e2000c10193c */
[----:B------:R-:W-:Y:S01]  /*900b0*/  ISETP.GE.AND P5, PT, R8, R108, PT ;  /* 0x0000006c0800720c */ /* 0x000fe20003fa6270 */
[----:B------:R-:W-:Y:S01]  /*900c0*/  IMAD.MOV.U32 R85, RZ, RZ, R92 ;  /* 0x000000ffff557224 */ /* 0x000fe200078e005c */
[----:B------:R-:W2:Y:S01]  /*900d0*/  LDC R102, c[0x0][0x22c] ;  /* 0x00008b00ff667b82 */ /* 0x000ea20000000800 */
[----:B------:R-:W-:Y:S01]  /*900e0*/  ISETP.LT.AND P4, PT, R9, R84, !P4 ;  /* 0x000000540900720c */ /* 0x000fe20006781270 */
[C---:B------:R-:W-:Y:S01]  /*900f0*/  IMAD.IADD R8, R11.reuse, 0x1, R0 ;  /* 0x000000010b087824 */ /* 0x040fe200078e0200 */
[----:B---3--:R-:W3:Y:S01]  /*90100*/  LDL.LU R115, [R1+0x89c] ;  /* 0x00089c0001737983 */ /* 0x008ee20000300800 */
[----:B------:R-:W-:Y:S01]  /*90110*/  IMAD.WIDE R82, R11, 0x4, R4 ;  /* 0x000000040b527825 */ /* 0x000fe200078e0204 */
[----:B------:R-:W-:-:S03]  /*90120*/  MOV R90, R93 ;  /* 0x0000005d005a7202 */ /* 0x000fc60000000f00 */
[----:B------:R-:W2:Y:S01]  /*90130*/  LDC.64 R92, c[0x0][0x228] ;  /* 0x00008a00ff5c7b82 */ /* 0x000ea20000000a00 */
[C---:B-1----:R-:W-:Y:S01]  /*90140*/  IMAD.WIDE R100, R8.reuse, 0x4, R2 ;  /* 0x0000000408647825 */ /* 0x042fe200078e0202 */
[----:B----4-:R1:W-:Y:S04]  /*90150*/  @P0 STG.E desc[UR60][R82.64], R88 ;  /* 0x0000005852000986 */ /* 0x0103e8000c10193c */
[----:B------:R-:W4:Y:S02]  /*90160*/  LDL.LU R113, [R1+0xac] ;  /* 0x0000ac0001717983 */ /* 0x000f240000300800 */
[----:B------:R-:W4:Y:S01]  /*90170*/  LDC R108, c[0x0][0x22c] ;  /* 0x00008b00ff6c7b82 */ /* 0x000f220000000800 */
[----:B-1----:R-:W-:-:S07]  /*90180*/  IMAD.WIDE R82, R8, 0x4, R4 ;  /* 0x0000000408527825 */ /* 0x002fce00078e0204 */
[----:B------:R-:W1:Y:S01]  /*90190*/  LDC R105, c[0x0][0x228] ;  /* 0x00008a00ff697b82 */ /* 0x000e620000000800 */
[----:B--2---:R2:W-:Y:S04]  /*901a0*/  @P1 STG.E desc[UR60][R100.64], R112 ;  /* 0x0000007064001986 */ /* 0x0045e8000c10193c */
[----:B------:R1:W-:Y:S04]  /*901b0*/  @P4 STG.E desc[UR60][R82.64], R114 ;  /* 0x0000007252004986 */ /* 0x0003e8000c10193c */
[----:B--2---:R-:W2:Y:S01]  /*901c0*/  LDL.LU R112, [R1+0x8b0] ;  /* 0x0008b00001707983 */ /* 0x004ea20000300800 */
[----:B------:R-:W3:Y:S03]  /*901d0*/  LDC.64 R100, c[0x0][0x228] ;  /* 0x00008a00ff647b82 */ /* 0x000ee60000000a00 */
[----:B-1----:R-:W2:Y:S01]  /*901e0*/  LDL.LU R114, [R1+0x4ac] ;  /* 0x0004ac0001727983 */ /* 0x002ea20000300800 */
[----:B------:R-:W-:-:S02]  /*901f0*/  IADD3 R11, R6, 0x57, RZ ;  /* 0x00000057060b7810 */ /* 0x000fc40007ffe0ff */
[----:B------:R-:W-:Y:S02]  /*90200*/  ISETP.LT.AND P1, PT, R7, R103, !P5 ;  /* 0x000000670700720c */ /* 0x000fe40006f21270 */
[----:B------:R-:W-:Y:S01]  /*90210*/  ISETP.GE.AND P0, PT, R11, R107, PT ;  /* 0x0000006b0b00720c */ /* 0x000fe20003f06270 */
[----:B------:R-:W-:Y:S01]  /*90220*/  IMAD.IADD R8, R8, 0x1, R0 ;  /* 0x0000000108087824 */ /* 0x000fe200078e0200 */
[----:B------:R-:W-:Y:S01]  /*90230*/  ISETP.LT.AND P5, PT, R9, R85, !P5 ;  /* 0x000000550900720c */ /* 0x000fe20006fa1270 */
[----:B------:R-:W-:Y:S01]  /*90240*/  IMAD.MOV.U32 R84, RZ, RZ, R92 ;  /* 0x000000ffff547224 */ /* 0x000fe200078e005c */
[----:B------:R-:W-:Y:S01]  /*90250*/  ISETP.LT.AND P4, PT, R7, R104, !P0 ;  /* 0x000000680700720c */ /* 0x000fe20004781270 */
[----:B------:R-:W-:Y:S01]  /*90260*/  IMAD.WIDE R82, R8, 0x4, R2 ;  /* 0x0000000408527825 */ /* 0x000fe200078e0202 */
[----:B------:R-:W1:Y:S02]  /*90270*/  LDC R107, c[0x0][0x22c] ;  /* 0x00008b00ff6b7b82 */ /* 0x000e640000000800 */
[----:B------:R-:W-:-:S03]  /*90280*/  ISETP.LT.AND P0, PT, R9, R84, !P0 ;  /* 0x000000540900720c */ /* 0x000fc60004701270 */
[----:B------:R3:W-:Y:S02]  /*90290*/  @P1 STG.E desc[UR60][R82.64], R86 ;  /* 0x0000005652001986 */ /* 0x0007e4000c10193c */
[----:B---3--:R-:W-:Y:S01]  /*902a0*/  IMAD.MOV.U32 R88, RZ, RZ, R101 ;  /* 0x000000ffff587224 */ /* 0x008fe200078e0065 */
[----:B------:R-:W-:Y:S01]  /*902b0*/  MOV R92, R100 ;  /* 0x00000064005c7202 */ /* 0x000fe20000000f00 */
[----:B------:R-:W-:Y:S01]  /*902c0*/  IMAD.WIDE R100, R8, 0x4, R4 ;  /* 0x0000000408647825 */ /* 0x000fe200078e0204 */
[----:B------:R-:W-:Y:S01]  /*902d0*/  IADD3 R11, R6, 0x58, RZ ;  /* 0x00000058060b7810 */ /* 0x000fe20007ffe0ff */
[----:B------:R-:W3:Y:S02]  /*902e0*/  LDC R103, c[0x0][0x228] ;  /* 0x00008a00ff677b82 */ /* 0x000ee40000000800 */
[----:B------:R-:W-:-:S04]  /*902f0*/  IMAD.IADD R8, R8, 0x1, R0 ;  /* 0x0000000108087824 */ /* 0x000fc800078e0200 */
[C---:B------:R-:W-:Y:S01]  /*90300*/  IMAD.WIDE R82, R8.reuse, 0x4, R2 ;  /* 0x0000000408527825 */ /* 0x040fe200078e0202 */
[----:B------:R1:W-:Y:S01]  /*90310*/  @P5 STG.E desc[UR60][R100.64], R115 ;  /* 0x0000007364005986 */ /* 0x0003e2000c10193c */
[----:B------:R-:W3:Y:S03]  /*90320*/  LDC R104, c[0x0][0x228] ;  /* 0x00008a00ff687b82 */ /* 0x000ee60000000800 */
[----:B----4-:R4:W-:Y:S05]  /*90330*/  @P4 STG.E desc[UR60][R82.64], R113 ;  /* 0x0000007152004986 */ /* 0x0109ea000c10193c */
[----:B-1----:R-:W1:Y:S01]  /*90340*/  LDC.64 R100, c[0x0][0x228] ;  /* 0x00008a00ff647b82 */ /* 0x002e620000000a00 */
[----:B----4-:R-:W-:-:S05]  /*90350*/  IMAD.WIDE R82, R8, 0x4, R4 ;  /* 0x0000000408527825 */ /* 0x010fca00078e0204 */
[----:B--2---:R2:W-:Y:S04]  /*90360*/  @P0 STG.E desc[UR60][R82.64], R114 ;  /* 0x0000007252000986 */ /* 0x0045e8000c10193c */
[----:B--2---:R-:W2:Y:S01]  /*90370*/  LDL.LU R114, [R1+0x8b4] ;  /* 0x0008b40001727983 */ /* 0x004ea20000300800 */
[----:B------:R-:W-:Y:S01]  /*90380*/  ISETP.GE.AND P1, PT, R11, R108, PT ;  /* 0x0000006c0b00720c */ /* 0x000fe20003f26270 */
[----:B------:R-:W-:Y:S01]  /*90390*/  VIADD R11, R6, 0x59 ;  /* 0x00000059060b7836 */ /* 0x000fe20000000000 */
[----:B-1----:R-:W-:Y:S01]  /*903a0*/  MOV R84, R100 ;  /* 0x0000006400547202 */ /* 0x002fe20000000f00 */
[----:B------:R-:W-:Y:S01]  /*903b0*/  IMAD.MOV.U32 R86, RZ, RZ, R101 ;  /* 0x000000ffff567224 */ /* 0x000fe200078e0065 */
[----:B------:R-:W-:Y:S01]  /*903c0*/  ISETP.LT.AND P5, PT, R7, R106, !P1 ;  /* 0x0000006a0700720c */ /* 0x000fe20004fa1270 */
[----:B------:R-:W-:Y:S01]  /*903d0*/  IMAD.MOV.U32 R85, RZ, RZ, R110 ;  /* 0x000000ffff557224 */ /* 0x000fe200078e006e */
[----:B------:R-:W-:Y:S01]  /*903e0*/  ISETP.GE.AND P4, PT, R11, R102, PT ;  /* 0x000000660b00720c */ /* 0x000fe20003f86270 */
[----:B------:R-:W-:Y:S01]  /*903f0*/  IMAD.IADD R11, R8, 0x1, R0 ;  /* 0x00000001080b7824 */ /* 0x000fe200078e0200 */
[----:B------:R-:W-:Y:S01]  /*90400*/  ISETP.LT.AND P1, PT, R9, R92, !P1 ;  /* 0x0000005c0900720c */ /* 0x000fe20004f21270 */
[----:B------:R-:W-:Y:S01]  /*90410*/  VIADD R8, R6, 0x5a ;  /* 0x0000005a06087836 */ /* 0x000fe20000000000 */
[----:B------:R-:W1:Y:S01]  /*90420*/  LDC.64 R108, c[0x0][0x228] ;  /* 0x00008a00ff6c7b82 */ /* 0x000e620000000a00 */
[----:B------:R-:W-:Y:S01]  /*90430*/  IMAD.WIDE R100, R11, 0x4, R2 ;  /* 0x000000040b647825 */ /* 0x000fe200078e0202 */
[----:B------:R-:W-:-:S05]  /*90440*/  ISETP.LT.AND P0, PT, R7, R105, !P4 ;  /* 0x000000690700720c */ /* 0x000fca0006701270 */
[----:B------:R4:W-:Y:S01]  /*90450*/  @P5 STG.E desc[UR60][R100.64], R112 ;  /* 0x0000007064005986 */ /* 0x0009e2000c10193c */
[----:B------:R-:W-:Y:S01]  /*90460*/  ISETP.GE.AND P5, PT, R8, R107, PT ;  /* 0x0000006b0800720c */ /* 0x000fe20003fa6270 */
[C---:B------:R-:W-:Y:S01]  /*90470*/  IMAD.WIDE R82, R11.reuse, 0x4, R4 ;  /* 0x000000040b527825 */ /* 0x040fe200078e0204 */
[----:B------:R-:W-:Y:S01]  /*90480*/  IADD3 R8, R11, R0, RZ ;  /* 0x000000000b087210 */ /* 0x000fe20007ffe0ff */
[----:B------:R-:W2:Y:S01]  /*90490*/  LDC R106, c[0x0][0x22c] ;  /* 0x00008b00ff6a7b82 */ /* 0x000ea20000000800 */
[----:B------:R-:W-:Y:S01]  /*904a0*/  ISETP.LT.AND P4, PT, R9, R85, !P4 ;  /* 0x000000550900720c */ /* 0x000fe20006781270 */
[----:B----4-:R-:W4:Y:S02]  /*904b0*/  LDL.LU R112, [R1+0x8b8] ;  /* 0x0008b80001707983 */ /* 0x010f240000300800 */
[----:B------:R-:W-:-:S04]  /*904c0*/  IMAD.WIDE R100, R8, 0x4, R2 ;  /* 0x0000000408647825 */ /* 0x000fc800078e0202 */
[----:B------:R-:W2:Y:S01]  /*904d0*/  LDC R107, c[0x0][0x22c] ;  /* 0x00008b00ff6b7b82 */ /* 0x000ea20000000800 */
[----:B------:R1:W-:Y:S04]  /*904e0*/  @P1 STG.E desc[UR60][R82.64], R216 ;  /* 0x000000d852001986 */ /* 0x0003e8000c10193c */
[----:B------:R1:W-:Y:S01]  /*904f0*/  @P0 STG.E desc[UR60][R100.64], R212 ;  /* 0x000000d464000986 */ /* 0x0003e2000c10193c */
[----:B---3--:R-:W-:Y:S01]  /*90500*/  ISETP.LT.AND P0, PT, R7, R103, !P5 ;  /* 0x000000670700720c */ /* 0x008fe20006f01270 */
[----:B-1----:R-:W-:Y:S01]  /*90510*/  IMAD.MOV.U32 R92, RZ, RZ, R108 ;  /* 0x000000ffff5c7224 */ /* 0x002fe200078e006c */
[----:B------:R-:W1:Y:S01]  /*90520*/  LDC R105, c[0x0][0x228] ;  /* 0x00008a00ff697b82 */ /* 0x000e620000000800 */
[C---:B------:R-:W-:Y:S01]  /*90530*/  IMAD.WIDE R82, R8.reuse, 0x4, R4 ;  /* 0x0000000408527825 */ /* 0x040fe200078e0204 */
[----:B------:R-:W-:-:S06]  /*90540*/  IADD3 R8, R8, R0, RZ ;  /* 0x0000000008087210 */ /* 0x000fcc0007ffe0ff */
[----:B------:R-:W3:Y:S01]  /*90550*/  LDC R102, c[0x0][0x22c] ;  /* 0x00008b00ff667b82 */ /* 0x000ee20000000800 */
[----:B------:R1:W-:Y:S07]  /*90560*/  @P4 STG.E desc[UR60][R82.64], R208 ;  /* 0x000000d052004986 */ /* 0x0003ee000c10193c */
[----:B------:R-:W3:Y:S01]  /*90570*/  LDC.64 R100, c[0x0][0x228] ;  /* 0x00008a00ff647b82 */ /* 0x000ee20000000a00 */
[----:B-1----:R-:W-:Y:S01]  /*90580*/  IMAD.WIDE R82, R8, 0x4, R2 ;  /* 0x0000000408527825 */ /* 0x002fe200078e0202 */
[----:B------:R-:W-:-:S06]  /*90590*/  ISETP.LT.AND P5, PT, R9, R84, !P5 ;  /* 0x000000540900720c */ /* 0x000fcc0006fa1270 */
[----:B------:R-:W1:Y:S01]  /*905a0*/  LDC R103, c[0x0][0x228] ;  /* 0x00008a00ff677b82 */ /* 0x000e620000000800 */
[----:B--2---:R2:W-:Y:S04]  /*905b0*/  @P0 STG.E desc[UR60][R82.64], R114 ;  /* 0x0000007252000986 */ /* 0x0045e8000c10193c */
[----:B--2---:R-:W2:Y:S01]  /*905c0*/  LDL.LU R114, [R1+0x8bc] ;  /* 0x0008bc0001727983 */ /* 0x004ea20000300800 */
[----:B---3--:R-:W-:Y:S02]  /*905d0*/  IMAD.MOV.U32 R108, RZ, RZ, R100 ;  /* 0x000000ffff6c7224 */ /* 0x008fe400078e0064 */
[----:B------:R-:W-:Y:S02]  /*905e0*/  IMAD.MOV.U32 R84, RZ, RZ, R101 ;  /* 0x000000ffff547224 */ /* 0x000fe400078e0065 */
[----:B------:R-:W-:-:S02]  /*905f0*/  VIADD R11, R6, 0x5b ;  /* 0x0000005b060b7836 */ /* 0x000fc40000000000 */
[----:B------:R-:W-:-:S03]  /*90600*/  IMAD.WIDE R100, R8, 0x4, R4 ;  /* 0x0000000408647825 */ /* 0x000fc600078e0204 */
[----:B------:R-:W-:Y:S02]  /*90610*/  ISETP.GE.AND P1, PT, R11, R106, PT ;  /* 0x0000006a0b00720c */ /* 0x000fe40003f26270 */
[----:B------:R3:W-:Y:S01]  /*90620*/  @P5 STG.E desc[UR60][R100.64], R217 ;  /* 0x000000d964005986 */ /* 0x0007e2000c10193c */
[----:B------:R-:W-:Y:S01]  /*90630*/  IMAD.MOV.U32 R73, RZ, RZ, R87 ;  /* 0x000000ffff497224 */ /* 0x000fe200078e0057 */
[----:B------:R-:W-:Y:S01]  /*90640*/  ISETP.LT.AND P4, PT, R7, R104, !P1 ;  /* 0x000000680700720c */ /* 0x000fe20004f81270 */
[----:B------:R-:W1:Y:S01]  /*90650*/  LDC R106, c[0x0][0x22c] ;  /* 0x00008b00ff6a7b82 */ /* 0x000e620000000800 */
[----:B------:R-:W-:Y:S01]  /*90660*/  MOV R87, R111 ;  /* 0x0000006f00577202 */ /* 0x000fe20000000f00 */
[----:B------:R-:W-:-:S06]  /*90670*/  VIADD R11, R6, 0x5c ;  /* 0x0000005c060b7836 */ /* 0x000fcc0000000000 */
[----:B------:R-:W4:Y:S08]  /*90680*/  LDC R104, c[0x0][0x228] ;  /* 0x00008a00ff687b82 */ /* 0x000f300000000800 */
[----:B---3--:R-:W3:Y:S01]  /*90690*/  LDC.64 R100, c[0x0][0x228] ;  /* 0x00008a00ff647b82 */ /* 0x008ee20000000a00 */
[----:B------:R-:W-:Y:S01]  /*906a0*/  IMAD.IADD R8, R8, 0x1, R0 ;  /* 0x0000000108087824 */ /* 0x000fe200078e0200 */
[----:B------:R-:W-:-:S06]  /*906b0*/  ISETP.GE.AND P0, PT, R11, R107, PT ;  /* 0x0000006b0b00720c */ /* 0x000fcc0003f06270 */
[----:B------:R-:W1:Y:S01]  /*906c0*/  LDC.64 R110, c[0x0][0x228] ;  /* 0x00008a00ff6e7b82 */ /* 0x000e620000000a00 */
[----:B------:R-:W-:Y:S01]  /*906d0*/  IMAD.WIDE R82, R8, 0x4, R2 ;  /* 0x0000000408527825 */ /* 0x000fe200078e0202 */
[----:B------:R-:W-:-:S03]  /*906e0*/  ISETP.LT.AND P1, PT, R9, R92, !P1 ;  /* 0x0000005c0900720c */ /* 0x000fc60004f21270 */
[----:B------:R-:W-:Y:S01]  /*906f0*/  VIADD R11, R6, 0x5d ;  /* 0x0000005d060b7836 */ /* 0x000fe20000000000 */
[----:B------:R-:W-:Y:S01]  /*90700*/  ISETP.LT.AND P5, PT, R7, R105, !P0 ;  /* 0x000000690700720c */ /* 0x000fe200047a1270 */
[----:B------:R3:W-:Y:S01]  /*90710*/  @P4 STG.E desc[UR60][R82.64], R213 ;  /* 0x000000d552004986 */ /* 0x0007e2000c10193c */
[----:B------:R-:W-:Y:S01]  /*90720*/  IMAD.MOV.U32 R89, RZ, RZ, R93 ;  /* 0x000000ffff597224 */ /* 0x000fe200078e005d */
[----:B------:R-:W-:Y:S01]  /*90730*/  MOV R85, R109 ;  /* 0x0000006d00557202 */ /* 0x000fe20000000f00 */
[----:B------:R-:W2:Y:S01]  /*90740*/  LDC R107, c[0x0][0x22c] ;  /* 0x00008b00ff6b7b82 */ /* 0x000ea20000000800 */
[----:B------:R-:W-:Y:S02]  /*90750*/  ISETP.GE.AND P4, PT, R11, R102, PT ;  /* 0x000000660b00720c */ /* 0x000fe40003f86270 */
[C---:B------:R-:W-:Y:S01]  /*90760*/  IADD3 R11, R8.reuse, R0, RZ ;  /* 0x00000000080b7210 */ /* 0x040fe20007ffe0ff */
[----:B---3--:R-:W-:Y:S02]  /*90770*/  IMAD.MOV.U32 R92, RZ, RZ, R100 ;  /* 0x000000ffff5c7224 */ /* 0x008fe400078e0064 */
[----:B------:R-:W-:Y:S01]  /*90780*/  IMAD.MOV.U32 R94, RZ, RZ, R101 ;  /* 0x000000ffff5e7224 */ /* 0x000fe200078e0065 */
[----:B------:R-:W-:Y:S01]  /*90790*/  ISETP.LT.AND P0, PT, R9, R108, !P0 ;  /* 0x0000006c0900720c */ /* 0x000fe20004701270 */
[----:B------:R-:W-:Y:S01]  /*907a0*/  IMAD.WIDE R82, R8, 0x4, R4 ;  /* 0x0000000408527825 */ /* 0x000fe200078e0204 */
[----:B------:R-:W-:Y:S01]  /*907b0*/  IADD3 R8, R6, 0x5e, RZ ;  /* 0x0000005e06087810 */ /* 0x000fe20007ffe0ff */
[----:B------:R-:W3:Y:S02]  /*907c0*/  LDC.64 R108, c[0x0][0x228] ;  /* 0x00008a00ff6c7b82 */ /* 0x000ee40000000a00 */
[----:B------:R-:W-:Y:S01]  /*907d0*/  IMAD.WIDE R100, R11, 0x4, R2 ;  /* 0x000000040b647825 */ /* 0x000fe200078e0202 */
[----:B------:R1:W-:Y:S01]  /*907e0*/  @P1 STG.E desc[UR60][R82.64], R209 ;  /* 0x000000d152001986 */ /* 0x0003e2000c10193c */
[----:B----4-:R-:W-:-:S03]  /*907f0*/  ISETP.LT.AND P1, PT, R7, R104, !P4 ;  /* 0x000000680700720c */ /* 0x010fc60006721270 */
[----:B------:R4:W-:Y:S01]  /*90800*/  @P5 STG.E desc[UR60][R100.64], R112 ;  /* 0x0000007064005986 */ /* 0x0009e2000c10193c */
[----:B-1----:R-:W-:Y:S01]  /*90810*/  ISETP.GE.AND P5, PT, R8, R106, PT ;  /* 0x0000006a0800720c */ /* 0x002fe20003fa6270 */
[----:B------:R-:W-:Y:S01]  /*90820*/  IMAD.IADD R8, R11, 0x1, R0 ;  /* 0x000000010b087824 */ /* 0x000fe200078e0200 */
[----:B------:R-:W-:Y:S01]  /*90830*/  MOV R93, R110 ;  /* 0x0000006e005d7202 */ /* 0x000fe20000000f00 */
[----:B------:R-:W-:Y:S01]  /*90840*/  IMAD.MOV.U32 R96, RZ, RZ, R111 ;  /* 0x000000ffff607224 */ /* 0x000fe200078e006f */
[----:B------:R-:W1:Y:S02]  /*90850*/  LDC R105, c[0x0][0x228] ;  /* 0x00008a00ff697b82 */ /* 0x000e640000000800 */
[----:B------:R-:W-:Y:S01]  /*90860*/  ISETP.LT.AND P4, PT, R9, R93, !P4 ;  /* 0x0000005d0900720c */ /* 0x000fe20006781270 */
[----:B------:R-:W-:-:S04]  /*90870*/  IMAD.WIDE R82, R11, 0x4, R4 ;  /* 0x000000040b527825 */ /* 0x000fc800078e0204 */
[----:B----4-:R-:W-:Y:S01]  /*90880*/  IMAD.WIDE R100, R8, 0x4, R2 ;  /* 0x0000000408647825 */ /* 0x010fe200078e0202 */
[----:B------:R4:W-:Y:S01]  /*90890*/  @P0 STG.E desc[UR60][R82.64], R218 ;  /* 0x000000da52000986 */ /* 0x0009e2000c10193c */
[----:B------:R-:W1:Y:S03]  /*908a0*/  LDC R106, c[0x0][0x22c] ;  /* 0x00008b00ff6a7b82 */ /* 0x000e660000000800 */
[----:B------:R4:W-:Y:S01]  /*908b0*/  @P1 STG.E desc[UR60][R100.64], R214 ;  /* 0x000000d664001986 */ /* 0x0009e2000c10193c */
[----:B------:R-:W-:-:S03]  /*908c0*/  ISETP.LT.AND P1, PT, R7, R103, !P5 ;  /* 0x000000670700720c */ /* 0x000fc60006f21270 */
[----:B------:R-:W2:Y:S01]  /*908d0*/  LDL.LU R112, [R1+0x8c0] ;  /* 0x0008c00001707983 */ /* 0x000ea20000300800 */
[----:B------:R-:W1:Y:S01]  /*908e0*/  LDC R104, c[0x0][0x228] ;  /* 0x00008a00ff687b82 */ /* 0x000e620000000800 */
[----:B----4-:R-:W-:-:S04]  /*908f0*/  IMAD.WIDE R82, R8, 0x4, R4 ;  /* 0x0000000408527825 */ /* 0x010fc800078e0204 */
[----:B------:R-:W-:Y:S01]  /*90900*/  IMAD.IADD R8, R8, 0x1, R0 ;  /* 0x0000000108087824 */ /* 0x000fe200078e0200 */
[----:B------:R4:W-:Y:S02]  /*90910*/  @P4 STG.E desc[UR60][R82.64], R210 ;  /* 0x000000d252004986 */ /* 0x0009e4000c10193c */
[----:B------:R-:W1:Y:S01]  /*90920*/  LDC.64 R100, c[0x0][0x228] ;  /* 0x00008a00ff647b82 */ /* 0x000e620000000a00 */
[----:B---3--:R-:W-:Y:S02]  /*90930*/  IMAD.MOV.U32 R93, RZ, RZ, R109 ;  /* 0x000000ffff5d7224 */ /* 0x008fe400078e006d */
[----:B------:R-:W-:-:S05]  /*90940*/  VIADD R11, R6, 0x5f ;  /* 0x0000005f060b7836 */ /* 0x000fca0000000000 */
[----:B------:R-:W3:Y:S01]  /*90950*/  LDC R102, c[0x0][0x22c] ;  /* 0x00008b00ff667b82 */ /* 0x000ee20000000800 */
[----:B----4-:R-:W-:Y:S01]  /*90960*/  IMAD.WIDE R82, R8, 0x4, R2 ;  /* 0x0000000408527825 */ /* 0x010fe200078e0202 */
[----:B------:R-:W-:-:S06]  /*90970*/  MOV R110, R108 ;  /* 0x0000006c006e7202 */ /* 0x000fcc0000000f00 */
[----:B------:R-:W4:Y:S01]  /*90980*/  LDC R103, c[0x0][0x228] ;  /* 0x00008a00ff677b82 */ /* 0x000f220000000800 */
[----:B--2---:R2:W-:Y:S04]  /*90990*/  @P1 STG.E desc[UR60][R82.64], R114 ;  /* 0x0000007252001986 */ /* 0x0045e8000c10193c */
[----:B--2---:R-:W2:Y:S04]  /*909a0*/  LDL.LU R114, [R1+0x4b0] ;  /* 0x0004b00001727983 */ /* 0x004ea80000300800 */
[----:B------:R-:W2:Y:S04]  /*909b0*/  LDL.LU R111, [R1+0xb0] ;  /* 0x0000b000016f7983 */ /* 0x000ea80000300800 */
[----:B------:R-:W2:Y:S04]  /*909c0*/  LDL.LU R150, [R1+0x8c4] ;  /* 0x0008c40001967983 */ /* 0x000ea80000300800 */
[----:B------:R-:W2:Y:S01]  /*909d0*/  LDL.LU R113, [R1+0x4b4] ;  /* 0x0004b40001717983 */ /* 0x000ea20000300800 */
[----:B------:R-:W-:Y:S01]  /*909e0*/  ISETP.LT.AND P5, PT, R9, R92, !P5 ;  /* 0x0000005c0900720c */ /* 0x000fe20006fa1270 */
[----:B-1----:R-:W-:Y:S01]  /*909f0*/  IMAD.MOV.U32 R109, RZ, RZ, R100 ;  /* 0x000000ffff6d7224 */ /* 0x002fe200078e0064 */
[----:B------:R-:W-:Y:S01]  /*90a00*/  MOV R92, R101 ;  /* 0x00000065005c7202 */ /* 0x000fe20000000f00 */
[----:B------:R-:W-:Y:S01]  /*90a10*/  IMAD.WIDE R100, R8, 0x4, R4 ;  /* 0x0000000408647825 */ /* 0x000fe200078e0204 */
[----:B------:R-:W2:Y:S04]  /*90a20*/  LDL.LU R148, [R1+0xb4] ;  /* 0x0000b40001947983 */ /* 0x000ea80000300800 */
[----:B------:R-:W2:Y:S01]  /*90a30*/  LDL.LU R189, [R1+0x8c8] ;  /* 0x0008c80001bd7983 */ /* 0x000ea20000300800 */
[----:B------:R-:W-:-:S04]  /*90a40*/  ISETP.GE.AND P0, PT, R11, R107, PT ;  /* 0x0000006b0b00720c */ /* 0x000fc80003f06270 */
[----:B------:R1:W-:Y:S01]  /*90a50*/  @P5 STG.E desc[UR60][R100.64], R219 ;  /* 0x000000db64005986 */ /* 0x0003e2000c10193c */
[----:B------:R-:W-:Y:S01]  /*90a60*/  ISETP.LT.AND P4, PT, R7, R105, !P0 ;  /* 0x000000690700720c */ /* 0x000fe20004781270 */
[----:B------:R-:W-:Y:S01]  /*90a70*/  VIADD R11, R6, 0x60 ;  /* 0x00000060060b7836 */ /* 0x000fe20000000000 */
[----:B------:R-:W-:Y:S01]  /*90a80*/  IADD3 R8, R8, R0, RZ ;  /* 0x0000000008087210 */ /* 0x000fe20007ffe0ff */
[----:B------:R-:W-:Y:S01]  /*90a90*/  IMAD.MOV.U32 R108, RZ, RZ, R122 ;  /* 0x000000ffff6c7224 */ /* 0x000fe200078e007a */
[----:B------:R-:W2:Y:S01]  /*90aa0*/  LDL.LU R115, [R1+0x4b8] ;  /* 0x0004b80001737983 */ /* 0x000ea20000300800 */
[----:B------:R-:W2:Y:S08]  /*90ab0*/  LDC R107, c[0x0][0x22c] ;  /* 0x00008b00ff6b7b82 */ /* 0x000eb00000000800 */
[----:B-1----:R-:W1:Y:S01]  /*90ac0*/  LDC.64 R100, c[0x0][0x228] ;  /* 0x00008a00ff647b82 */ /* 0x002e620000000a00 */
[----:B------:R-:W-:Y:S01]  /*90ad0*/  ISETP.GE.AND P1, PT, R11, R106, PT ;  /* 0x0000006a0b00720c */ /* 0x000fe20003f26270 */
[----:B------:R-:W-:Y:S01]  /*90ae0*/  IMAD.WIDE R82, R8, 0x4, R2 ;  /* 0x0000000408527825 */ /* 0x000fe200078e0202 */
[----:B------:R-:W-:-:S03]  /*90af0*/  ISETP.LT.AND P0, PT, R9, R110, !P0 ;  /* 0x0000006e0900720c */ /* 0x000fc60004701270 */
[----:B------:R-:W-:Y:S01]  /*90b00*/  VIADD R11, R6, 0x61 ;  /* 0x00000061060b7836 */ /* 0x000fe20000000000 */
[----:B------:R-:W-:Y:S01]  /*90b10*/  ISETP.LT.AND P5, PT, R7, R104, !P1 ;  /* 0x000000680700720c */ /* 0x000fe20004fa1270 */
[----:B------:R4:W-:Y:S01]  /*90b20*/  @P4 STG.E desc[UR60][R82.64], R215 ;  /* 0x000000d752004986 */ /* 0x0009e2000c10193c */
[----:B------:R-:W2:Y:S02]  /*90b30*/  LDC R104, c[0x0][0x228] ;  /* 0x00008a00ff687b82 */ /* 0x000ea40000000800 */
[----:B---3--:R-:W-:Y:S02]  /*90b40*/  ISETP.GE.AND P4, PT, R11, R102, PT ;  /* 0x000000660b00720c */ /* 0x008fe40003f86270 */
[C---:B------:R-:W-:Y:S02]  /*90b50*/  IADD3 R11, R8.reuse, R0, RZ ;  /* 0x00000000080b7210 */ /* 0x040fe40007ffe0ff */
[----:B------:R-:W-:Y:S02]  /*90b60*/  ISETP.LT.AND P1, PT, R9, R109, !P1 ;  /* 0x0000006d0900720c */ /* 0x000fe40004f21270 */
[----:B------:R-:W3:Y:S01]  /*90b70*/  LDC R106, c[0x0][0x22c] ;  /* 0x00008b00ff6a7b82 */ /* 0x000ee20000000800 */
[----:B----4-:R-:W-:-:S04]  /*90b80*/  IMAD.WIDE R82, R8, 0x4, R4 ;  /* 0x0000000408527825 */ /* 0x010fc800078e0204 */
[----:B-1----:R-:W-:-:S03]  /*90b90*/  IMAD.MOV.U32 R110, RZ, RZ, R100 ;  /* 0x000000ffff6e7224 */ /* 0x002fc600078e0064 */
[----:B------:R-:W1:Y:S01]  /*90ba0*/  LDC R105, c[0x0][0x228] ;  /* 0x00008a00ff697b82 */ /* 0x000e620000000800 */
[----:B------:R-:W-:Y:S02]  /*90bb0*/  IMAD.MOV.U32 R122, RZ, RZ, R101 ;  /* 0x000000ffff7a7224 */ /* 0x000fe400078e0065 */
[----:B------:R-:W-:Y:S01]  /*90bc0*/  IMAD.WIDE R100, R11, 0x4, R2 ;  /* 0x000000040b647825 */ /* 0x000fe200078e0202 */
[----:B------:R4:W-:Y:S04]  /*90bd0*/  @P0 STG.E desc[UR60][R82.64], R211 ;  /* 0x000000d352000986 */ /* 0x0009e8000c10193c */
[----:B------:R-:W1:Y:S01]  /*90be0*/  LDC R109, c[0x0][0x22c] ;  /* 0x00008b00ff6d7b82 */ /* 0x000e620000000800 */
[----:B------:R3:W-:Y:S01]  /*90bf0*/  @P5 STG.E desc[UR60][R100.64], R112 ;  /* 0x0000007064005986 */ /* 0x0007e2000c10193c */
[----:B------:R-:W-:-:S06]  /*90c00*/  IADD3 R8, R6, 0x62, RZ ;  /* 0x0000006206087810 */ /* 0x000fcc0007ffe0ff */
[----:B----4-:R-:W4:Y:S01]  /*90c10*/  LDC.64 R82, c[0x0][0x228] ;  /* 0x00008a00ff527b82 */ /* 0x010f220000000a00 */
[----:B---3--:R-:W-:Y:S01]  /*90c20*/  IMAD.WIDE R100, R11, 0x4, R4 ;  /* 0x000000040b647825 */ /* 0x008fe200078e0204 */
[----:B------:R-:W-:-:S06]  /*90c30*/  ISETP.LT.AND P0, PT, R7, R103, !P4 ;  /* 0x000000670700720c */ /* 0x000fcc0006701270 */
[----:B------:R-:W3:Y:S08]  /*90c40*/  LDC R112, c[0x0][0x228] ;  /* 0x00008a00ff707b82 */ /* 0x000ef00000000800 */
[----:B------:R-:W3:Y:S01]  /*90c50*/  LDC.64 R218, c[0x0][0x228] ;  /* 0x00008a00ffda7b82 */ /* 0x000ee20000000a00 */
[----:B--2---:R2:W-:Y:S04]  /*90c60*/  @P1 STG.E desc[UR60][R100.64], R114 ;  /* 0x0000007264001986 */ /* 0x0045e8000c10193c */
[----:B--2---:R-:W2:Y:S01]  /*90c70*/  LDL.LU R114, [R1+0xb8] ;  /* 0x0000b80001727983 */ /* 0x004ea20000300800 */
[----:B------:R-:W-:-:S02]  /*90c80*/  ISETP.GE.AND P5, PT, R8, R107, PT ;  /* 0x0000006b0800720c */ /* 0x000fc40003fa6270 */
[----:B------:R-:W3:Y:S01]  /*90c90*/  LDC.64 R100, c[0x0][0x228] ;  /* 0x00008a00ff647b82 */ /* 0x000ee20000000a00 */
[----:B------:R-:W2:Y:S01]  /*90ca0*/  LDL.LU R145, [R1+0x8cc] ;  /* 0x0008cc0001917983 */ /* 0x000ea20000300800 */
[----:B------:R-:W-:Y:S01]  /*90cb0*/  IMAD.IADD R8, R11, 0x1, R0 ;  /* 0x000000010b087824 */ /* 0x000fe200078e0200 */
[----:B------:R-:W-:Y:S02]  /*90cc0*/  ISETP.LT.AND P4, PT, R9, R108, !P4 ;  /* 0x0000006c0900720c */ /* 0x000fe40006781270 */
[----:B------:R-:W2:Y:S01]  /*90cd0*/  LDL.LU R188, [R1+0x4bc] ;  /* 0x0004bc0001bc7983 */ /* 0x000ea20000300800 */
[----:B------:R-:W-:Y:S02]  /*90ce0*/  IMAD.WIDE R102, R8, 0x4, R2 ;  /* 0x0000000408667825 */ /* 0x000fe400078e0202 */
[----:B------:R-:W3:Y:S03]  /*90cf0*/  LDC R108, c[0x0][0x22c] ;  /* 0x00008b00ff6c7b82 */ /* 0x000ee60000000800 */
[----:B------:R1:W-:Y:S01]  /*90d00*/  @P0 STG.E desc[UR60][R102.64], R204 ;  /* 0x000000cc66000986 */ /* 0x0003e2000c10193c */
[----:B------:R-:W-:Y:S01]  /*90d10*/  ISETP.LT.AND P0, PT, R7, R104, !P5 ;  /* 0x000000680700720c */ /* 0x000fe20006f01270 */
[----:B------:R-:W-:Y:S01]  /*90d20*/  VIADD R11, R6, 0x63 ;  /* 0x00000063060b7836 */ /* 0x000fe20000000000 */
[----:B------:R-:W-:-:S02]  /*90d30*/  IADD3 R104, R8, R0, RZ ;  /* 0x0000000008687210 */ /* 0x000fc40007ffe0ff */
[----:B------:R-:W-:Y:S02]  /*90d40*/  ISETP.LT.AND P5, PT, R9, R110, !P5 ;  /* 0x0000006e0900720c */ /* 0x000fe40006fa1270 */
[----:B------:R-:W-:Y:S01]  /*90d50*/  ISETP.GE.AND P1, PT, R11, R106, PT ;  /* 0x0000006a0b00720c */ /* 0x000fe20003f26270 */
[----:B------:R-:W-:Y:S01]  /*90d60*/  IMAD.WIDE R106, R104, 0x4, R2 ;  /* 0x00000004686a7825 */ /* 0x000fe200078e0202 */
[----:B------:R-:W3:Y:S03]  /*90d70*/  LDC R110, c[0x0][0x228] ;  /* 0x00008a00ff6e7b82 */ /* 0x000ee60000000800 */
[----:B-1----:R-:W-:-:S04]  /*90d80*/  IMAD.WIDE R102, R8, 0x4, R4 ;  /* 0x0000000408667825 */ /* 0x002fc800078e0204 */
[----:B------:R-:W-:Y:S01]  /*90d90*/  VIADD R11, R6, 0x64 ;  /* 0x00000064060b7836 */ /* 0x000fe20000000000 */
[----:B------:R1:W-:Y:S01]  /*90da0*/  @P4 STG.E desc[UR60][R102.64], R111 ;  /* 0x0000006f66004986 */ /* 0x0003e2000c10193c */
[----:B------:R-:W-:Y:S01]  /*90db0*/  ISETP.LT.AND P4, PT, R7, R105, !P1 ;  /* 0x000000690700720c */ /* 0x000fe20004f81270 */
[C---:B------:R-:W-:Y:S02]  /*90dc0*/  IMAD.IADD R8, R104.reuse, 0x1, R0 ;  /* 0x0000000168087824 */ /* 0x040fe400078e0200 */
[----:B------:R-:W-:Y:S01]  /*90dd0*/  IMAD.WIDE R104, R104, 0x4, R4 ;  /* 0x0000000468687825 */ /* 0x000fe200078e0204 */
[----:B------:R1:W-:Y:S01]  /*90de0*/  @P0 STG.E desc[UR60][R106.64], R150 ;  /* 0x000000966a000986 */ /* 0x0003e2000c10193c */
[----:B------:R-:W-:Y:S02]  /*90df0*/  ISETP.GE.AND P0, PT, R11, R109, PT ;  /* 0x0000006d0b00720c */ /* 0x000fe40003f06270 */
[----:B----4-:R-:W-:Y:S01]  /*90e00*/  ISETP.LT.AND P1, PT, R9, R82, !P1 ;  /* 0x000000520900720c */ /* 0x010fe20004f21270 */
[----:B------:R-:W-:Y:S01]  /*90e10*/  @P5 STG.E desc[UR60][R104.64], R113 ;  /* 0x0000007168005986 */ /* 0x000fe2000c10193c */
[----:B---3--:R-:W-:Y:S01]  /*90e20*/  ISETP.LT.AND P5, PT, R7, R112, !P0 ;  /* 0x000000700700720c */ /* 0x008fe200047a1270 */
[----:B------:R-:W-:Y:S01]  /*90e30*/  IMAD.IADD R11, R8, 0x1, R0 ;  /* 0x00000001080b7824 */ /* 0x000fe200078e0200 */
[----:B------:R-:W-:Y:S01]  /*90e40*/  IADD3 R82, R6, 0x65, RZ ;  /* 0x0000006506527810 */ /* 0x000fe20007ffe0ff */
[----:B-1----:R-:W1:Y:S01]  /*90e50*/  LDC.64 R102, c[0x0][0x228] ;  /* 0x00008a00ff667b82 */ /* 0x002e620000000a00 */
[----:B------:R-:W-:-:S07]  /*90e60*/  IMAD.WIDE R106, R8, 0x4, R2 ;  /* 0x00000004086a7825 */ /* 0x000fce00078e0202 */
[----:B------:R-:W3:Y:S01]  /*90e70*/  LDC R111, c[0x0][0x22c] ;  /* 0x00008b00ff6f7b82 */ /* 0x000ee20000000800 */
[----:B------:R4:W-:Y:S01]  /*90e80*/  @P4 STG.E desc[UR60][R106.64], R205 ;  /* 0x000000cd6a004986 */ /* 0x0009e2000c10193c */
[----:B------:R-:W-:Y:S01]  /*90e90*/  ISETP.GE.AND P4, PT, R82, R108, PT ;  /* 0x0000006c5200720c */ /* 0x000fe20003f86270 */
[----:B------:R-:W-:-:S05]  /*90ea0*/  IMAD.WIDE R108, R11, 0x4, R2 ;  /* 0x000000040b6c7825 */ /* 0x000fca00078e0202 */
[----:B------:R-:W3:Y:S01]  /*90eb0*/  LDC R82, c[0x0][0x228] ;  /* 0x00008a00ff527b82 */ /* 0x000ee20000000800 */
[----:B----4-:R-:W-:-:S07]  /*90ec0*/  IMAD.WIDE R106, R8, 0x4, R4 ;  /* 0x00000004086a7825 */ /* 0x010fce00078e0204 */
[----:B------:R-:W4:Y:S01]  /*90ed0*/  LDC R113, c[0x0][0x22c] ;  /* 0x00008b00ff717b82 */ /* 0x000f220000000800 */
[----:B------:R-:W-:Y:S04]  /*90ee0*/  @P1 STG.E desc[UR60][R106.64], R148 ;  /* 0x000000946a001986 */ /* 0x000fe8000c10193c */
[----:B------:R1:W-:Y:S01]  /*90ef0*/  @P5 STG.E desc[UR60][R108.64], R189 ;  /* 0x000000bd6c005986 */ /* 0x0003e2000c10193c */
[----:B------:R-:W-:Y:S01]  /*90f00*/  ISETP.LT.AND P0, PT, R9, R100, !P0 ;  /* 0x000000640900720c */ /* 0x000fe20004701270 */
[----:B------:R-:W-:Y:S01]  /*90f10*/  VIADD R8, R6, 0x66 ;  /* 0x0000006606087836 */ /* 0x000fe20000000000 */
[----:B------:R-:W4:Y:S08]  /*90f20*/  LDC.64 R104, c[0x0][0x228] ;  /* 0x00008a00ff687b82 */ /* 0x000f300000000a00 */
[----:B------:R-:W4:Y:S01]  /*90f30*/  LDC R112, c[0x0][0x228] ;  /* 0x00008a00ff707b82 */ /* 0x000f220000000800 */
[----:B-1----:R-:W4:Y:S04]  /*90f40*/  LDL.LU R189, [R1+0xbc] ;  /* 0x0000bc0001bd7983 */ /* 0x002f280000300800 */
[----:B------:R-:W4:Y:S01]  /*90f50*/  LDL.LU R151, [R1+0x4c0] ;  /* 0x0004c00001977983 */ /* 0x000f220000300800 */
[----:B------:R-:W-:Y:S01]  /*90f60*/  ISETP.LT.AND P5, PT, R7, R110, !P4 ;  /* 0x0000006e0700720c */ /* 0x000fe200067a1270 */
[C---:B------:R-:W-:Y:S01]  /*90f70*/  IMAD.WIDE R106, R11.reuse, 0x4, R4 ;  /* 0x000000040b6a7825 */ /* 0x040fe200078e0204 */
[----:B------:R-:W1:Y:S01]  /*90f80*/  LDC R148, c[0x0][0x22c] ;  /* 0x00008b00ff947b82 */ /* 0x000e620000000800 */
[----:B------:R-:W4:Y:S04]  /*90f90*/  LDL.LU R238, [R1+0x8d0] ;  /* 0x0008d00001ee7983 */ /* 0x000f280000300800 */
[----:B------:R-:W4:Y:S01]  /*90fa0*/  LDL.LU R250, [R1+0xc0] ;  /* 0x0000c00001fa7983 */ /* 0x000f220000300800 */
[----:B------:R-:W-:-:S02]  /*90fb0*/  IADD3 R11, R11, R0, RZ ;  /* 0x000000000b0b7210 */ /* 0x000fc40007ffe0ff */
[----:B------:R-:W1:Y:S01]  /*90fc0*/  LDC R100, c[0x0][0x228] ;  /* 0x00008a00ff647b82 */ /* 0x000e620000000800 */
[----:B------:R-:W4:Y:S01]  /*90fd0*/  LDL.LU R249, [R1+0xd0] ;  /* 0x0000d00001f97983 */ /* 0x000f220000300800 */
[----:B------:R-:W-:Y:S01]  /*90fe0*/  ISETP.LT.AND P4, PT, R9, R102, !P4 ;  /* 0x000000660900720c */ /* 0x000fe20006781270 */
[C---:B------:R-:W-:Y:S02]  /*90ff0*/  IMAD.WIDE R108, R11.reuse, 0x4, R2 ;  /* 0x000000040b6c7825 */ /* 0x040fe400078e0202 */
[----:B------:R-:W4:Y:S01]  /*91000*/  LDL.LU R248, [R1+0x4c4] ;  /* 0x0004c40001f87983 */ /* 0x000f220000300800 */
[----:B---3--:R-:W-:Y:S02]  /*91010*/  ISETP.GE.AND P1, PT, R8, R111, PT ;  /* 0x0000006f0800720c */ /* 0x008fe40003f26270 */
[----:B------:R-:W3:Y:S01]  /*91020*/  LDC R102, c[0x0][0x22c] ;  /* 0x00008b00ff667b82 */ /* 0x000ee20000000800 */
[----:B------:R1:W-:Y:S04]  /*91030*/  @P0 STG.E desc[UR60][R106.64], R115 ;  /* 0x000000736a000986 */ /* 0x0003e8000c10193c */
[----:B------:R-:W3:Y:S01]  /*91040*/  LDL.LU R243, [R1+0x8d4] ;  /* 0x0008d40001f37983 */ /* 0x000ee20000300800 */
[----:B------:R-:W-:-:S02]  /*91050*/  IMAD.WIDE R110, R11, 0x4, R4 ;  /* 0x000000040b6e7825 */ /* 0x000fc400078e0204 */
[----:B------:R-:W3:Y:S01]  /*91060*/  LDC R150, c[0x0][0x22c] ;  /* 0x00008b00ff967b82 */ /* 0x000ee20000000800 */
[----:B------:R1:W-:Y:S01]  /*91070*/  @P5 STG.E desc[UR60][R108.64], R206 ;  /* 0x000000ce6c005986 */ /* 0x0003e2000c10193c */
[----:B------:R-:W-:Y:S01]  /*91080*/  ISETP.LT.AND P5, PT, R7, R82, !P1 ;  /* 0x000000520700720c */ /* 0x000fe20004fa1270 */
[----:B------:R-:W-:Y:S02]  /*91090*/  IMAD.IADD R82, R11, 0x1, R0 ;  /* 0x000000010b527824 */ /* 0x000fe400078e0200 */
[----:B------:R-:W3:Y:S03]  /*910a0*/  LDL.LU R242, [R1+0xc4] ;  /* 0x0000c40001f27983 */ /* 0x000ee60000300800 */
[----:B-1----:R-:W1:Y:S01]  /*910b0*/  LDC.64 R106, c[0x0][0x228] ;  /* 0x00008a00ff6a7b82 */ /* 0x002e620000000a00 */
[----:B------:R-:W3:Y:S04]  /*910c0*/  LDL.LU R198, [R1+0xd4] ;  /* 0x0000d40001c67983 */ /* 0x000ee80000300800 */
[----:B------:R-:W3:Y:S01]  /*910d0*/  LDL.LU R199, [R1+0x4c8] ;  /* 0x0004c80001c77983 */ /* 0x000ee20000300800 */
[----:B------:R-:W-:-:S02]  /*910e0*/  VIADD R8, R6, 0x67 ;  /* 0x0000006706087836 */ /* 0x000fc40000000000 */
[----:B------:R-:W3:Y:S01]  /*910f0*/  LDC.64 R108, c[0x0][0x228] ;  /* 0x00008a00ff6c7b82 */ /* 0x000ee20000000a00 */
[----:B--2---:R2:W-:Y:S02]  /*91100*/  @P4 STG.E desc[UR60][R110.64], R114 ;  /* 0x000000726e004986 */ /* 0x0045e4000c10193c */
[----:B--2---:R-:W-:Y:S01]  /*91110*/  IMAD.WIDE R114, R82, 0x4, R2 ;  /* 0x0000000452727825 */ /* 0x004fe200078e0202 */
[----:B----4-:R-:W-:-:S04]  /*91120*/  ISETP.GE.AND P0, PT, R8, R113, PT ;  /* 0x000000710800720c */ /* 0x010fc80003f06270 */
[----:B------:R-:W2:Y:S01]  /*91130*/  LDC.64 R110, c[0x0][0x228] ;  /* 0x00008a00ff6e7b82 */ /* 0x000ea20000000a00 */
[----:B------:R4:W-:Y:S04]  /*91140*/  @P5 STG.E desc[UR60][R114.64], R145 ;  /* 0x0000009172005986 */ /* 0x0009e8000c10193c */
[----:B----4-:R-:W4:Y:S04]  /*91150*/  LDL.LU R145, [R1+0x8d8] ;  /* 0x0008d80001917983 */ /* 0x010f280000300800 */
[----:B------:R-:W4:Y:S04]  /*91160*/  LDL.LU R146, [R1+0xc8] ;  /* 0x0000c80001927983 */ /* 0x000f280000300800 */
[----:B------:R-:W4:Y:S04]  /*91170*/  LDL.LU R147, [R1+0xd8] ;  /* 0x0000d80001937983 */ /* 0x000f280000300800 */
[----:B------:R-:W4:Y:S01]  /*91180*/  LDL.LU R144, [R1+0x4cc] ;  /* 0x0004cc0001907983 */ /* 0x000f220000300800 */
[----:B------:R-:W-:-:S02]  /*91190*/  ISETP.LT.AND P1, PT, R9, R104, !P1 ;  /* 0x000000680900720c */ /* 0x000fc40004f21270 */
[----:B------:R-:W2:Y:S01]  /*911a0*/  LDC R104, c[0x0][0x228] ;  /* 0x00008a00ff687b82 */ /* 0x000ea20000000800 */
[----:B------:R-:W-:Y:S01]  /*911b0*/  ISETP.LT.AND P4, PT, R7, R112, !P0 ;  /* 0x000000700700720c */ /* 0x000fe20004781270 */
[----:B------:R-:W-:Y:S01]  /*911c0*/  IMAD.IADD R8, R82, 0x1, R0 ;  /* 0x0000000152087824 */ /* 0x000fe200078e0200 */
[----:B------:R-:W-:Y:S01]  /*911d0*/  IADD3 R11, R6, 0x68, RZ ;  /* 0x00000068060b7810 */ /* 0x000fe20007ffe0ff */
[----:B------:R-:W-:Y:S01]  /*911e0*/  IMAD.WIDE R112, R82, 0x4, R4 ;  /* 0x0000000452707825 */ /* 0x000fe200078e0204 */
[----:B-1----:R-:W-:Y:S02]  /*911f0*/  ISETP.LT.AND P0, PT, R9, R106, !P0 ;  /* 0x0000006a0900720c */ /* 0x002fe40004701270 */
[----:B------:R-:W-:Y:S01]  /*91200*/  ISETP.GE.AND P5, PT, R11, R148, PT ;  /* 0x000000940b00720c */ /* 0x000fe20003fa6270 */
[----:B------:R-:W-:Y:S01]  /*91210*/  IMAD.WIDE R114, R8, 0x4, R2 ;  /* 0x0000000408727825 */ /* 0x000fe200078e0202 */
[----:B------:R-:W1:Y:S03]  /*91220*/  LDC R82, c[0x0][0x22c] ;  /* 0x00008b00ff527b82 */ /* 0x000e660000000800 */
[----:B------:R-:W-:Y:S01]  /*91230*/  VIADD R11, R6, 0x69 ;  /* 0x00000069060b7836 */ /* 0x000fe20000000000 */
[----:B------:R2:W-:Y:S01]  /*91240*/  @P1 STG.E desc[UR60][R112.64], R188 ;  /* 0x000000bc70001986 */ /* 0x0005e2000c10193c */
[----:B------:R-:W-:-:S03]  /*91250*/  ISETP.LT.AND P1, PT, R7, R100, !P5 ;  /* 0x000000640700720c */ /* 0x000fc60006f21270 */
[----:B------:R2:W-:Y:S01]  /*91260*/  @P4 STG.E desc[UR60][R114.64], R207 ;  /* 0x000000cf72004986 */ /* 0x0005e2000c10193c */
[----:B------:R-:W1:Y:S01]  /*91270*/  LDC R100, c[0x0][0x228] ;  /* 0x00008a00ff647b82 */ /* 0x000e620000000800 */
[----:B---3--:R-:W-:Y:S02]  /*91280*/  ISETP.GE.AND P4, PT, R11, R102, PT ;  /* 0x000000660b00720c */ /* 0x008fe40003f86270 */
[C---:B------:R-:W-:Y:S01]  /*91290*/  IADD3 R11, R8.reuse, R0, RZ ;  /* 0x00000000080b7210 */ /* 0x040fe20007ffe0ff */
[----:B--2---:R-:W-:Y:S01]  /*912a0*/  IMAD.WIDE R112, R8, 0x4, R4 ;  /* 0x0000000408707825 */ /* 0x004fe200078e0204 */
[----:B------:R-:W-:-:S03]  /*912b0*/  ISETP.LT.AND P5, PT, R9, R110, !P5 ;  /* 0x0000006e0900720c */ /* 0x000fc60006fa1270 */
[----:B------:R-:W2:Y:S01]  /*912c0*/  LDC R102, c[0x0][0x228] ;  /* 0x00008a00ff667b82 */ /* 0x000ea20000000800 */
[----:B------:R-:W3:Y:S01]  /*912d0*/  LDL.LU R188, [R1+0xcc] ;  /* 0x0000cc0001bc7983 */ /* 0x000ee20000300800 */
[----:B------:R-:W-:-:S06]  /*912e0*/  IMAD.WIDE R148, R11, 0x4, R2 ;  /* 0x000000040b947825 */ /* 0x000fcc00078e0202 */
[----:B------:R-:W2:Y:S01]  /*912f0*/  LDC.64 R114, c[0x0][0x228] ;  /* 0x00008a00ff727b82 */ /* 0x000ea20000000a00 */
[----:B------:R-:W-:Y:S01]  /*91300*/  VIADD R8, R6, 0x6a ;  /* 0x0000006a06087836 */ /* 0x000fe20000000000 */
[----:B------:R1:W-:Y:S01]  /*91310*/  @P0 STG.E desc[UR60][R112.64], R189 ;  /* 0x000000bd70000986 */ /* 0x0003e2000c10193c */
[----:B------:R-:W-:-:S05]  /*91320*/  ISETP.LT.AND P0, PT, R7, R104, !P4 ;  /* 0x000000680700720c */ /* 0x000fca0006701270 */
[----:B------:R-:W2:Y:S01]  /*91330*/  LDC R106, c[0x0][0x22c] ;  /* 0x00008b00ff6a7b82 */ /* 0x000ea20000000800 */
[----:B------:R1:W-:Y:S01]  /*91340*/  @P1 STG.E desc[UR60][R148.64], R151 ;  /* 0x0000009794001986 */ /* 0x0003e2000c10193c */
[----:B------:R-:W-:Y:S01]  /*91350*/  ISETP.GE.AND P1, PT, R8, R150, PT ;  /* 0x000000960800720c */ /* 0x000fe20003f26270 */
[----:B------:R-:W-:-:S04]  /*91360*/  IMAD.IADD R8, R11, 0x1, R0 ;  /* 0x000000010b087824 */ /* 0x000fc800078e0200 */
[----:B------:R-:W-:Y:S01]  /*91370*/  IMAD.WIDE R204, R8, 0x4, R2 ;  /* 0x0000000408cc7825 */ /* 0x000fe200078e0202 */
[----:B------:R-:W2:Y:S01]  /*91380*/  LDC R110, c[0x0][0x228] ;  /* 0x00008a00ff6e7b82 */ /* 0x000ea20000000800 */
[----:B-1----:R-:W3:Y:S02]  /*91390*/  LDL.LU R189, [R1+0xdc] ;  /* 0x0000dc0001bd7983 */ /* 0x002ee40000300800 */
[----:B------:R-:W-:-:S05]  /*913a0*/  IMAD.WIDE R112, R11, 0x4, R4 ;  /* 0x000000040b707825 */ /* 0x000fca00078e0204 */
[----:B------:R-:W1:Y:S01]  /*913b0*/  LDC.64 R148, c[0x0][0x228] ;  /* 0x00008a00ff947b82 */ /* 0x000e620000000a00 */
[----:B------:R-:W-:Y:S01]  /*913c0*/  ISETP.LT.AND P4, PT, R9, R108, !P4 ;  /* 0x0000006c0900720c */ /* 0x000fe20006781270 */
[----:B------:R2:W-:Y:S01]  /*913d0*/  @P5 STG.E desc[UR60][R112.64], R238 ;  /* 0x000000ee70005986 */ /* 0x0005e2000c10193c */
[----:B------:R-:W-:-:S05]  /*913e0*/  IADD3 R11, R6, 0x6b, RZ ;  /* 0x0000006b060b7810 */ /* 0x000fca0007ffe0ff */
[----:B------:R-:W1:Y:S01]  /*913f0*/  LDC.64 R150, c[0x0][0x228] ;  /* 0x00008a00ff967b82 */ /* 0x000e620000000a00 */
[----:B------:R1:W-:Y:S01]  /*91400*/  @P0 STG.E desc[UR60][R204.64], R250 ;  /* 0x000000facc000986 */ /* 0x0003e2000c10193c */
[----:B------:R-:W-:Y:S02]  /*91410*/  ISETP.LT.AND P0, PT, R7, R100, !P1 ;  /* 0x000000640700720c */ /* 0x000fe40004f01270 */
[----:B------:R-:W-:Y:S01]  /*91420*/  ISETP.GE.AND P5, PT, R11, R82, PT ;  /* 0x000000520b00720c */ /* 0x000fe20003fa6270 */
[C---:B------:R-:W-:Y:S01]  /*91430*/  IMAD.IADD R11, R8.reuse, 0x1, R0 ;  /* 0x00000001080b7824 */ /* 0x040fe200078e0200 */
[----:B--2---:R-:W-:Y:S01]  /*91440*/  ISETP.LT.AND P1, PT, R9, R114, !P1 ;  /* 0x000000720900720c */ /* 0x004fe20004f21270 */
[----:B------:R-:W-:Y:S01]  /*91450*/  IMAD.WIDE R112, R8, 0x4, R4 ;  /* 0x0000000408707825 */ /* 0x000fe200078e0204 */
[----:B------:R-:W2:Y:S03]  /*91460*/  LDC R100, c[0x0][0x22c] ;  /* 0x00008b00ff647b82 */ /* 0x000ea60000000800 */
[----:B------:R-:W-:Y:S01]  /*91470*/  IMAD.WIDE R206, R11, 0x4, R2 ;  /* 0x000000040bce7825 */ /* 0x000fe200078e0202 */
[----:B------:R1:W-:Y:S03]  /*91480*/  @P4 STG.E desc[UR60][R112.64], R249 ;  /* 0x000000f970004986 */ /* 0x0003e6000c10193c */
[----:B------:R-:W-:Y:S01]  /*91490*/  VIADD R82, R6, 0x6c ;  /* 0x0000006c06527836 */ /* 0x000fe20000000000 */
[----:B------:R-:W-:Y:S01]  /*914a0*/  ISETP.LT.AND P4, PT, R7, R102, !P5 ;  /* 0x000000660700720c */ /* 0x000fe20006f81270 */
[----:B------:R1:W-:Y:S02]  /*914b0*/  @P0 STG.E desc[UR60][R206.64], R248 ;  /* 0x000000f8ce000986 */ /* 0x0003e4000c10193c */
[----:B-1----:R-:W-:Y:S01]  /*914c0*/  ISETP.LT.AND P5, PT, R9, R148, !P5 ;  /* 0x000000940900720c */ /* 0x002fe20006fa1270 */
[----:B------:R-:W1:Y:S01]  /*914d0*/  LDC.64 R204, c[0x0][0x228] ;  /* 0x00008a00ffcc7b82 */ /* 0x000e620000000a00 */
[----:B------:R-:W-:Y:S01]  /*914e0*/  ISETP.GE.AND P0, PT, R82, R106, PT ;  /* 0x0000006a5200720c */ /* 0x000fe20003f06270 */
[C---:B------:R-:W-:Y:S01]  /*914f0*/  IMAD.WIDE R112, R11.reuse, 0x4, R4 ;  /* 0x000000040b707825 */ /* 0x040fe200078e0204 */
[----:B------:R-:W-:-:S05]  /*91500*/  IADD3 R8, R11, R0, RZ ;  /* 0x000000000b087210 */ /* 0x000fca0007ffe0ff */
[----:B------:R-:W1:Y:S01]  /*91510*/  LDC R104, c[0x0][0x228] ;  /* 0x00008a00ff687b82 */ /* 0x000e620000000800 */
[----:B------:R-:W-:Y:S01]  /*91520*/  @P1 STG.E desc[UR60][R112.64], R243 ;  /* 0x000000f370001986 */ /* 0x000fe2000c10193c */
[----:B------:R-:W-:Y:S02]  /*91530*/  ISETP.LT.AND P1, PT, R9, R150, !P0 ;  /* 0x000000960900720c */ /* 0x000fe40004721270 */
[----:B------:R-:W-:Y:S01]  /*91540*/  ISETP.LT.AND P0, PT, R7, R110, !P0 ;  /* 0x0000006e0700720c */ /* 0x000fe20004701270 */
[----:B------:R-:W-:-:S03]  /*91550*/  IMAD.WIDE R206, R8, 0x4, R2 ;  /* 0x0000000408ce7825 */ /* 0x000fc600078e0202 */
[----:B------:R-:W1:Y:S01]  /*91560*/  LDC R108, c[0x0][0x228] ;  /* 0x00008a00ff6c7b82 */ /* 0x000e620000000800 */
[C---:B------:R-:W-:Y:S01]  /*91570*/  IMAD.WIDE R208, R8.reuse, 0x4, R4 ;  /* 0x0000000408d07825 */ /* 0x040fe200078e0204 */
[----:B------:R2:W-:Y:S03]  /*91580*/  @P4 STG.E desc[UR60][R206.64], R242 ;  /* 0x000000f2ce004986 */ /* 0x0005e6000c10193c */
[----:B------:R-:W-:Y:S01]  /*91590*/  IMAD.IADD R11, R8, 0x1, R0 ;  /* 0x00000001080b7824 */ /* 0x000fe200078e0200 */
[----:B------:R2:W-:Y:S01]  /*915a0*/  @P5 STG.E desc[UR60][R208.64], R198 ;  /* 0x000000c6d0005986 */ /* 0x0005e2000c10193c */
[----:B------:R-:W-:Y:S01]  /*915b0*/  VIADD R82, R6, 0x6d ;  /* 0x0000006d06527836 */ /* 0x000fe20000000000 */
[----:B------:R-:W4:Y:S01]  /*915c0*/  LDC R106, c[0x0][0x22c] ;  /* 0x00008b00ff6a7b82 */ /* 0x000f220000000800 */
[----:B--2---:R-:W-:-:S07]  /*915d0*/  IMAD.WIDE R206, R11, 0x4, R2 ;  /* 0x000000040bce7825 */ /* 0x004fce00078e0202 */
[----:B------:R-:W2:Y:S01]  /*915e0*/  LDC R114, c[0x0][0x22c] ;  /* 0x00008b00ff727b82 */ /* 0x000ea20000000800 */
[----:B------:R-:W-:Y:S01]  /*915f0*/  IMAD.WIDE R208, R11, 0x4, R4 ;  /* 0x000000040bd07825 */ /* 0x000fe200078e0204 */
[----:B------:R2:W-:Y:S01]  /*91600*/  @P0 STG.E desc[UR60][R206.64], R199 ;  /* 0x000000c7ce000986 */ /* 0x0005e2000c10193c */
[----:B------:R-:W-:-:S04]  /*91610*/  ISETP.GE.AND P4, PT, R82, R100, PT ;  /* 0x000000645200720c */ /* 0x000fc80003f86270 */
[----:B-1----:R-:W-:Y:S01]  /*91620*/  ISETP.LT.AND P0, PT, R9, R204, !P4 ;  /* 0x000000cc0900720c */ /* 0x002fe20006701270 */
[----:B------:R-:W1:Y:S01]  /*91630*/  LDC.64 R112, c[0x0][0x228] ;  /* 0x00008a00ff707b82 */ /* 0x000e620000000a00 */
[----:B------:R-:W-:Y:S02]  /*91640*/  ISETP.LT.AND P4, PT, R7, R104, !P4 ;  /* 0x000000680700720c */ /* 0x000fe40006781270 */
[----:B------:R-:W-:Y:S02]  /*91650*/  IADD3 R82, R11, R0, RZ ;  /* 0x000000000b527210 */ /* 0x000fe40007ffe0ff */
[----:B------:R-:W-:-:S03]  /*91660*/  ISETP.LT.AND P5, PT, R7, R108, !P6 ;  /* 0x0000006c0700720c */ /* 0x000fc600077a1270 */
[C---:B------:R-:W-:Y:S01]  /*91670*/  IMAD.WIDE R212, R82.reuse, 0x4, R2 ;  /* 0x0000000452d47825 */ /* 0x040fe200078e0202 */
[C---:B------:R-:W-:Y:S01]  /*91680*/  IADD3 R8, R82.reuse, R0, RZ ;  /* 0x0000000052087210 */ /* 0x040fe20007ffe0ff */
[----:B------:R-:W1:Y:S02]  /*91690*/  LDC R102, c[0x0][0x228] ;  /* 0x00008a00ff667b82 */ /* 0x000e640000000800 */
[----:B------:R-:W-:-:S06]  /*916a0*/  IMAD.WIDE R210, R82, 0x4, R4 ;  /* 0x0000000452d27825 */ /* 0x000fcc00078e0204 */
[----:B------:R-:W1:Y:S08]  /*916b0*/  LDC R104, c[0x0][0x22c] ;  /* 0x00008b00ff687b82 */ /* 0x000e700000000800 */
[----:B--2---:R-:W2:Y:S08]  /*916c0*/  LDC.64 R206, c[0x0][0x228] ;  /* 0x00008a00ffce7b82 */ /* 0x004eb00000000a00 */
[----:B------:R-:W3:Y:S01]  /*916d0*/  LDC R110, c[0x0][0x228] ;  /* 0x00008a00ff6e7b82 */ /* 0x000ee20000000800 */
[----:B----4-:R4:W-:Y:S01]  /*916e0*/  @P1 STG.E desc[UR60][R208.64], R145 ;  /* 0x00000091d0001986 */ /* 0x0109e2000c10193c */
[----:B------:R-:W-:-:S06]  /*916f0*/  VIADD R100, R6, 0x73 ;  /* 0x0000007306647836 */ /* 0x000fcc0000000000 */
[----:B------:R-:W3:Y:S01]  /*91700*/  LDC R108, c[0x0][0x228] ;  /* 0x00008a00ff6c7b82 */ /* 0x000ee20000000800 */
[----:B----4-:R-:W4:Y:S07]  /*91710*/  LDL.LU R145, [R1+0x8dc] ;  /* 0x0008dc0001917983 */ /* 0x010f2e0000300800 */
[----:B------:R-:W4:Y:S01]  /*91720*/  LDC.64 R208, c[0x0][0x228] ;  /* 0x00008a00ffd07b82 */ /* 0x000f220000000a00 */
        /* <DEDUP_REMOVED lines=10> */
[----:B------:R1:W-:Y:S04]  /*917d0*/  @P4 STG.E desc[UR60][R212.64], R146 ;  /* 0x00000092d4004986 */ /* 0x0003e8000c10193c */
[----:B------:R2:W-:Y:S04]  /*917e0*/  @P0 STG.E desc[UR60][R210.64], R147 ;  /* 0x00000093d2000986 */ /* 0x0005e8000c10193c */
[----:B-1----:R-:W3:Y:S01]  /*917f0*/  LDL.LU R146, [R1+0x4d8] ;  /* 0x0004d80001927983 */ /* 0x002ee20000300800 */
[----:B------:R-:W-:-:S03]  /*91800*/  IMAD.WIDE R212, R8, 0x4, R2 ;  /* 0x0000000408d47825 */ /* 0x000fc600078e0202 */
[----:B--2---:R-:W2:Y:S01]  /*91810*/  LDL.LU R147, [R1+0xe8] ;  /* 0x0000e80001937983 */ /* 0x004ea20000300800 */
[----:B------:R-:W-:Y:S01]  /*91820*/  VIADD R11, R6, 0x6f ;  /* 0x0000006f060b7836 */ /* 0x000fe20000000000 */
[----:B------:R-:W-:Y:S01]  /*91830*/  ISETP.GE.AND P1, PT, R100, R106, PT ;  /* 0x0000006a6400720c */ /* 0x000fe20003f26270 */
[----:B------:R-:W1:Y:S01]  /*91840*/  LDC.64 R210, c[0x0][0x228] ;  /* 0x00008a00ffd27b82 */ /* 0x000e620000000a00 */
[----:B------:R1:W-:Y:S01]  /*91850*/  @P5 STG.E desc[UR60][R212.64], R144 ;  /* 0x00000090d4005986 */ /* 0x0003e2000c10193c */
[----:B------:R-:W-:Y:S02]  /*91860*/  ISETP.LT.AND P6, PT, R9, R112, !P6 ;  /* 0x000000700900720c */ /* 0x000fe400077c1270 */
[----:B------:R-:W-:-:S04]  /*91870*/  ISETP.GE.AND P4, PT, R11, R114, PT ;  /* 0x000000720b00720c */ /* 0x000fc80003f86270 */
[----:B------:R-:W3:Y:S01]  /*91880*/  LDC R106, c[0x0][0x22c] ;  /* 0x00008b00ff6a7b82 */ /* 0x000ee20000000800 */
[----:B-1----:R-:W2:Y:S01]  /*91890*/  LDL.LU R144, [R1+0xc4c] ;  /* 0x000c4c0001907983 */ /* 0x002ea20000300800 */
[----:B------:R-:W-:Y:S01]  /*918a0*/  ISETP.LT.AND P0, PT, R7, R102, !P4 ;  /* 0x000000660700720c */ /* 0x000fe20006701270 */
[----:B------:R-:W-:-:S05]  /*918b0*/  VIADD R82, R6, 0x70 ;  /* 0x0000007006527836 */ /* 0x000fca0000000000 */
[----:B------:R-:W1:Y:S01]  /*918c0*/  LDC R100, c[0x0][0x22c] ;  /* 0x00008b00ff647b82 */ /* 0x000e620000000800 */
[C---:B------:R-:W-:Y:S02]  /*918d0*/  IMAD.IADD R11, R8.reuse, 0x1, R0 ;  /* 0x00000001080b7824 */ /* 0x040fe400078e0200 */
[----:B------:R-:W-:Y:S01]  /*918e0*/  IMAD.WIDE R212, R8, 0x4, R4 ;  /* 0x0000000408d47825 */ /* 0x000fe200078e0204 */
[----:B------:R-:W-:Y:S02]  /*918f0*/  ISETP.GE.AND P5, PT, R82, R104, PT ;  /* 0x000000685200720c */ /* 0x000fe40003fa6270 */
[----:B------:R-:W-:Y:S01]  /*91900*/  ISETP.LT.AND P4, PT, R9, R206, !P4 ;  /* 0x000000ce0900720c */ /* 0x000fe20006781270 */
[C---:B------:R-:W-:Y:S01]  /*91910*/  IMAD.WIDE R214, R11.reuse, 0x4, R2 ;  /* 0x000000040bd67825 */ /* 0x040fe200078e0202 */
[----:B------:R-:W1:Y:S01]  /*91920*/  LDC R102, c[0x0][0x228] ;  /* 0x00008a00ff667b82 */ /* 0x000e620000000800 */
[----:B------:R-:W-:Y:S02]  /*91930*/  IADD3 R8, R11, R0, RZ ;  /* 0x000000000b087210 */ /* 0x000fe40007ffe0ff */
[----:B------:R-:W-:-:S03]  /*91940*/  VIADD R82, R6, 0x71 ;  /* 0x0000007106527836 */ /* 0x000fc60000000000 */
[----:B------:R-:W-:Y:S02]  /*91950*/  IMAD.WIDE R216, R8, 0x4, R2 ;  /* 0x0000000408d87825 */ /* 0x000fe400078e0202 */
[----:B------:R-:W1:Y:S01]  /*91960*/  LDC R104, c[0x0][0x228] ;  /* 0x00008a00ff687b82 */ /* 0x000e620000000800 */
[----:B----4-:R4:W-:Y:S01]  /*91970*/  @P6 STG.E desc[UR60][R212.64], R145 ;  /* 0x00000091d4006986 */ /* 0x0109e2000c10193c */
[----:B------:R-:W-:Y:S02]  /*91980*/  ISETP.LT.AND P6, PT, R9, R208, !P5 ;  /* 0x000000d00900720c */ /* 0x000fe40006fc1270 */
[----:B---3--:R-:W-:Y:S01]  /*91990*/  ISETP.LT.AND P5, PT, R7, R110, !P5 ;  /* 0x0000006e0700720c */ /* 0x008fe20006fa1270 */
[----:B------:R3:W-:Y:S04]  /*919a0*/  @P0 STG.E desc[UR60][R214.64], R188 ;  /* 0x000000bcd6000986 */ /* 0x0007e8000c10193c */
[----:B----4-:R-:W4:Y:S01]  /*919b0*/  LDL.LU R145, [R1+0x8ec] ;  /* 0x0008ec0001917983 */ /* 0x010f220000300800 */
[----:B------:R-:W1:Y:S01]  /*919c0*/  LDC.64 R212, c[0x0][0x228] ;  /* 0x00008a00ffd47b82 */ /* 0x000e620000000a00 */
[----:B---3--:R-:W-:-:S02]  /*919d0*/  IMAD.WIDE R214, R11, 0x4, R4 ;  /* 0x000000040bd67825 */ /* 0x008fc400078e0204 */
[----:B------:R-:W3:Y:S01]  /*919e0*/  LDL.LU R188, [R1+0x4dc] ;  /* 0x0004dc0001bc7983 */ /* 0x000ee20000300800 */
[----:B------:R-:W-:-:S03]  /*919f0*/  ISETP.GE.AND P0, PT, R82, R106, PT ;  /* 0x0000006a5200720c */ /* 0x000fc60003f06270 */
[----:B------:R1:W-:Y:S01]  /*91a00*/  @P4 STG.E desc[UR60][R214.64], R189 ;  /* 0x000000bdd6004986 */ /* 0x0003e2000c10193c */
[----:B------:R-:W-:Y:S01]  /*91a10*/  VIADD R11, R6, 0x72 ;  /* 0x00000072060b7836 */ /* 0x000fe20000000000 */
[----:B------:R-:W2:Y:S02]  /*91a20*/  LDC R106, c[0x0][0x228] ;  /* 0x00008a00ff6a7b82 */ /* 0x000ea40000000800 */
[----:B------:R1:W-:Y:S01]  /*91a30*/  @P5 STG.E desc[UR60][R216.64], R251 ;  /* 0x000000fbd8005986 */ /* 0x0003e2000c10193c */
[----:B------:R-:W-:-:S05]  /*91a40*/  ISETP.LT.AND P5, PT, R9, R210, !P0 ;  /* 0x000000d20900720c */ /* 0x000fca00047a1270 */
[----:B------:R-:W3:Y:S01]  /*91a50*/  LDC R110, c[0x0][0x228] ;  /* 0x00008a00ff6e7b82 */ /* 0x000ee20000000800 */
[----:B-1----:R-:W3:Y:S01]  /*91a60*/  LDL.LU R189, [R1+0xec] ;  /* 0x0000ec0001bd7983 */ /* 0x002ee20000300800 */
[----:B------:R-:W-:Y:S01]  /*91a70*/  ISETP.LT.AND P0, PT, R7, R108, !P0 ;  /* 0x0000006c0700720c */ /* 0x000fe20004701270 */
[C---:B------:R-:W-:Y:S02]  /*91a80*/  IMAD.WIDE R216, R8.reuse, 0x4, R4 ;  /* 0x0000000408d87825 */ /* 0x040fe400078e0204 */
[----:B------:R-:W3:Y:S03]  /*91a90*/  LDL.LU R237, [R1+0xc50] ;  /* 0x000c500001ed7983 */ /* 0x000ee60000300800 */
[----:B------:R-:W1:Y:S01]  /*91aa0*/  LDC R108, c[0x0][0x22c] ;  /* 0x00008b00ff6c7b82 */ /* 0x000e620000000800 */
[----:B------:R-:W-:Y:S02]  /*91ab0*/  ISETP.GE.AND P4, PT, R11, R100, PT ;  /* 0x000000640b00720c */ /* 0x000fe40003f86270 */
[----:B------:R-:W-:Y:S01]  /*91ac0*/  IADD3 R11, R8, R0, RZ ;  /* 0x00000000080b7210 */ /* 0x000fe20007ffe0ff */
[----:B------:R-:W3:Y:S04]  /*91ad0*/  LDL.LU R233, [R1+0x8f0] ;  /* 0x0008f00001e97983 */ /* 0x000ee80000300800 */
[----:B------:R-:W1:Y:S01]  /*91ae0*/  LDC.64 R214, c[0x0][0x228] ;  /* 0x00008a00ffd67b82 */ /* 0x000e620000000a00 */
[----:B------:R2:W-:Y:S01]  /*91af0*/  @P6 STG.E desc[UR60][R216.64], R230 ;  /* 0x000000e6d8006986 */ /* 0x0005e2000c10193c */
[----:B------:R-:W-:Y:S01]  /*91b00*/  ISETP.LT.AND P6, PT, R7, R102, !P4 ;  /* 0x000000660700720c */ /* 0x000fe200067c1270 */
[----:B------:R-:W-:-:S02]  /*91b10*/  IMAD.WIDE R222, R11, 0x4, R2 ;  /* 0x000000040bde7825 */ /* 0x000fc400078e0202 */
[----:B------:R-:W3:Y:S03]  /*91b20*/  LDL.LU R229, [R1+0x4e0] ;  /* 0x0004e00001e57983 */ /* 0x000ee60000300800 */
[----:B------:R-:W1:Y:S01]  /*91b30*/  LDC R100, c[0x0][0x228] ;  /* 0x00008a00ff647b82 */ /* 0x000e620000000800 */
[----:B------:R-:W-:Y:S01]  /*91b40*/  IMAD.IADD R8, R11, 0x1, R0 ;  /* 0x000000010b087824 */ /* 0x000fe200078e0200 */
[----:B------:R2:W-:Y:S01]  /*91b50*/  @P0 STG.E desc[UR60][R222.64], R238 ;  /* 0x000000eede000986 */ /* 0x0005e2000c10193c */
[----:B------:R-:W-:Y:S01]  /*91b60*/  ISETP.LT.AND P4, PT, R9, R212, !P4 ;  /* 0x000000d40900720c */ /* 0x000fe20006781270 */
[----:B--2---:R-:W-:Y:S02]  /*91b70*/  IMAD.WIDE R216, R11, 0x4, R4 ;  /* 0x000000040bd87825 */ /* 0x004fe400078e0204 */
[----:B------:R-:W2:Y:S02]  /*91b80*/  LDL.LU R225, [R1+0xf0] ;  /* 0x0000f00001e17983 */ /* 0x000ea40000300800 */
[----:B------:R-:W1:Y:S01]  /*91b90*/  LDC R102, c[0x0][0x22c] ;  /* 0x00008b00ff667b82 */ /* 0x000e620000000800 */
[----:B------:R-:W-:Y:S01]  /*91ba0*/  VIADD R82, R6, 0xa8 ;  /* 0x000000a806527836 */ /* 0x000fe20000000000 */
[----:B------:R1:W-:Y:S01]  /*91bb0*/  @P5 STG.E desc[UR60][R216.64], R250 ;  /* 0x000000fad8005986 */ /* 0x0003e2000c10193c */
[----:B------:R-:W-:Y:S01]  /*91bc0*/  IMAD.WIDE R222, R8, 0x4, R2 ;  /* 0x0000000408de7825 */ /* 0x000fe200078e0202 */
[----:B------:R-:W-:-:S02]  /*91bd0*/  IADD3 R11, R6, 0x74, RZ ;  /* 0x00000074060b7810 */ /* 0x000fc40007ffe0ff */
[----:B------:R-:W2:Y:S02]  /*91be0*/  LDL.LU R251, [R1+0xc54] ;  /* 0x000c540001fb7983 */ /* 0x000ea40000300800 */
[----:B------:R-:W1:Y:S02]  /*91bf0*/  LDC.64 R230, c[0x0][0x228] ;  /* 0x00008a00ffe67b82 */ /* 0x000e640000000a00 */
[----:B------:R1:W-:Y:S01]  /*91c00*/  @P6 STG.E desc[UR60][R222.64], R249 ;  /* 0x000000f9de006986 */ /* 0x0003e2000c10193c */
[----:B------:R-:W-:-:S05]  /*91c10*/  IMAD.WIDE R226, R8, 0x4, R4 ;  /* 0x0000000408e27825 */ /* 0x000fca00078e0204 */
[----:B-1----:R-:W1:Y:S01]  /*91c20*/  LDC.64 R216, c[0x0][0x228] ;  /* 0x00008a00ffd87b82 */ /* 0x002e620000000a00 */
[----:B------:R-:W-:Y:S01]  /*91c30*/  ISETP.GE.AND P0, PT, R82, R221, PT ;  /* 0x000000dd5200720c */ /* 0x000fe20003f06270 */
[----:B------:R-:W2:Y:S01]  /*91c40*/  LDL.LU R250, [R1+0x8f4] ;  /* 0x0008f40001fa7983 */ /* 0x000ea20000300800 */
[----:B------:R-:W-:-:S05]  /*91c50*/  ISETP.LT.AND P5, PT, R7, R106, !P1 ;  /* 0x0000006a0700720c */ /* 0x000fca0004fa1270 */
[----:B------:R-:W1:Y:S01]  /*91c60*/  LDC.64 R222, c[0x0][0x228] ;  /* 0x00008a00ffde7b82 */ /* 0x000e620000000a00 */
[----:B------:R-:W-:Y:S01]  /*91c70*/  ISETP.GE.AND P6, PT, R11, R108, PT ;  /* 0x0000006c0b00720c */ /* 0x000fe20003fc6270 */
[----:B------:R-:W-:Y:S01]  /*91c80*/  IMAD.IADD R8, R8, 0x1, R0 ;  /* 0x0000000108087824 */ /* 0x000fe200078e0200 */
[C---:B------:R-:W-:Y:S01]  /*91c90*/  ISETP.LT.AND P1, PT, R9.reuse, R214, !P1 ;  /* 0x000000d60900720c */ /* 0x040fe20004f21270 */
[----:B------:R1:W-:Y:S04]  /*91ca0*/  @P4 STG.E desc[UR60][R226.64], R248 ;  /* 0x000000f8e2004986 */ /* 0x0003e8000c10193c */
[----:B------:R-:W1:Y:S01]  /*91cb0*/  LDC R82, c[0x0][0x228] ;  /* 0x00008a00ff527b82 */ /* 0x000e620000000800 */
[----:B------:R-:W-:Y:S01]  /*91cc0*/  ISETP.LT.AND P4, PT, R9, R218, !P6 ;  /* 0x000000da0900720c */ /* 0x000fe20007781270 */
[----:B------:R-:W2:Y:S01]  /*91cd0*/  LDL.LU R249, [R1+0x4e4] ;  /* 0x0004e40001f97983 */ /* 0x000ea20000300800 */
[----:B------:R-:W-:Y:S01]  /*91ce0*/  ISETP.LT.AND P6, PT, R7, R100, !P6 ;  /* 0x000000640700720c */ /* 0x000fe200077c1270 */
[----:B------:R-:W-:-:S04]  /*91cf0*/  IMAD.WIDE R234, R8, 0x4, R4 ;  /* 0x0000000408ea7825 */ /* 0x000fc800078e0204 */
[C---:B-1----:R-:W-:Y:S01]  /*91d00*/  IMAD.WIDE R226, R8.reuse, 0x4, R2 ;  /* 0x0000000408e27825 */ /* 0x042fe200078e0202 */
[----:B------:R-:W-:Y:S01]  /*91d10*/  IADD3 R8, R8, R0, RZ ;  /* 0x0000000008087210 */ /* 0x000fe20007ffe0ff */
[----:B------:R-:W2:Y:S01]  /*91d20*/  LDL.LU R248, [R1+0xf4] ;  /* 0x0000f40001f87983 */ /* 0x000ea20000300800 */
[----:B------:R-:W1:Y:S01]  /*91d30*/  LDC R100, c[0x0][0x228] ;  /* 0x00008a00ff647b82 */ /* 0x000e620000000800 */
[C---:B------:R-:W-:Y:S02]  /*91d40*/  VIADD R11, R6.reuse, 0x75 ;  /* 0x00000075060b7836 */ /* 0x040fe40000000000 */
[----:B------:R1:W-:Y:S03]  /*91d50*/  @P5 STG.E desc[UR60][R226.64], R243 ;  /* 0x000000f3e2005986 */ /* 0x0003e6000c10193c */
[----:B------:R-:W-:Y:S01]  /*91d60*/  ISETP.GE.AND P5, PT, R11, R102, PT ;  /* 0x000000660b00720c */ /* 0x000fe20003fa6270 */
[----:B------:R-:W-:Y:S01]  /*91d70*/  VIADD R11, R6, 0x76 ;  /* 0x00000076060b7836 */ /* 0x000fe20000000000 */
[----:B------:R1:W-:Y:S01]  /*91d80*/  @P1 STG.E desc[UR60][R234.64], R242 ;  /* 0x000000f2ea001986 */ /* 0x0003e2000c10193c */
[C---:B------:R-:W-:Y:S01]  /*91d90*/  IMAD.WIDE R238, R8.reuse, 0x4, R4 ;  /* 0x0000000408ee7825 */ /* 0x040fe200078e0204 */
[----:B------:R-:W-:Y:S01]  /*91da0*/  ISETP.LT.AND P1, PT, R7, R104, !P5 ;  /* 0x000000680700720c */ /* 0x000fe20006f21270 */
[----:B------:R-:W1:Y:S02]  /*91db0*/  LDC R102, c[0x0][0x228] ;  /* 0x00008a00ff667b82 */ /* 0x000e640000000800 */
[----:B-1----:R-:W-:Y:S01]  /*91dc0*/  IMAD.WIDE R226, R8, 0x4, R2 ;  /* 0x0000000408e27825 */ /* 0x002fe200078e0202 */
[----:B------:R-:W-:-:S05]  /*91dd0*/  ISETP.LT.AND P5, PT, R9, R216, !P5 ;  /* 0x000000d80900720c */ /* 0x000fca0006fa1270 */
[----:B------:R-:W1:Y:S01]  /*91de0*/  LDC R104, c[0x0][0x228] ;  /* 0x00008a00ff687b82 */ /* 0x000e620000000800 */
[----:B------:R1:W-:Y:S01]  /*91df0*/  @P6 STG.E desc[UR60][R226.64], R198 ;  /* 0x000000c6e2006986 */ /* 0x0003e2000c10193c */
[----:B------:R-:W-:Y:S01]  /*91e00*/  ISETP.GE.AND P6, PT, R11, R223, PT ;  /* 0x000000df0b00720c */ /* 0x000fe20003fc6270 */
[----:B------:R-:W-:Y:S02]  /*91e10*/  IMAD.IADD R8, R8, 0x1, R0 ;  /* 0x0000000108087824 */ /* 0x000fe400078e0200 */
[----:B------:R1:W-:Y:S01]  /*91e20*/  @P4 STG.E desc[UR60][R238.64], R199 ;  /* 0x000000c7ee004986 */ /* 0x0003e2000c10193c */
[----:B------:R-:W-:Y:S01]  /*91e30*/  ISETP.LT.AND P4, PT, R9, R222, !P6 ;  /* 0x000000de0900720c */ /* 0x000fe20007781270 */
[C---:B------:R-:W-:Y:S01]  /*91e40*/  IMAD.WIDE R222, R8.reuse, 0x4, R2 ;  /* 0x0000000408de7825 */ /* 0x040fe200078e0202 */
[----:B------:R-:W-:Y:S01]  /*91e50*/  ISETP.LT.AND P6, PT, R7, R82, !P6 ;  /* 0x000000520700720c */ /* 0x000fe200077c1270 */
[----:B------:R-:W1:Y:S02]  /*91e60*/  LDC.64 R234, c[0x0][0x228] ;  /* 0x00008a00ffea7b82 */ /* 0x000e640000000a00 */
[----:B-1----:R-:W2:Y:S04]  /*91e70*/  LDL.LU R198, [R1+0xc58] ;  /* 0x000c580001c67983 */ /* 0x002ea80000300800 */
[----:B------:R-:W2:Y:S01]  /*91e80*/  LDL.LU R199, [R1+0x8f8] ;  /* 0x0008f80001c77983 */ /* 0x000ea20000300800 */
[----:B------:R-:W-:Y:S01]  /*91e90*/  IMAD.WIDE R238, R8, 0x4, R4 ;  /* 0x0000000408ee7825 */ /* 0x000fe200078e0204 */
[----:B------:R-:W-:Y:S01]  /*91ea0*/  IADD3 R11, R6, 0x77, RZ ;  /* 0x00000077060b7810 */ /* 0x000fe20007ffe0ff */
[----:B------:R-:W1:Y:S02]  /*91eb0*/  LDC.64 R226, c[0x0][0x228] ;  /* 0x00008a00ffe27b82 */ /* 0x000e640000000a00 */
[----:B------:R-:W-:Y:S01]  /*91ec0*/  IMAD.IADD R8, R8, 0x1, R0 ;  /* 0x0000000108087824 */ /* 0x000fe200078e0200 */
[----:B------:R1:W-:Y:S04]  /*91ed0*/  @P1 STG.E desc[UR60][R222.64], R146 ;  /* 0x00000092de001986 */ /* 0x0003e8000c10193c */
[----:B------:R1:W-:Y:S01]  /*91ee0*/  @P5 STG.E desc[UR60][R238.64], R147 ;  /* 0x00000093ee005986 */ /* 0x0003e2000c10193c */
[----:B------:R-:W3:Y:S03]  /*91ef0*/  LDC R82, c[0x0][0x228] ;  /* 0x00008a00ff527b82 */ /* 0x000ee60000000800 */
[----:B-1----:R-:W2:Y:S05]  /*91f00*/  LDL.LU R146, [R1+0x4e8] ;  /* 0x0004e80001927983 */ /* 0x002eaa0000300800 */
[----:B------:R-:W1:Y:S01]  /*91f10*/  LDC.64 R222, c[0x0][0x228] ;  /* 0x00008a00ffde7b82 */ /* 0x000e620000000a00 */
[----:B------:R-:W-:Y:S01]  /*91f20*/  IMAD.WIDE R238, R8, 0x4, R2 ;  /* 0x0000000408ee7825 */ /* 0x000fe200078e0202 */
[----:B------:R-:W2:Y:S04]  /*91f30*/  LDL.LU R147, [R1+0xf8] ;  /* 0x0000f80001937983 */ /* 0x000ea80000300800 */
[----:B------:R1:W-:Y:S02]  /*91f40*/  @P6 STG.E desc[UR60][R238.64], R144 ;  /* 0x00000090ee006986 */ /* 0x0003e4000c10193c */
[----:B------:R-:W2:Y:S08]  /*91f50*/  LDC R108, c[0x0][0x228] ;  /* 0x00008a00ff6c7b82 */ /* 0x000eb00000000800 */
[----:B------:R-:W2:Y:S01]  /*91f60*/  LDC R106, c[0x0][0x228] ;  /* 0x00008a00ff6a7b82 */ /* 0x000ea20000000800 */
[----:B-1----:R-:W2:Y:S01]  /*91f70*/  LDL.LU R144, [R1+0xc5c] ;  /* 0x000c5c0001907983 */ /* 0x002ea20000300800 */
[----:B------:R-:W-:Y:S01]  /*91f80*/  ISETP.GE.AND P1, PT, R11, R231, PT ;  /* 0x000000e70b00720c */ /* 0x000fe20003f26270 */
[----:B------:R-:W-:-:S02]  /*91f90*/  VIADD R11, R6, 0x78 ;  /* 0x00000078060b7836 */ /* 0x000fc40000000000 */
[C---:B------:R-:W-:Y:S01]  /*91fa0*/  IMAD.WIDE R242, R8.reuse, 0x4, R4 ;  /* 0x0000000408f27825 */ /* 0x040fe200078e0204 */
[----:B------:R-:W-:Y:S02]  /*91fb0*/  ISETP.LT.AND P5, PT, R7, R102, !P1 ;  /* 0x000000660700720c */ /* 0x000fe40004fa1270 */
[----:B------:R-:W-:Y:S01]  /*91fc0*/  ISETP.LT.AND P1, PT, R9, R230, !P1 ;  /* 0x000000e60900720c */ /* 0x000fe20004f21270 */
[----:B------:R-:W1:Y:S01]  /*91fd0*/  LDC R102, c[0x0][0x228] ;  /* 0x00008a00ff667b82 */ /* 0x000e620000000800 */
[----:B------:R-:W-:Y:S02]  /*91fe0*/  IADD3 R8, R8, R0, RZ ;  /* 0x0000000008087210 */ /* 0x000fe40007ffe0ff */
[----:B------:R-:W-:-:S03]  /*91ff0*/  ISETP.GE.AND P6, PT, R11, R235, PT ;  /* 0x000000eb0b00720c */ /* 0x000fc60003fc6270 */
[----:B------:R-:W-:-:S04]  /*92000*/  IMAD.WIDE R230, R8, 0x4, R2 ;  /* 0x0000000408e67825 */ /* 0x000fc800078e0202 */
[----:B------:R-:W-:Y:S02]  /*92010*/  VIADD R11, R6, 0x79 ;  /* 0x00000079060b7836 */ /* 0x000fe40000000000 */
[----:B------:R-:W-:-:S04]  /*92020*/  IMAD.WIDE R238, R8, 0x4, R4 ;  /* 0x0000000408ee7825 */ /* 0x000fc800078e0204 */
[----:B------:R-:W-:Y:S01]  /*92030*/  IMAD.IADD R8, R8, 0x1, R0 ;  /* 0x0000000108087824 */ /* 0x000fe200078e0200 */
[----:B----4-:R4:W-:Y:S01]  /*92040*/  @P4 STG.E desc[UR60][R242.64], R145 ;  /* 0x00000091f2004986 */ /* 0x0109e2000c10193c */
[----:B------:R-:W-:Y:S02]  /*92050*/  ISETP.LT.AND P4, PT, R9, R234, !P6 ;  /* 0x000000ea0900720c */ /* 0x000fe40007781270 */
[----:B------:R-:W-:Y:S01]  /*92060*/  ISETP.LT.AND P6, PT, R7, R100, !P6 ;  /* 0x000000640700720c */ /* 0x000fe200077c1270 */
[----:B------:R-:W1:Y:S01]  /*92070*/  LDC.64 R234, c[0x0][0x228] ;  /* 0x00008a00ffea7b82 */ /* 0x000e620000000a00 */
[----:B---3--:R3:W-:Y:S04]  /*92080*/  @P5 STG.E desc[UR60][R230.64], R188 ;  /* 0x000000bce6005986 */ /* 0x0087e8000c10193c */
[----:B----4-:R-:W4:Y:S01]  /*92090*/  LDL.LU R145, [R1+0x8fc] ;  /* 0x0008fc0001917983 */ /* 0x010f220000300800 */
[----:B------:R-:W-:Y:S01]  /*920a0*/  ISETP.GE.AND P5, PT, R11, R227, PT ;  /* 0x000000e30b00720c */ /* 0x000fe20003fa6270 */
[----:B------:R-:W-:Y:S01]  /*920b0*/  IMAD.WIDE R242, R8, 0x4, R4 ;  /* 0x0000000408f27825 */ /* 0x000fe200078e0204 */
[----:B------:R-:W2:Y:S01]  /*920c0*/  LDC R100, c[0x0][0x228] ;  /* 0x00008a00ff647b82 */ /* 0x000ea20000000800 */
[----:B---3--:R-:W3:Y:S01]  /*920d0*/  LDL.LU R188, [R1+0x4ec] ;  /* 0x0004ec0001bc7983 */ /* 0x008ee20000300800 */
[----:B------:R-:W-:-:S03]  /*920e0*/  IADD3 R11, R6, 0x7a, RZ ;  /* 0x0000007a060b7810 */ /* 0x000fc60007ffe0ff */
[----:B------:R1:W-:Y:S01]  /*920f0*/  @P1 STG.E desc[UR60][R238.64], R189 ;  /* 0x000000bdee001986 */ /* 0x0003e2000c10193c */
[----:B------:R-:W-:Y:S02]  /*92100*/  ISETP.LT.AND P1, PT, R7, R104, !P5 ;  /* 0x000000680700720c */ /* 0x000fe40006f21270 */
[----:B------:R-:W2:Y:S01]  /*92110*/  LDC.64 R230, c[0x0][0x228] ;  /* 0x00008a00ffe67b82 */ /* 0x000ea20000000a00 */
[----:B------:R-:W-:-:S07]  /*92120*/  ISETP.LT.AND P5, PT, R9, R226, !P5 ;  /* 0x000000e20900720c */ /* 0x000fce0006fa1270 */
[----:B------:R-:W2:Y:S01]  /*92130*/  LDC.64 R226, c[0x0][0x228] ;  /* 0x00008a00ffe27b82 */ /* 0x000ea20000000a00 */
[----:B-1----:R-:W3:Y:S01]  /*92140*/  LDL.LU R189, [R1+0xfc] ;  /* 0x0000fc0001bd7983 */ /* 0x002ee20000300800 */
[----:B------:R-:W-:-:S05]  /*92150*/  IMAD.WIDE R238, R8, 0x4, R2 ;  /* 0x0000000408ee7825 */ /* 0x000fca00078e0202 */
[----:B------:R1:W-:Y:S01]  /*92160*/  @P6 STG.E desc[UR60][R238.64], R237 ;  /* 0x000000edee006986 */ /* 0x0003e2000c10193c */
[----:B------:R-:W-:Y:S01]  /*92170*/  ISETP.GE.AND P6, PT, R11, R223, PT ;  /* 0x000000df0b00720c */ /* 0x000fe20003fc6270 */
[----:B------:R-:W-:Y:S01]  /*92180*/  IMAD.IADD R8, R8, 0x1, R0 ;  /* 0x0000000108087824 */ /* 0x000fe200078e0200 */
[----:B------:R-:W2:Y:S01]  /*92190*/  LDC R104, c[0x0][0x228] ;  /* 0x00008a00ff687b82 */ /* 0x000ea20000000800 */
[----:B------:R1:W-:Y:S01]  /*921a0*/  @P4 STG.E desc[UR60][R242.64], R233 ;  /* 0x000000e9f2004986 */ /* 0x0003e2000c10193c */
[----:B------:R-:W-:Y:S01]  /*921b0*/  ISETP.LT.AND P4, PT, R9, R222, !P6 ;  /* 0x000000de0900720c */ /* 0x000fe20007781270 */
[----:B------:R-:W-:Y:S02]  /*921c0*/  IMAD.WIDE R222, R8, 0x4, R2 ;  /* 0x0000000408de7825 */ /* 0x000fe400078e0202 */
[----:B-1----:R-:W3:Y:S04]  /*921d0*/  LDL.LU R237, [R1+0xc60] ;  /* 0x000c600001ed7983 */ /* 0x002ee80000300800 */
[----:B------:R-:W3:Y:S01]  /*921e0*/  LDL.LU R233, [R1+0x900] ;  /* 0x0009000001e97983 */ /* 0x000ee20000300800 */
[----:B------:R-:W-:Y:S01]  /*921f0*/  ISETP.LT.AND P6, PT, R7, R82, !P6 ;  /* 0x000000520700720c */ /* 0x000fe200077c1270 */
[----:B------:R-:W-:Y:S01]  /*92200*/  VIADD R11, R6, 0x7b ;  /* 0x0000007b060b7836 */ /* 0x000fe20000000000 */
[----:B------:R-:W1:Y:S01]  /*92210*/  LDC R82, c[0x0][0x228] ;  /* 0x00008a00ff527b82 */ /* 0x000e620000000800 */
[C---:B------:R-:W-:Y:S01]  /*92220*/  IMAD.WIDE R238, R8.reuse, 0x4, R4 ;  /* 0x0000000408ee7825 */ /* 0x040fe200078e0204 */
[----:B------:R2:W-:Y:S01]  /*92230*/  @P1 STG.E desc[UR60][R222.64], R229 ;  /* 0x000000e5de001986 */ /* 0x0005e2000c10193c */
[----:B------:R-:W-:-:S02]  /*92240*/  IADD3 R8, R8, R0, RZ ;  /* 0x0000000008087210 */ /* 0x000fc40007ffe0ff */
[----:B------:R-:W-:Y:S01]  /*92250*/  ISETP.GE.AND P1, PT, R11, R235, PT ;  /* 0x000000eb0b00720c */ /* 0x000fe20003f26270 */
[----:B--2---:R2:W-:Y:S01]  /*92260*/  @P5 STG.E desc[UR60][R238.64], R225 ;  /* 0x000000e1ee005986 */ /* 0x0045e2000c10193c */
[----:B------:R-:W-:-:S03]  /*92270*/  VIADD R11, R6, 0x7c ;  /* 0x0000007c060b7836 */ /* 0x000fc60000000000 */
[----:B------:R-:W3:Y:S01]  /*92280*/  LDL.LU R229, [R1+0x4f0] ;  /* 0x0004f00001e57983 */ /* 0x000ee20000300800 */
[----:B------:R-:W-:Y:S01]  /*92290*/  ISETP.LT.AND P5, PT, R7, R102, !P1 ;  /* 0x000000660700720c */ /* 0x000fe20004fa1270 */
[----:B------:R-:W1:Y:S01]  /*922a0*/  LDC.64 R222, c[0x0][0x228] ;  /* 0x00008a00ffde7b82 */ /* 0x000e620000000a00 */
[C---:B--2---:R-:W-:Y:S01]  /*922b0*/  IMAD.WIDE R238, R8.reuse, 0x4, R2 ;  /* 0x0000000408ee7825 */ /* 0x044fe200078e0202 */
[----:B------:R-:W2:Y:S03]  /*922c0*/  LDL.LU R225, [R1+0x100] ;  /* 0x0001000001e17983 */ /* 0x000ea60000300800 */
[C---:B------:R-:W-:Y:S01]  /*922d0*/  IMAD.WIDE R242, R8.reuse, 0x4, R4 ;  /* 0x0000000408f27825 */ /* 0x040fe200078e0204 */
[----:B------:R1:W-:Y:S01]  /*922e0*/  @P6 STG.E desc[UR60][R238.64], R251 ;  /* 0x000000fbee006986 */ /* 0x0003e2000c10193c */
[----:B------:R-:W-:Y:S01]  /*922f0*/  ISETP.GE.AND P6, PT, R11, R231, PT ;  /* 0x000000e70b00720c */ /* 0x000fe20003fc6270 */
[----:B------:R-:W1:Y:S01]  /*92300*/  LDC R102, c[0x0][0x228] ;  /* 0x00008a00ff667b82 */ /* 0x000e620000000800 */
[----:B------:R-:W-:Y:S01]  /*92310*/  IMAD.IADD R8, R8, 0x1, R0 ;  /* 0x0000000108087824 */ /* 0x000fe200078e0200 */
[C---:B------:R-:W-:Y:S01]  /*92320*/  ISETP.LT.AND P1, PT, R9.reuse, R234, !P1 ;  /* 0x000000ea0900720c */ /* 0x040fe20004f21270 */
[----:B------:R1:W-:Y:S01]  /*92330*/  @P4 STG.E desc[UR60][R242.64], R250 ;  /* 0x000000faf2004986 */ /* 0x0003e2000c10193c */
[----:B------:R-:W-:Y:S01]  /*92340*/  ISETP.LT.AND P4, PT, R9, R230, !P6 ;  /* 0x000000e60900720c */ /* 0x000fe20007781270 */
[----:B------:R-:W-:-:S02]  /*92350*/  IMAD.WIDE R230, R8, 0x4, R2 ;  /* 0x0000000408e67825 */ /* 0x000fc400078e0202 */
[----:B-1----:R-:W2:Y:S01]  /*92360*/  LDL.LU R251, [R1+0xc64] ;  /* 0x000c640001fb7983 */ /* 0x002ea20000300800 */
[----:B------:R-:W-:Y:S01]  /*92370*/  ISETP.LT.AND P6, PT, R7, R100, !P6 ;  /* 0x000000640700720c */ /* 0x000fe200077c1270 */
[----:B------:R-:W-:Y:S01]  /*92380*/  IMAD.WIDE R238, R8, 0x4, R4 ;  /* 0x0000000408ee7825 */ /* 0x000fe200078e0204 */
[----:B------:R-:W-:Y:S01]  /*92390*/  IADD3 R11, R6, 0x7d, RZ ;  /* 0x0000007d060b7810 */ /* 0x000fe20007ffe0ff */
[----:B------:R1:W-:Y:S01]  /*923a0*/  @P5 STG.E desc[UR60][R230.64], R249 ;  /* 0x000000f9e6005986 */ /* 0x0003e2000c10193c */
[----:B------:R-:W1:Y:S03]  /*923b0*/  LDC.64 R234, c[0x0][0x228] ;  /* 0x00008a00ffea7b82 */ /* 0x000e660000000a00 */
[----:B------:R-:W2:Y:S01]  /*923c0*/  LDL.LU R250, [R1+0x904] ;  /* 0x0009040001fa7983 */ /* 0x000ea20000300800 */
[----:B------:R-:W-:Y:S01]  /*923d0*/  IMAD.IADD R8, R8, 0x1, R0 ;  /* 0x0000000108087824 */ /* 0x000fe200078e0200 */
[----:B------:R-:W-:-:S02]  /*923e0*/  ISETP.GE.AND P5, PT, R11, R227, PT ;  /* 0x000000e30b00720c */ /* 0x000fc40003fa6270 */
[----:B------:R1:W-:Y:S01]  /*923f0*/  @P1 STG.E desc[UR60][R238.64], R248 ;  /* 0x000000f8ee001986 */ /* 0x0003e2000c10193c */
[----:B------:R-:W4:Y:S03]  /*92400*/  LDC R100, c[0x0][0x228] ;  /* 0x00008a00ff647b82 */ /* 0x000f260000000800 */
[----:B-1----:R-:W2:Y:S01]  /*92410*/  LDL.LU R249, [R1+0x4f4] ;  /* 0x0004f40001f97983 */ /* 0x002ea20000300800 */
[----:B------:R-:W-:Y:S01]  /*92420*/  VIADD R11, R6, 0x7e ;  /* 0x0000007e060b7836 */ /* 0x000fe20000000000 */
[----:B------:R-:W-:Y:S01]  /*92430*/  ISETP.LT.AND P1, PT, R7, R104, !P5 ;  /* 0x000000680700720c */ /* 0x000fe20006f21270 */
[C---:B------:R-:W-:Y:S02]  /*92440*/  IMAD.WIDE R242, R8.reuse, 0x4, R4 ;  /* 0x0000000408f27825 */ /* 0x040fe400078e0204 */
[----:B------:R-:W1:Y:S02]  /*92450*/  LDC.64 R230, c[0x0][0x228] ;  /* 0x00008a00ffe67b82 */ /* 0x000e640000000a00 */
[----:B------:R-:W-:Y:S01]  /*92460*/  IMAD.WIDE R238, R8, 0x4, R2 ;  /* 0x0000000408ee7825 */ /* 0x000fe200078e0202 */
[----:B------:R-:W2:Y:S01]  /*92470*/  LDL.LU R248, [R1+0x104] ;  /* 0x0001040001f87983 */ /* 0x000ea20000300800 */
[----:B------:R-:W-:-:S02]  /*92480*/  ISETP.LT.AND P5, PT, R9, R226, !P5 ;  /* 0x000000e20900720c */ /* 0x000fc40006fa1270 */
[----:B------:R-:W-:Y:S02]  /*92490*/  IADD3 R8, R8, R0, RZ ;  /* 0x0000000008087210 */ /* 0x000fe40007ffe0ff */
[----:B------:R-:W3:Y:S01]  /*924a0*/  LDC.64 R226, c[0x0][0x228] ;  /* 0x00008a00ffe27b82 */ /* 0x000ee20000000a00 */
[----:B------:R1:W-:Y:S01]  /*924b0*/  @P6 STG.E desc[UR60][R238.64], R198 ;  /* 0x000000c6ee006986 */ /* 0x0003e2000c10193c */
[----:B------:R-:W-:-:S06]  /*924c0*/  ISETP.GE.AND P6, PT, R11, R223, PT ;  /* 0x000000df0b00720c */ /* 0x000fcc0003fc6270 */
[----:B------:R-:W3:Y:S01]  /*924d0*/  LDC R104, c[0x0][0x228] ;  /* 0x00008a00ff687b82 */ /* 0x000ee20000000800 */
[----:B------:R1:W-:Y:S01]  /*924e0*/  @P4 STG.E desc[UR60][R242.64], R199 ;  /* 0x000000c7f2004986 */ /* 0x0003e2000c10193c */
[----:B------:R-:W-:Y:S01]  /*924f0*/  ISETP.LT.AND P4, PT, R9, R222, !P6 ;  /* 0x000000de0900720c */ /* 0x000fe20007781270 */
[C---:B------:R-:W-:Y:S01]  /*92500*/  IMAD.WIDE R222, R8.reuse, 0x4, R2 ;  /* 0x0000000408de7825 */ /* 0x040fe200078e0202 */
[----:B------:R-:W-:Y:S01]  /*92510*/  ISETP.LT.AND P6, PT, R7, R82, !P6 ;  /* 0x000000520700720c */ /* 0x000fe200077c1270 */
[----:B-1----:R-:W2:Y:S02]  /*92520*/  LDL.LU R198, [R1+0xc68] ;  /* 0x000c680001c67983 */ /* 0x002ea40000300800 */
[C---:B------:R-:W-:Y:S01]  /*92530*/  IMAD.WIDE R238, R8.reuse, 0x4, R4 ;  /* 0x0000000408ee7825 */ /* 0x040fe200078e0204 */
[----:B------:R-:W1:Y:S01]  /*92540*/  LDC R82, c[0x0][0x228] ;  /* 0x00008a00ff527b82 */ /* 0x000e620000000800 */
[----:B------:R-:W2:Y:S02]  /*92550*/  LDL.LU R199, [R1+0x908] ;  /* 0x0009080001c77983 */ /* 0x000ea40000300800 */
[----:B------:R-:W-:-:S02]  /*92560*/  IMAD.IADD R8, R8, 0x1, R0 ;  /* 0x0000000108087824 */ /* 0x000fc400078e0200 */
[----:B------:R1:W-:Y:S04]  /*92570*/  @P1 STG.E desc[UR60][R222.64], R146 ;  /* 0x00000092de001986 */ /* 0x0003e8000c10193c */
[----:B------:R1:W-:Y:S04]  /*92580*/  @P5 STG.E desc[UR60][R238.64], R147 ;  /* 0x00000093ee005986 */ /* 0x0003e8000c10193c */
[----:B-1----:R-:W2:Y:S01]  /*92590*/  LDL.LU R146, [R1+0x4f8] ;  /* 0x0004f80001927983 */ /* 0x002ea20000300800 */
[----:B------:R-:W-:Y:S01]  /*925a0*/  VIADD R11, R6, 0x7f ;  /* 0x0000007f060b7836 */ /* 0x000fe20000000000 */
[----:B------:R-:W1:Y:S01]  /*925b0*/  LDC.64 R222, c[0x0][0x228] ;  /* 0x00008a00ffde7b82 */ /* 0x000e620000000a00 */
[----:B------:R-:W-:Y:S01]  /*925c0*/  IMAD.WIDE R238, R8, 0x4, R2 ;  /* 0x0000000408ee7825 */ /* 0x000fe200078e0202 */
[----:B------:R-:W2:Y:S04]  /*925d0*/  LDL.LU R147, [R1+0x108] ;  /* 0x0001080001937983 */ /* 0x000ea80000300800 */
[----:B------:R1:W-:Y:S04]  /*925e0*/  @P6 STG.E desc[UR60][R238.64], R144 ;  /* 0x00000090ee006986 */ /* 0x0003e8000c10193c */
[----:B-1----:R-:W2:Y:S01]  /*925f0*/  LDL.LU R144, [R1+0xc6c] ;  /* 0x000c6c0001907983 */ /* 0x002ea20000300800 */
[----:B------:R-:W-:-:S02]  /*92600*/  ISETP.GE.AND P1, PT, R11, R235, PT ;  /* 0x000000eb0b00720c */ /* 0x000fc40003f26270 */
[----:B------:R-:W-:Y:S01]  /*92610*/  IADD3 R11, R6, 0x80, RZ ;  /* 0x00000080060b7810 */ /* 0x000fe20007ffe0ff */
[C---:B------:R-:W-:Y:S01]  /*92620*/  IMAD.WIDE R242, R8.reuse, 0x4, R4 ;  /* 0x0000000408f27825 */ /* 0x040fe200078e0204 */
[----:B------:R-:W-:Y:S02]  /*92630*/  ISETP.LT.AND P5, PT, R7, R102, !P1 ;  /* 0x000000660700720c */ /* 0x000fe40004fa1270 */
[----:B------:R-:W-:Y:S01]  /*92640*/  ISETP.GE.AND P6, PT, R11, R231, PT ;  /* 0x000000e70b00720c */ /* 0x000fe20003fc6270 */
[----:B------:R-:W-:Y:S01]  /*92650*/  IMAD.IADD R8, R8, 0x1, R0 ;  /* 0x0000000108087824 */ /* 0x000fe200078e0200 */
[----:B------:R-:W-:Y:S01]  /*92660*/  ISETP.LT.AND P1, PT, R9, R234, !P1 ;  /* 0x000000ea0900720c */ /* 0x000fe20004f21270 */
[----:B------:R-:W-:Y:S01]  /*92670*/  VIADD R11, R6, 0x81 ;  /* 0x00000081060b7836 */ /* 0x000fe20000000000 */
[----:B------:R-:W1:Y:S01]  /*92680*/  LDC.64 R234, c[0x0][0x228] ;  /* 0x00008a00ffea7b82 */ /* 0x000e620000000a00 */
[----:B------:R-:W-:-:S07]  /*92690*/  IMAD.WIDE R238, R8, 0x4, R4 ;  /* 0x0000000408ee7825 */ /* 0x000fce00078e0204 */
[----:B------:R-:W2:Y:S01]  /*926a0*/  LDC R102, c[0x0][0x228] ;  /* 0x00008a00ff667b82 */ /* 0x000ea20000000800 */
[----:B----4-:R4:W-:Y:S01]  /*926b0*/  @P4 STG.E desc[UR60][R242.64], R145 ;  /* 0x00000091f2004986 */ /* 0x0109e2000c10193c */
[----:B------:R-:W-:Y:S01]  /*926c0*/  ISETP.LT.AND P4, PT, R9, R230, !P6 ;  /* 0x000000e60900720c */ /* 0x000fe20007781270 */
[C---:B------:R-:W-:Y:S01]  /*926d0*/  IMAD.WIDE R230, R8.reuse, 0x4, R2 ;  /* 0x0000000408e67825 */ /* 0x040fe200078e0202 */
[----:B------:R-:W-:Y:S02]  /*926e0*/  ISETP.LT.AND P6, PT, R7, R100, !P6 ;  /* 0x000000640700720c */ /* 0x000fe400077c1270 */
[----:B------:R-:W-:Y:S02]  /*926f0*/  IADD3 R8, R8, R0, RZ ;  /* 0x0000000008087210 */ /* 0x000fe40007ffe0ff */
[----:B------:R-:W2:Y:S01]  /*92700*/  LDC R100, c[0x0][0x228] ;  /* 0x00008a00ff647b82 */ /* 0x000ea20000000800 */
[----:B----4-:R-:W4:Y:S04]  /*92710*/  LDL.LU R145, [R1+0x90c] ;  /* 0x00090c0001917983 */ /* 0x010f280000300800 */
[----:B---3--:R3:W-:Y:S01]  /*92720*/  @P5 STG.E desc[UR60][R230.64], R188 ;  /* 0x000000bce6005986 */ /* 0x0087e2000c10193c */
[----:B------:R-:W-:Y:S01]  /*92730*/  ISETP.GE.AND P5, PT, R11, R227, PT ;  /* 0x000000e30b00720c */ /* 0x000fe20003fa6270 */
[----:B------:R-:W-:-:S02]  /*92740*/  VIADD R11, R6, 0x82 ;  /* 0x00000082060b7836 */ /* 0x000fc40000000000 */
[----:B------:R1:W-:Y:S01]  /*92750*/  @P1 STG.E desc[UR60][R238.64], R189 ;  /* 0x000000bdee001986 */ /* 0x0003e2000c10193c */
[----:B------:R-:W-:-:S03]  /*92760*/  ISETP.LT.AND P1, PT, R7, R104, !P5 ;  /* 0x000000680700720c */ /* 0x000fc60006f21270 */
[----:B---3--:R-:W3:Y:S01]  /*92770*/  LDL.LU R188, [R1+0x4fc] ;  /* 0x0004fc0001bc7983 */ /* 0x008ee20000300800 */
[----:B------:R-:W2:Y:S03]  /*92780*/  LDC.64 R230, c[0x0][0x228] ;  /* 0x00008a00ffe67b82 */ /* 0x000ea60000000a00 */
[----:B-1----:R-:W3:Y:S01]  /*92790*/  LDL.LU R189, [R1+0x10c] ;  /* 0x00010c0001bd7983 */ /* 0x002ee20000300800 */
[----:B------:R-:W-:-:S04]  /*927a0*/  IMAD.WIDE R238, R8, 0x4, R2 ;  /* 0x0000000408ee7825 */ /* 0x000fc800078e0202 */
[C---:B------:R-:W-:Y:S01]  /*927b0*/  IMAD.WIDE R242, R8.reuse, 0x4, R4 ;  /* 0x0000000408f27825 */ /* 0x040fe200078e0204 */
[----:B------:R1:W-:Y:S01]  /*927c0*/  @P6 STG.E desc[UR60][R238.64], R237 ;  /* 0x000000edee006986 */ /* 0x0003e2000c10193c */
[----:B------:R-:W-:Y:S01]  /*927d0*/  ISETP.GE.AND P6, PT, R11, R223, PT ;  /* 0x000000df0b00720c */ /* 0x000fe20003fc6270 */
[----:B------:R-:W2:Y:S01]  /*927e0*/  LDC R104, c[0x0][0x228] ;  /* 0x00008a00ff687b82 */ /* 0x000ea20000000800 */
[----:B------:R-:W-:Y:S01]  /*927f0*/  IMAD.IADD R8, R8, 0x1, R0 ;  /* 0x0000000108087824 */ /* 0x000fe200078e0200 */
[C---:B------:R-:W-:Y:S01]  /*92800*/  ISETP.LT.AND P5, PT, R9.reuse, R226, !P5 ;  /* 0x000000e20900720c */ /* 0x040fe20006fa1270 */
[----:B------:R1:W-:Y:S01]  /*92810*/  @P4 STG.E desc[UR60][R242.64], R233 ;  /* 0x000000e9f2004986 */ /* 0x0003e2000c10193c */
[----:B------:R-:W-:Y:S01]  /*92820*/  ISETP.LT.AND P4, PT, R9, R222, !P6 ;  /* 0x000000de0900720c */ /* 0x000fe20007781270 */
[C---:B------:R-:W-:Y:S02]  /*92830*/  IMAD.WIDE R222, R8.reuse, 0x4, R2 ;  /* 0x0000000408de7825 */ /* 0x040fe400078e0202 */
[----:B-1----:R-:W3:Y:S01]  /*92840*/  LDL.LU R237, [R1+0xc70] ;  /* 0x000c700001ed7983 */ /* 0x002ee20000300800 */
[----:B------:R-:W-:Y:S01]  /*92850*/  ISETP.LT.AND P6, PT, R7, R82, !P6 ;  /* 0x000000520700720c */ /* 0x000fe200077c1270 */
[----:B------:R-:W-:Y:S01]  /*92860*/  IMAD.WIDE R238, R8, 0x4, R4 ;  /* 0x0000000408ee7825 */ /* 0x000fe200078e0204 */
[----:B------:R-:W-:Y:S01]  /*92870*/  IADD3 R11, R6, 0x83, RZ ;  /* 0x00000083060b7810 */ /* 0x000fe20007ffe0ff */
[----:B------:R-:W1:Y:S01]  /*92880*/  LDC.64 R226, c[0x0][0x228] ;  /* 0x00008a00ffe27b82 */ /* 0x000e620000000a00 */
[----:B------:R-:W3:Y:S01]  /*92890*/  LDL.LU R233, [R1+0x910] ;  /* 0x0009100001e97983 */ /* 0x000ee20000300800 */
[----:B------:R-:W-:-:S03]  /*928a0*/  IMAD.IADD R8, R8, 0x1, R0 ;  /* 0x0000000108087824 */ /* 0x000fc600078e0200 */
[----:B------:R2:W-:Y:S01]  /*928b0*/  @P1 STG.E desc[UR60][R222.64], R229 ;  /* 0x000000e5de001986 */ /* 0x0005e2000c10193c */
[----:B------:R-:W-:Y:S01]  /*928c0*/  ISETP.GE.AND P1, PT, R11, R235, PT ;  /* 0x000000eb0b00720c */ /* 0x000fe20003f26270 */
[----:B------:R-:W-:Y:S01]  /*928d0*/  VIADD R11, R6, 0x84 ;  /* 0x00000084060b7836 */ /* 0x000fe20000000000 */
[----:B------:R-:W1:Y:S01]  /*928e0*/  LDC R82, c[0x0][0x228] ;  /* 0x00008a00ff527b82 */ /* 0x000e620000000800 */
[----:B--2---:R2:W-:Y:S04]  /*928f0*/  @P5 STG.E desc[UR60][R238.64], R225 ;  /* 0x000000e1ee005986 */ /* 0x0045e8000c10193c */
[----:B------:R-:W3:Y:S01]  /*92900*/  LDL.LU R229, [R1+0x510] ;  /* 0x0005100001e57983 */ /* 0x000ee20000300800 */
[----:B------:R-:W-:Y:S02]  /*92910*/  ISETP.LT.AND P5, PT, R7, R102, !P1 ;  /* 0x000000660700720c */ /* 0x000fe40004fa1270 */
[----:B------:R-:W1:Y:S01]  /*92920*/  LDC.64 R222, c[0x0][0x228] ;  /* 0x00008a00ffde7b82 */ /* 0x000e620000000a00 */
[C---:B--2---:R-:W-:Y:S01]  /*92930*/  IMAD.WIDE R238, R8.reuse, 0x4, R2 ;  /* 0x0000000408ee7825 */ /* 0x044fe200078e0202 */
[----:B------:R-:W2:Y:S03]  /*92940*/  LDL.LU R225, [R1+0x500] ;  /* 0x0005000001e17983 */ /* 0x000ea60000300800 */
[C---:B------:R-:W-:Y:S01]  /*92950*/  IMAD.WIDE R242, R8.reuse, 0x4, R4 ;  /* 0x0000000408f27825 */ /* 0x040fe200078e0204 */
[----:B------:R1:W-:Y:S01]  /*92960*/  @P6 STG.E desc[UR60][R238.64], R251 ;  /* 0x000000fbee006986 */ /* 0x0003e2000c10193c */
[----:B------:R-:W-:Y:S01]  /*92970*/  ISETP.GE.AND P6, PT, R11, R231, PT ;  /* 0x000000e70b00720c */ /* 0x000fe20003fc6270 */
[----:B------:R-:W1:Y:S01]  /*92980*/  LDC R102, c[0x0][0x228] ;  /* 0x00008a00ff667b82 */ /* 0x000e620000000800 */
[----:B------:R-:W-:-:S02]  /*92990*/  IADD3 R8, R8, R0, RZ ;  /* 0x0000000008087210 */ /* 0x000fc40007ffe0ff */
[C---:B------:R-:W-:Y:S01]  /*929a0*/  ISETP.LT.AND P1, PT, R9.reuse, R234, !P1 ;  /* 0x000000ea0900720c */ /* 0x040fe20004f21270 */
[----:B------:R1:W-:Y:S01]  /*929b0*/  @P4 STG.E desc[UR60][R242.64], R250 ;  /* 0x000000faf2004986 */ /* 0x0003e2000c10193c */
[----:B------:R-:W-:-:S03]  /*929c0*/  ISETP.LT.AND P4, PT, R9, R230, !P6 ;  /* 0x000000e60900720c */ /* 0x000fc60007781270 */
[----:B-1----:R-:W2:Y:S01]  /*929d0*/  LDL.LU R251, [R1+0xc74] ;  /* 0x000c740001fb7983 */ /* 0x002ea20000300800 */
[C---:B------:R-:W-:Y:S01]  /*929e0*/  IMAD.WIDE R230, R8.reuse, 0x4, R2 ;  /* 0x0000000408e67825 */ /* 0x040fe200078e0202 */
[----:B------:R-:W-:Y:S01]  /*929f0*/  ISETP.LT.AND P6, PT, R7, R100, !P6 ;  /* 0x000000640700720c */ /* 0x000fe200077c1270 */
[----:B------:R-:W1:Y:S01]  /*92a00*/  LDC.64 R234, c[0x0][0x228] ;  /* 0x00008a00ffea7b82 */ /* 0x000e620000000a00 */
[----:B------:R-:W2:Y:S01]  /*92a10*/  LDL.LU R250, [R1+0x914] ;  /* 0x0009140001fa7983 */ /* 0x000ea20000300800 */
[----:B------:R-:W-:-:S03]  /*92a20*/  IMAD.WIDE R238, R8, 0x4, R4 ;  /* 0x0000000408ee7825 */ /* 0x000fc600078e0204 */
[----:B------:R1:W-:Y:S01]  /*92a30*/  @P5 STG.E desc[UR60][R230.64], R249 ;  /* 0x000000f9e6005986 */ /* 0x0003e2000c10193c */
[----:B------:R-:W-:Y:S02]  /*92a40*/  VIADD R11, R6, 0x85 ;  /* 0x00000085060b7836 */ /* 0x000fe40000000000 */
[----:B------:R-:W4:Y:S01]  /*92a50*/  LDC R100, c[0x0][0x228] ;  /* 0x00008a00ff647b82 */ /* 0x000f220000000800 */
[----:B------:R-:W-:Y:S01]  /*92a60*/  IMAD.IADD R8, R8, 0x1, R0 ;  /* 0x0000000108087824 */ /* 0x000fe200078e0200 */
[----:B------:R1:W-:Y:S01]  /*92a70*/  @P1 STG.E desc[UR60][R238.64], R248 ;  /* 0x000000f8ee001986 */ /* 0x0003e2000c10193c */
[----:B------:R-:W-:-:S03]  /*92a80*/  ISETP.GE.AND P5, PT, R11, R227, PT ;  /* 0x000000e30b00720c */ /* 0x000fc60003fa6270 */
[----:B-1----:R-:W2:Y:S01]  /*92a90*/  LDL.LU R249, [R1+0x514] ;  /* 0x0005140001f97983 */ /* 0x002ea20000300800 */
[----:B------:R-:W-:Y:S01]  /*92aa0*/  IADD3 R11, R6, 0x86, RZ ;  /* 0x00000086060b7810 */ /* 0x000fe20007ffe0ff */
[----:B------:R-:W1:Y:S01]  /*92ab0*/  LDC.64 R230, c[0x0][0x228] ;  /* 0x00008a00ffe67b82 */ /* 0x000e620000000a00 */
[C---:B------:R-:W-:Y:S01]  /*92ac0*/  IMAD.WIDE R238, R8.reuse, 0x4, R2 ;  /* 0x0000000408ee7825 */ /* 0x040fe200078e0202 */
[----:B------:R-:W2:Y:S01]  /*92ad0*/  LDL.LU R248, [R1+0x504] ;  /* 0x0005040001f87983 */ /* 0x000ea20000300800 */
[----:B------:R-:W-:Y:S02]  /*92ae0*/  ISETP.LT.AND P1, PT, R7, R104, !P5 ;  /* 0x000000680700720c */ /* 0x000fe40006f21270 */
[C---:B------:R-:W-:Y:S01]  /*92af0*/  IMAD.WIDE R242, R8.reuse, 0x4, R4 ;  /* 0x0000000408f27825 */ /* 0x040fe200078e0204 */
[----:B------:R-:W-:Y:S01]  /*92b00*/  ISETP.LT.AND P5, PT, R9, R226, !P5 ;  /* 0x000000e20900720c */ /* 0x000fe20006fa1270 */
[----:B------:R1:W-:Y:S01]  /*92b10*/  @P6 STG.E desc[UR60][R238.64], R198 ;  /* 0x000000c6ee006986 */ /* 0x0003e2000c10193c */
[----:B------:R-:W-:Y:S01]  /*92b20*/  ISETP.GE.AND P6, PT, R11, R223, PT ;  /* 0x000000df0b00720c */ /* 0x000fe20003fc6270 */
[----:B------:R-:W-:Y:S01]  /*92b30*/  IMAD.IADD R8, R8, 0x1, R0 ;  /* 0x0000000108087824 */ /* 0x000fe200078e0200 */
[----:B------:R-:W3:Y:S01]  /*92b40*/  LDC.64 R226, c[0x0][0x228] ;  /* 0x00008a00ffe27b82 */ /* 0x000ee20000000a00 */
[----:B------:R1:W-:Y:S01]  /*92b50*/  @P4 STG.E desc[UR60][R242.64], R199 ;  /* 0x000000c7f2004986 */ /* 0x0003e2000c10193c */
[----:B------:R-:W-:Y:S01]  /*92b60*/  ISETP.LT.AND P4, PT, R9, R222, !P6 ;  /* 0x000000de0900720c */ /* 0x000fe20007781270 */
[----:B------:R-:W-:Y:S01]  /*92b70*/  IMAD.WIDE R222, R8, 0x4, R2 ;  /* 0x0000000408de7825 */ /* 0x000fe200078e0202 */
[----:B------:R-:W-:-:S04]  /*92b80*/  ISETP.LT.AND P6, PT, R7, R82, !P6 ;  /* 0x000000520700720c */ /* 0x000fc800077c1270 */
[----:B------:R-:W3:Y:S01]  /*92b90*/  LDC R104, c[0x0][0x228] ;  /* 0x00008a00ff687b82 */ /* 0x000ee20000000800 */
[----:B-1----:R-:W2:Y:S01]  /*92ba0*/  LDL.LU R198, [R1+0xc78] ;  /* 0x000c780001c67983 */ /* 0x002ea20000300800 */
[----:B------:R-:W-:-:S03]  /*92bb0*/  IMAD.WIDE R238, R8, 0x4, R4 ;  /* 0x0000000408ee7825 */ /* 0x000fc600078e0204 */
[----:B------:R-:W2:Y:S01]  /*92bc0*/  LDL.LU R199, [R1+0x918] ;  /* 0x0009180001c77983 */ /* 0x000ea20000300800 */
[----:B------:R-:W-:Y:S01]  /*92bd0*/  IADD3 R8, R8, R0, RZ ;  /* 0x0000000008087210 */ /* 0x000fe20007ffe0ff */
[----:B------:R-:W-:Y:S01]  /*92be0*/  VIADD R11, R6, 0x87 ;  /* 0x00000087060b7836 */ /* 0x000fe20000000000 */
[----:B------:R-:W1:Y:S01]  /*92bf0*/  LDC R82, c[0x0][0x228] ;  /* 0x00008a00ff527b82 */ /* 0x000e620000000800 */
[----:B------:R1:W-:Y:S04]  /*92c00*/  @P1 STG.E desc[UR60][R222.64], R146 ;  /* 0x00000092de001986 */ /* 0x0003e8000c10193c */
[----:B------:R1:W-:Y:S04]  /*92c10*/  @P5 STG.E desc[UR60][R238.64], R147 ;  /* 0x00000093ee005986 */ /* 0x0003e8000c10193c */
[----:B-1----:R-:W2:Y:S01]  /*92c20*/  LDL.LU R146, [R1+0x518] ;  /* 0x0005180001927983 */ /* 0x002ea20000300800 */
[----:B------:R-:W1:Y:S01]  /*92c30*/  LDC.64 R222, c[0x0][0x228] ;  /* 0x00008a00ffde7b82 */ /* 0x000e620000000a00 */
[----:B------:R-:W-:-:S02]  /*92c40*/  IMAD.WIDE R238, R8, 0x4, R2 ;  /* 0x0000000408ee7825 */ /* 0x000fc400078e0202 */
[----:B------:R-:W2:Y:S04]  /*92c50*/  LDL.LU R147, [R1+0x508] ;  /* 0x0005080001937983 */ /* 0x000ea80000300800 */
[----:B------:R1:W-:Y:S04]  /*92c60*/  @P6 STG.E desc[UR60][R238.64], R144 ;  /* 0x00000090ee006986 */ /* 0x0003e8000c10193c */
[----:B-1----:R-:W2:Y:S01]  /*92c70*/  LDL.LU R144, [R1+0xc7c] ;  /* 0x000c7c0001907983 */ /* 0x002ea20000300800 */
[----:B------:R-:W-:Y:S01]  /*92c80*/  ISETP.GE.AND P1, PT, R11, R235, PT ;  /* 0x000000eb0b00720c */ /* 0x000fe20003f26270 */
[----:B------:R-:W-:-:S02]  /*92c90*/  VIADD R11, R6, 0x88 ;  /* 0x00000088060b7836 */ /* 0x000fc40000000000 */
[C---:B------:R-:W-:Y:S01]  /*92ca0*/  IMAD.WIDE R242, R8.reuse, 0x4, R4 ;  /* 0x0000000408f27825 */ /* 0x040fe200078e0204 */
[----:B------:R-:W-:Y:S02]  /*92cb0*/  ISETP.LT.AND P5, PT, R7, R102, !P1 ;  /* 0x000000660700720c */ /* 0x000fe40004fa1270 */
[----:B------:R-:W-:Y:S01]  /*92cc0*/  ISETP.GE.AND P6, PT, R11, R231, PT ;  /* 0x000000e70b00720c */ /* 0x000fe20003fc6270 */
[----:B------:R-:W-:Y:S01]  /*92cd0*/  IMAD.IADD R8, R8, 0x1, R0 ;  /* 0x0000000108087824 */ /* 0x000fe200078e0200 */
[----:B------:R-:W-:Y:S01]  /*92ce0*/  ISETP.LT.AND P1, PT, R9, R234, !P1 ;  /* 0x000000ea0900720c */ /* 0x000fe20004f21270 */
[----:B------:R-:W1:Y:S01]  /*92cf0*/  LDC R102, c[0x0][0x228] ;  /* 0x00008a00ff667b82 */ /* 0x000e620000000800 */
[----:B------:R-:W-:Y:S01]  /*92d00*/  IADD3 R11, R6, 0x89, RZ ;  /* 0x00000089060b7810 */ /* 0x000fe20007ffe0ff */
[----:B------:R-:W-:-:S06]  /*92d10*/  IMAD.WIDE R238, R8, 0x4, R4 ;  /* 0x0000000408ee7825 */ /* 0x000fcc00078e0204 */
[----:B------:R-:W1:Y:S01]  /*92d20*/  LDC.64 R234, c[0x0][0x228] ;  /* 0x00008a00ffea7b82 */ /* 0x000e620000000a00 */
[----:B----4-:R4:W-:Y:S01]  /*92d30*/  @P4 STG.E desc[UR60][R242.64], R145 ;  /* 0x00000091f2004986 */ /* 0x0109e2000c10193c */
[----:B------:R-:W-:Y:S01]  /*92d40*/  ISETP.LT.AND P4, PT, R9, R230, !P6 ;  /* 0x000000e60900720c */ /* 0x000fe20007781270 */
[----:B------:R-:W-:Y:S01]  /*92d50*/  IMAD.WIDE R230, R8, 0x4, R2 ;  /* 0x0000000408e67825 */ /* 0x000fe200078e0202 */
[----:B------:R-:W-:-:S04]  /*92d60*/  ISETP.LT.AND P6, PT, R7, R100, !P6 ;  /* 0x000000640700720c */ /* 0x000fc800077c1270 */
[----:B------:R-:W2:Y:S01]  /*92d70*/  LDC R100, c[0x0][0x228] ;  /* 0x00008a00ff647b82 */ /* 0x000ea20000000800 */
[----:B------:R-:W-:Y:S01]  /*92d80*/  IMAD.IADD R8, R8, 0x1, R0 ;  /* 0x0000000108087824 */ /* 0x000fe200078e0200 */
[----:B----4-:R-:W4:Y:S04]  /*92d90*/  LDL.LU R145, [R1+0x91c] ;  /* 0x00091c0001917983 */ /* 0x010f280000300800 */
[----:B---3--:R3:W-:Y:S01]  /*92da0*/  @P5 STG.E desc[UR60][R230.64], R188 ;  /* 0x000000bce6005986 */ /* 0x0087e2000c10193c */
[----:B------:R-:W-:Y:S01]  /*92db0*/  ISETP.GE.AND P5, PT, R11, R227, PT ;  /* 0x000000e30b00720c */ /* 0x000fe20003fa6270 */
[----:B------:R-:W-:Y:S02]  /*92dc0*/  VIADD R11, R6, 0x8a ;  /* 0x0000008a060b7836 */ /* 0x000fe40000000000 */
        /* <DEDUP_REMOVED lines=10> */
[----:B------:R-:W-:Y:S02]  /*92e70*/  IADD3 R8, R8, R0, RZ ;  /* 0x0000000008087210 */ /* 0x000fe40007ffe0ff */
[C---:B------:R-:W-:Y:S01]  /*92e80*/  ISETP.LT.AND P5, PT, R9.reuse, R226, !P5 ;  /* 0x000000e20900720c */ /* 0x040fe20006fa1270 */
[----:B------:R1:W-:Y:S01]  /*92e90*/  @P4 STG.E desc[UR60][R242.64], R233 ;  /* 0x000000e9f2004986 */ /* 0x0003e2000c10193c */
[----:B------:R-:W-:-:S03]  /*92ea0*/  ISETP.LT.AND P4, PT, R9, R222, !P6 ;  /* 0x000000de0900720c */ /* 0x000fc60007781270 */
[----:B-1----:R-:W3:Y:S01]  /*92eb0*/  LDL.LU R237, [R1+0xc80] ;  /* 0x000c800001ed7983 */ /* 0x002ee20000300800 */
[----:B------:R-:W-:Y:S01]  /*92ec0*/  IMAD.WIDE R222, R8, 0x4, R2 ;  /* 0x0000000408de7825 */ /* 0x000fe200078e0202 */
[----:B------:R-:W-:Y:S01]  /*92ed0*/  ISETP.LT.AND P6, PT, R7, R82, !P6 ;  /* 0x000000520700720c */ /* 0x000fe200077c1270 */
[----:B------:R-:W1:Y:S01]  /*92ee0*/  LDC.64 R226, c[0x0][0x228] ;  /* 0x00008a00ffe27b82 */ /* 0x000e620000000a00 */
[----:B------:R-:W3:Y:S01]  /*92ef0*/  LDL.LU R233, [R1+0x920] ;  /* 0x0009200001e97983 */ /* 0x000ee20000300800 */
[----:B------:R-:W-:Y:S02]  /*92f00*/  VIADD R11, R6, 0x8b ;  /* 0x0000008b060b7836 */ /* 0x000fe40000000000 */
[C---:B------:R-:W-:Y:S01]  /*92f10*/  IMAD.WIDE R238, R8.reuse, 0x4, R4 ;  /* 0x0000000408ee7825 */ /* 0x040fe200078e0204 */
[----:B------:R2:W-:Y:S03]  /*92f20*/  @P1 STG.E desc[UR60][R222.64], R229 ;  /* 0x000000e5de001986 */ /* 0x0005e6000c10193c */
[----:B------:R-:W1:Y:S01]  /*92f30*/  LDC R82, c[0x0][0x228] ;  /* 0x00008a00ff527b82 */ /* 0x000e620000000800 */
[----:B------:R-:W-:Y:S01]  /*92f40*/  IMAD.IADD R8, R8, 0x1, R0 ;  /* 0x0000000108087824 */ /* 0x000fe200078e0200 */
[----:B------:R-:W-:Y:S01]  /*92f50*/  ISETP.GE.AND P1, PT, R11, R235, PT ;  /* 0x000000eb0b00720c */ /* 0x000fe20003f26270 */
[----:B--2---:R2:W-:Y:S04]  /*92f60*/  @P5 STG.E desc[UR60][R238.64], R225 ;  /* 0x000000e1ee005986 */ /* 0x0045e8000c10193c */
[----:B------:R-:W3:Y:S01]  /*92f70*/  LDL.LU R229, [R1+0x520] ;  /* 0x0005200001e57983 */ /* 0x000ee20000300800 */
[----:B------:R-:W-:Y:S01]  /*92f80*/  IADD3 R11, R6, 0x8c, RZ ;  /* 0x0000008c060b7810 */ /* 0x000fe20007ffe0ff */
[----:B------:R-:W1:Y:S01]  /*92f90*/  LDC.64 R222, c[0x0][0x228] ;  /* 0x00008a00ffde7b82 */ /* 0x000e620000000a00 */
[----:B--2---:R-:W-:Y:S01]  /*92fa0*/  IMAD.WIDE R238, R8, 0x4, R2 ;  /* 0x0000000408ee7825 */ /* 0x004fe200078e0202 */
[----:B------:R-:W2:Y:S01]  /*92fb0*/  LDL.LU R225, [R1+0x120] ;  /* 0x0001200001e17983 */ /* 0x000ea20000300800 */
[----:B------:R-:W-:-:S02]  /*92fc0*/  ISETP.LT.AND P5, PT, R7, R102, !P1 ;  /* 0x000000660700720c */ /* 0x000fc40004fa1270 */
[C---:B------:R-:W-:Y:S01]  /*92fd0*/  IMAD.WIDE R242, R8.reuse, 0x4, R4 ;  /* 0x0000000408f27825 */ /* 0x040fe200078e0204 */
[----:B------:R1:W-:Y:S01]  /*92fe0*/  @P6 STG.E desc[UR60][R238.64], R251 ;  /* 0x000000fbee006986 */ /* 0x0003e2000c10193c */
[----:B------:R-:W-:Y:S01]  /*92ff0*/  ISETP.GE.AND P6, PT, R11, R231, PT ;  /* 0x000000e70b00720c */ /* 0x000fe20003fc6270 */
[----:B------:R-:W1:Y:S01]  /*93000*/  LDC R102, c[0x0][0x228] ;  /* 0x00008a00ff667b82 */ /* 0x000e620000000800 */
[----:B------:R-:W-:Y:S01]  /*93010*/  IMAD.IADD R8, R8, 0x1, R0 ;  /* 0x0000000108087824 */ /* 0x000fe200078e0200 */
        /* <DEDUP_REMOVED lines=8> */
[C---:B------:R-:W-:Y:S01]  /*930a0*/  IMAD.WIDE R238, R8.reuse, 0x4, R4 ;  /* 0x0000000408ee7825 */ /* 0x040fe200078e0204 */
[----:B------:R-:W-:Y:S02]  /*930b0*/  IADD3 R8, R8, R0, RZ ;  /* 0x0000000008087210 */ /* 0x000fe40007ffe0ff */
[----:B------:R1:W-:Y:S01]  /*930c0*/  @P5 STG.E desc[UR60][R230.64], R249 ;  /* 0x000000f9e6005986 */ /* 0x0003e2000c10193c */
[----:B------:R-:W-:Y:S02]  /*930d0*/  VIADD R11, R6, 0x8d ;  /* 0x0000008d060b7836 */ /* 0x000fe40000000000 */
[----:B------:R-:W4:Y:S01]  /*930e0*/  LDC R100, c[0x0][0x228] ;  /* 0x00008a00ff647b82 */ /* 0x000f220000000800 */
[----:B------:R1:W-:Y:S02]  /*930f0*/  @P1 STG.E desc[UR60][R238.64], R248 ;  /* 0x000000f8ee001986 */ /* 0x0003e4000c10193c */
[----:B------:R-:W-:-:S02]  /*93100*/  ISETP.GE.AND P5, PT, R11, R227, PT ;  /* 0x000000e30b00720c */ /* 0x000fc40003fa6270 */
[----:B-1----:R-:W2:Y:S01]  /*93110*/  LDL.LU R249, [R1+0x524] ;  /* 0x0005240001f97983 */ /* 0x002ea20000300800 */
[----:B------:R-:W-:Y:S02]  /*93120*/  VIADD R11, R6, 0x8e ;  /* 0x0000008e060b7836 */ /* 0x000fe40000000000 */
[----:B------:R-:W1:Y:S01]  /*93130*/  LDC.64 R230, c[0x0][0x228] ;  /* 0x00008a00ffe67b82 */ /* 0x000e620000000a00 */
[C---:B------:R-:W-:Y:S01]  /*93140*/  IMAD.WIDE R238, R8.reuse, 0x4, R2 ;  /* 0x0000000408ee7825 */ /* 0x040fe200078e0202 */
[----:B------:R-:W2:Y:S01]  /*93150*/  LDL.LU R248, [R1+0x124] ;  /* 0x0001240001f87983 */ /* 0x000ea20000300800 */
[----:B------:R-:W-:Y:S02]  /*93160*/  ISETP.LT.AND P1, PT, R7, R104, !P5 ;  /* 0x000000680700720c */ /* 0x000fe40006f21270 */
[C---:B------:R-:W-:Y:S01]  /*93170*/  IMAD.WIDE R242, R8.reuse, 0x4, R4 ;  /* 0x0000000408f27825 */ /* 0x040fe200078e0204 */
[----:B------:R1:W-:Y:S01]  /*93180*/  @P6 STG.E desc[UR60][R238.64], R198 ;  /* 0x000000c6ee006986 */ /* 0x0003e2000c10193c */
[----:B------:R-:W-:Y:S01]  /*93190*/  ISETP.LT.AND P5, PT, R9, R226, !P5 ;  /* 0x000000e20900720c */ /* 0x000fe20006fa1270 */
[----:B------:R-:W3:Y:S01]  /*931a0*/  LDC R104, c[0x0][0x228] ;  /* 0x00008a00ff687b82 */ /* 0x000ee20000000800 */
[----:B------:R-:W-:Y:S01]  /*931b0*/  ISETP.GE.AND P6, PT, R11, R223, PT ;  /* 0x000000df0b00720c */ /* 0x000fe20003fc6270 */
[----:B------:R-:W-:Y:S01]  /*931c0*/  IMAD.IADD R8, R8, 0x1, R0 ;  /* 0x0000000108087824 */ /* 0x000fe200078e0200 */
[----:B------:R1:W-:Y:S02]  /*931d0*/  @P4 STG.E desc[UR60][R242.64], R199 ;  /* 0x000000c7f2004986 */ /* 0x0003e4000c10193c */
[----:B------:R-:W-:-:S02]  /*931e0*/  ISETP.LT.AND P4, PT, R9, R222, !P6 ;  /* 0x000000de0900720c */ /* 0x000fc40007781270 */
[----:B-1----:R-:W2:Y:S01]  /*931f0*/  LDL.LU R198, [R1+0xc88] ;  /* 0x000c880001c67983 */ /* 0x002ea20000300800 */
[----:B------:R-:W-:Y:S01]  /*93200*/  ISETP.LT.AND P6, PT, R7, R82, !P6 ;  /* 0x000000520700720c */ /* 0x000fe200077c1270 */
[----:B------:R-:W-:Y:S01]  /*93210*/  IMAD.WIDE R222, R8, 0x4, R2 ;  /* 0x0000000408de7825 */ /* 0x000fe200078e0202 */
[----:B------:R-:W-:Y:S01]  /*93220*/  IADD3 R11, R6, 0x8f, RZ ;  /* 0x0000008f060b7810 */ /* 0x000fe20007ffe0ff */
[----:B------:R-:W1:Y:S01]  /*93230*/  LDC.64 R226, c[0x0][0x228] ;  /* 0x00008a00ffe27b82 */ /* 0x000e620000000a00 */
[----:B------:R-:W2:Y:S01]  /*93240*/  LDL.LU R199, [R1+0x928] ;  /* 0x0009280001c77983 */ /* 0x000ea20000300800 */
[----:B------:R-:W-:-:S04]  /*93250*/  IMAD.WIDE R238, R8, 0x4, R4 ;  /* 0x0000000408ee7825 */ /* 0x000fc800078e0204 */
[----:B------:R-:W-:Y:S01]  /*93260*/  IMAD.IADD R8, R8, 0x1, R0 ;  /* 0x0000000108087824 */ /* 0x000fe200078e0200 */
[----:B------:R1:W-:Y:S01]  /*93270*/  @P1 STG.E desc[UR60][R222.64], R146 ;  /* 0x00000092de001986 */ /* 0x0003e2000c10193c */
[----:B------:R-:W3:Y:S03]  /*93280*/  LDC R82, c[0x0][0x228] ;  /* 0x00008a00ff527b82 */ /* 0x000ee60000000800 */
        /* <DEDUP_REMOVED lines=12> */
[----:B------:R-:W1:Y:S01]  /*93350*/  LDC R102, c[0x0][0x228] ;  /* 0x00008a00ff667b82 */ /* 0x000e620000000800 */
[----:B------:R-:W-:Y:S02]  /*93360*/  ISETP.LT.AND P1, PT, R9, R234, !P1 ;  /* 0x000000ea0900720c */ /* 0x000fe40004f21270 */
[----:B------:R-:W-:Y:S01]  /*93370*/  IADD3 R8, R8, R0, RZ ;  /* 0x0000000008087210 */ /* 0x000fe20007ffe0ff */
[----:B------:R-:W-:-:S04]  /*93380*/  VIADD R11, R6, 0x91 ;  /* 0x00000091060b7836 */ /* 0x000fc80000000000 */
[C---:B------:R-:W-:Y:S01]  /*93390*/  IMAD.WIDE R238, R8.reuse, 0x4, R4 ;  /* 0x0000000408ee7825 */ /* 0x040fe200078e0204 */
        /* <DEDUP_REMOVED lines=9> */
[----:B------:R-:W-:-:S03]  /*93430*/  ISETP.GE.AND P5, PT, R11, R227, PT ;  /* 0x000000e30b00720c */ /* 0x000fc60003fa6270 */
[----:B------:R1:W-:Y:S01]  /*93440*/  @P1 STG.E desc[UR60][R238.64], R189 ;  /* 0x000000bdee001986 */ /* 0x0003e2000c10193c */
[----:B------:R-:W-:-:S03]  /*93450*/  IADD3 R11, R6, 0x92, RZ ;  /* 0x00000092060b7810 */ /* 0x000fc60007ffe0ff */
[----:B---3--:R-:W3:Y:S01]  /*93460*/  LDL.LU R188, [R1+0x52c] ;  /* 0x00052c0001bc7983 */ /* 0x008ee20000300800 */
[----:B------:R-:W-:Y:S01]  /*93470*/  ISETP.LT.AND P1, PT, R7, R104, !P5 ;  /* 0x000000680700720c */ /* 0x000fe20006f21270 */
[----:B------:R-:W2:Y:S02]  /*93480*/  LDC.64 R230, c[0x0][0x228] ;  /* 0x00008a00ffe67b82 */ /* 0x000ea40000000a00 */
        /* <DEDUP_REMOVED lines=17> */
[----:B------:R2:W-:Y:S01]  /*935a0*/  @P1 STG.E desc[UR60][R222.64], R229 ;  /* 0x000000e5de001986 */ /* 0x0005e2000c10193c */
[----:B------:R-:W-:Y:S02]  /*935b0*/  IADD3 R8, R8, R0, RZ ;  /* 0x0000000008087210 */ /* 0x000fe40007ffe0ff */
[----:B------:R-:W1:Y:S01]  /*935c0*/  LDC R82, c[0x0][0x228] ;  /* 0x00008a00ff527b82 */ /* 0x000e620000000800 */
[----:B------:R-:W-:Y:S01]  /*935d0*/  ISETP.GE.AND P1, PT, R11, R235, PT ;  /* 0x000000eb0b00720c */ /* 0x000fe20003f26270 */
[----:B------:R-:W-:Y:S01]  /*935e0*/  VIADD R11, R6, 0x94 ;  /* 0x00000094060b7836 */ /* 0x000fe20000000000 */
[----:B--2---:R2:W-:Y:S04]  /*935f0*/  @P5 STG.E desc[UR60][R238.64], R225 ;  /* 0x000000e1ee005986 */ /* 0x0045e8000c10193c */
        /* <DEDUP_REMOVED lines=18> */
[----:B------:R-:W1:Y:S01]  /*93720*/  LDC.64 R234, c[0x0][0x228] ;  /* 0x00008a00ffea7b82 */ /* 0x000e620000000a00 */
[----:B------:R-:W2:Y:S01]  /*93730*/  LDL.LU R250, [R1+0xc94] ;  /* 0x000c940001fa7983 */ /* 0x000ea20000300800 */
[----:B------:R-:W-:-:S03]  /*93740*/  IMAD.IADD R8, R8, 0x1, R0 ;  /* 0x0000000108087824 */ /* 0x000fc600078e0200 */
[----:B------:R1:W-:Y:S01]  /*93750*/  @P5 STG.E desc[UR60][R230.64], R249 ;  /* 0x000000f9e6005986 */ /* 0x0003e2000c10193c */
[----:B------:R-:W-:Y:S01]  /*93760*/  ISETP.GE.AND P5, PT, R11, R227, PT ;  /* 0x000000e30b00720c */ /* 0x000fe20003fa6270 */
[----:B------:R-:W-:Y:S01]  /*93770*/  VIADD R11, R6, 0x96 ;  /* 0x00000096060b7836 */ /* 0x000fe20000000000 */
[----:B------:R-:W4:Y:S01]  /*93780*/  LDC R100, c[0x0][0x228] ;  /* 0x00008a00ff647b82 */ /* 0x000f220000000800 */
[----:B------:R1:W-:Y:S04]  /*93790*/  @P1 STG.E desc[UR60][R238.64], R248 ;  /* 0x000000f8ee001986 */ /* 0x0003e8000c10193c */
[----:B-1----:R-:W2:Y:S01]  /*937a0*/  LDL.LU R249, [R1+0x134] ;  /* 0x0001340001f97983 */ /* 0x002ea20000300800 */
[----:B------:R-:W-:Y:S01]  /*937b0*/  ISETP.LT.AND P1, PT, R7, R104, !P5 ;  /* 0x000000680700720c */ /* 0x000fe20006f21270 */
[C---:B------:R-:W-:Y:S01]  /*937c0*/  IMAD.WIDE R242, R8.reuse, 0x4, R4 ;  /* 0x0000000408f27825 */ /* 0x040fe200078e0204 */
[----:B------:R-:W1:Y:S03]  /*937d0*/  LDC.64 R230, c[0x0][0x228] ;  /* 0x00008a00ffe67b82 */ /* 0x000e660000000a00 */
[----:B------:R-:W-:Y:S01]  /*937e0*/  IMAD.WIDE R238, R8, 0x4, R2 ;  /* 0x0000000408ee7825 */ /* 0x000fe200078e0202 */
[----:B------:R-:W2:Y:S01]  /*937f0*/  LDL.LU R248, [R1+0x534] ;  /* 0x0005340001f87983 */ /* 0x000ea20000300800 */
[----:B------:R-:W-:-:S03]  /*93800*/  ISETP.LT.AND P5, PT, R9, R226, !P5 ;  /* 0x000000e20900720c */ /* 0x000fc60006fa1270 */
[----:B------:R1:W-:Y:S01]  /*93810*/  @P6 STG.E desc[UR60][R238.64], R198 ;  /* 0x000000c6ee006986 */ /* 0x0003e2000c10193c */
[----:B------:R-:W-:Y:S01]  /*93820*/  ISETP.GE.AND P6, PT, R11, R223, PT ;  /* 0x000000df0b00720c */ /* 0x000fe20003fc6270 */
[----:B------:R-:W3:Y:S01]  /*93830*/  LDC.64 R226, c[0x0][0x228] ;  /* 0x00008a00ffe27b82 */ /* 0x000ee20000000a00 */
[----:B------:R-:W-:Y:S01]  /*93840*/  IADD3 R8, R8, R0, RZ ;  /* 0x0000000008087210 */ /* 0x000fe20007ffe0ff */
[----:B------:R1:W-:Y:S01]  /*93850*/  @P4 STG.E desc[UR60][R242.64], R199 ;  /* 0x000000c7f2004986 */ /* 0x0003e2000c10193c */
[----:B------:R-:W-:Y:S02]  /*93860*/  ISETP.LT.AND P4, PT, R9, R222, !P6 ;  /* 0x000000de0900720c */ /* 0x000fe40007781270 */
[----:B------:R-:W-:-:S03]  /*93870*/  ISETP.LT.AND P6, PT, R7, R82, !P6 ;  /* 0x000000520700720c */ /* 0x000fc600077c1270 */
[----:B------:R-:W3:Y:S01]  /*93880*/  LDC R104, c[0x0][0x228] ;  /* 0x00008a00ff687b82 */ /* 0x000ee20000000800 */
[----:B-1----:R-:W2:Y:S01]  /*93890*/  LDL.LU R198, [R1+0x938] ;  /* 0x0009380001c67983 */ /* 0x002ea20000300800 */
[----:B------:R-:W-:-:S03]  /*938a0*/  IMAD.WIDE R222, R8, 0x4, R2 ;  /* 0x0000000408de7825 */ /* 0x000fc600078e0202 */
[----:B------:R-:W2:Y:S01]  /*938b0*/  LDL.LU R199, [R1+0xc98] ;  /* 0x000c980001c77983 */ /* 0x000ea20000300800 */
[C---:B------:R-:W-:Y:S02]  /*938c0*/  IMAD.WIDE R238, R8.reuse, 0x4, R4 ;  /* 0x0000000408ee7825 */ /* 0x040fe400078e0204 */
[----:B------:R-:W1:Y:S02]  /*938d0*/  LDC R82, c[0x0][0x228] ;  /* 0x00008a00ff527b82 */ /* 0x000e640000000800 */
[----:B------:R-:W-:Y:S01]  /*938e0*/  IMAD.IADD R8, R8, 0x1, R0 ;  /* 0x0000000108087824 */ /* 0x000fe200078e0200 */
        /* <DEDUP_REMOVED lines=33> */
[C---:B------:R-:W-:Y:S01]  /*93b00*/  IMAD.WIDE R242, R8.reuse, 0x4, R4 ;  /* 0x0000000408f27825 */ /* 0x040fe200078e0204 */
[----:B------:R-:W2:Y:S03]  /*93b10*/  LDC.64 R230, c[0x0][0x228] ;  /* 0x00008a00ffe67b82 */ /* 0x000ea60000000a00 */
[C---:B-1----:R-:W-:Y:S01]  /*93b20*/  IMAD.WIDE R238, R8.reuse, 0x4, R2 ;  /* 0x0000000408ee7825 */ /* 0x042fe200078e0202 */
[----:B------:R-:W3:Y:S03]  /*93b30*/  LDL.LU R189, [R1+0x53c] ;  /* 0x00053c0001bd7983 */ /* 0x000ee60000300800 */
[----:B------:R-:W-:Y:S01]  /*93b40*/  IMAD.IADD R8, R8, 0x1, R0 ;  /* 0x0000000108087824 */ /* 0x000fe200078e0200 */
[----:B------:R-:W1:Y:S01]  /*93b50*/  LDC R104, c[0x0][0x228] ;  /* 0x00008a00ff687b82 */ /* 0x000e620000000800 */
[----:B------:R2:W-:Y:S01]  /*93b60*/  @P6 STG.E desc[UR60][R238.64], R237 ;  /* 0x000000edee006986 */ /* 0x0005e2000c10193c */
[----:B------:R-:W-:-:S02]  /*93b70*/  ISETP.GE.AND P6, PT, R11, R223, PT ;  /* 0x000000df0b00720c */ /* 0x000fc40003fc6270 */
[C---:B------:R-:W-:Y:S01]  /*93b80*/  ISETP.LT.AND P5, PT, R9.reuse, R226, !P5 ;  /* 0x000000e20900720c */ /* 0x040fe20006fa1270 */
[----:B------:R2:W-:Y:S01]  /*93b90*/  @P4 STG.E desc[UR60][R242.64], R233 ;  /* 0x000000e9f2004986 */ /* 0x0005e2000c10193c */
[----:B------:R-:W-:Y:S01]  /*93ba0*/  ISETP.LT.AND P4, PT, R9, R222, !P6 ;  /* 0x000000de0900720c */ /* 0x000fe20007781270 */
[C---:B------:R-:W-:Y:S02]  /*93bb0*/  IMAD.WIDE R222, R8.reuse, 0x4, R2 ;  /* 0x0000000408de7825 */ /* 0x040fe400078e0202 */
[----:B--2---:R-:W2:Y:S01]  /*93bc0*/  LDL.LU R237, [R1+0x940] ;  /* 0x0009400001ed7983 */ /* 0x004ea20000300800 */
[----:B------:R-:W-:Y:S01]  /*93bd0*/  ISETP.LT.AND P6, PT, R7, R82, !P6 ;  /* 0x000000520700720c */ /* 0x000fe200077c1270 */
[----:B------:R-:W-:Y:S01]  /*93be0*/  IMAD.WIDE R238, R8, 0x4, R4 ;  /* 0x0000000408ee7825 */ /* 0x000fe200078e0204 */
[----:B------:R-:W-:Y:S01]  /*93bf0*/  IADD3 R11, R6, 0x9b, RZ ;  /* 0x0000009b060b7810 */ /* 0x000fe20007ffe0ff */
[----:B------:R-:W1:Y:S01]  /*93c00*/  LDC.64 R226, c[0x0][0x228] ;  /* 0x00008a00ffe27b82 */ /* 0x000e620000000a00 */
[----:B------:R-:W2:Y:S04]  /*93c10*/  LDL.LU R233, [R1+0xca0] ;  /* 0x000ca00001e97983 */ /* 0x000ea80000300800 */
[----:B------:R1:W-:Y:S01]  /*93c20*/  @P1 STG.E desc[UR60][R222.64], R229 ;  /* 0x000000e5de001986 */ /* 0x0003e2000c10193c */
[----:B------:R-:W-:Y:S01]  /*93c30*/  IMAD.IADD R8, R8, 0x1, R0 ;  /* 0x0000000108087824 */ /* 0x000fe200078e0200 */
[----:B------:R-:W-:Y:S01]  /*93c40*/  ISETP.GE.AND P1, PT, R11, R235, PT ;  /* 0x000000eb0b00720c */ /* 0x000fe20003f26270 */
[----:B------:R-:W-:Y:S01]  /*93c50*/  VIADD R11, R6, 0x9c ;  /* 0x0000009c060b7836 */ /* 0x000fe20000000000 */
[----:B------:R-:W1:Y:S02]  /*93c60*/  LDC R82, c[0x0][0x228] ;  /* 0x00008a00ff527b82 */ /* 0x000e640000000800 */
[----:B-1----:R-:W2:Y:S06]  /*93c70*/  LDL.LU R229, [R1+0x540] ;  /* 0x0005400001e57983 */ /* 0x002eac0000300800 */
[----:B------:R-:W1:Y:S01]  /*93c80*/  LDC.64 R222, c[0x0][0x228] ;  /* 0x00008a00ffde7b82 */ /* 0x000e620000000a00 */
[----:B------:R1:W-:Y:S01]  /*93c90*/  @P5 STG.E desc[UR60][R238.64], R225 ;  /* 0x000000e1ee005986 */ /* 0x0003e2000c10193c */
[----:B------:R-:W-:Y:S01]  /*93ca0*/  ISETP.LT.AND P5, PT, R7, R102, !P1 ;  /* 0x000000660700720c */ /* 0x000fe20004fa1270 */
[----:B------:R-:W-:Y:S01]  /*93cb0*/  IMAD.WIDE R242, R8, 0x4, R4 ;  /* 0x0000000408f27825 */ /* 0x000fe200078e0204 */
[----:B------:R-:W-:-:S04]  /*93cc0*/  ISETP.LT.AND P1, PT, R9, R234, !P1 ;  /* 0x000000ea0900720c */ /* 0x000fc80004f21270 */
[----:B------:R-:W1:Y:S02]  /*93cd0*/  LDC R102, c[0x0][0x228] ;  /* 0x00008a00ff667b82 */ /* 0x000e640000000800 */
[----:B-1----:R-:W2:Y:S01]  /*93ce0*/  LDL.LU R225, [R1+0x140] ;  /* 0x0001400001e17983 */ /* 0x002ea20000300800 */
[C---:B------:R-:W-:Y:S01]  /*93cf0*/  IMAD.WIDE R238, R8.reuse, 0x4, R2 ;  /* 0x0000000408ee7825 */ /* 0x040fe200078e0202 */
[----:B------:R-:W-:-:S04]  /*93d00*/  IADD3 R8, R8, R0, RZ ;  /* 0x0000000008087210 */ /* 0x000fc80007ffe0ff */
[----:B------:R1:W-:Y:S01]  /*93d10*/  @P6 STG.E desc[UR60][R238.64], R251 ;  /* 0x000000fbee006986 */ /* 0x0003e2000c10193c */
[----:B------:R-:W-:Y:S01]  /*93d20*/  ISETP.GE.AND P6, PT, R11, R231, PT ;  /* 0x000000e70b00720c */ /* 0x000fe20003fc6270 */
[C---:B------:R-:W-:Y:S02]  /*93d30*/  IMAD.WIDE R234, R8.reuse, 0x4, R2 ;  /* 0x0000000408ea7825 */ /* 0x040fe400078e0202 */
[----:B------:R1:W-:Y:S01]  /*93d40*/  @P4 STG.E desc[UR60][R242.64], R250 ;  /* 0x000000faf2004986 */ /* 0x0003e2000c10193c */
[----:B------:R-:W-:Y:S02]  /*93d50*/  ISETP.LT.AND P4, PT, R9, R230, !P6 ;  /* 0x000000e60900720c */ /* 0x000fe40007781270 */
[----:B------:R-:W-:Y:S01]  /*93d60*/  ISETP.LT.AND P6, PT, R7, R100, !P6 ;  /* 0x000000640700720c */ /* 0x000fe200077c1270 */
[----:B-1----:R-:W2:Y:S01]  /*93d70*/  LDL.LU R251, [R1+0x944] ;  /* 0x0009440001fb7983 */ /* 0x002ea20000300800 */
[----:B------:R-:W-:Y:S01]  /*93d80*/  IMAD.WIDE R238, R8, 0x4, R4 ;  /* 0x0000000408ee7825 */ /* 0x000fe200078e0204 */
[----:B------:R-:W1:Y:S02]  /*93d90*/  LDC.64 R230, c[0x0][0x228] ;  /* 0x00008a00ffe67b82 */ /* 0x000e640000000a00 */
[----:B------:R-:W2:Y:S01]  /*93da0*/  LDL.LU R250, [R1+0xca4] ;  /* 0x000ca40001fa7983 */ /* 0x000ea20000300800 */
[----:B------:R-:W-:-:S03]  /*93db0*/  VIADD R11, R6, 0x9d ;  /* 0x0000009d060b7836 */ /* 0x000fc60000000000 */
[----:B------:R1:W-:Y:S01]  /*93dc0*/  @P5 STG.E desc[UR60][R234.64], R249 ;  /* 0x000000f9ea005986 */ /* 0x0003e2000c10193c */
[----:B------:R-:W-:Y:S01]  /*93dd0*/  IMAD.IADD R8, R8, 0x1, R0 ;  /* 0x0000000108087824 */ /* 0x000fe200078e0200 */
[----:B------:R-:W-:Y:S01]  /*93de0*/  ISETP.GE.AND P5, PT, R11, R227, PT ;  /* 0x000000e30b00720c */ /* 0x000fe20003fa6270 */
[----:B------:R-:W4:Y:S01]  /*93df0*/  LDC R100, c[0x0][0x228] ;  /* 0x00008a00ff647b82 */ /* 0x000f220000000800 */
[----:B------:R1:W-:Y:S01]  /*93e00*/  @P1 STG.E desc[UR60][R238.64], R248 ;  /* 0x000000f8ee001986 */ /* 0x0003e2000c10193c */
[----:B------:R-:W-:-:S03]  /*93e10*/  IADD3 R11, R6, 0x9e, RZ ;  /* 0x0000009e060b7810 */ /* 0x000fc60007ffe0ff */
[----:B-1----:R-:W2:Y:S03]  /*93e20*/  LDL.LU R249, [R1+0x544] ;  /* 0x0005440001f97983 */ /* 0x002ea60000300800 */
[----:B------:R-:W1:Y:S01]  /*93e30*/  LDC.64 R234, c[0x0][0x228] ;  /* 0x00008a00ffea7b82 */ /* 0x000e620000000a00 */
[C---:B------:R-:W-:Y:S01]  /*93e40*/  IMAD.WIDE R238, R8.reuse, 0x4, R2 ;  /* 0x0000000408ee7825 */ /* 0x040fe200078e0202 */
[----:B------:R-:W2:Y:S01]  /*93e50*/  LDL.LU R248, [R1+0x144] ;  /* 0x0001440001f87983 */ /* 0x000ea20000300800 */
[----:B------:R-:W-:Y:S02]  /*93e60*/  ISETP.LT.AND P1, PT, R7, R104, !P5 ;  /* 0x000000680700720c */ /* 0x000fe40006f21270 */
[C---:B------:R-:W-:Y:S01]  /*93e70*/  IMAD.WIDE R242, R8.reuse, 0x4, R4 ;  /* 0x0000000408f27825 */ /* 0x040fe200078e0204 */
[----:B------:R1:W-:Y:S01]  /*93e80*/  @P6 STG.E desc[UR60][R238.64], R198 ;  /* 0x000000c6ee006986 */ /* 0x0003e2000c10193c */
[----:B------:R-:W-:Y:S01]  /*93e90*/  ISETP.GE.AND P6, PT, R11, R223, PT ;  /* 0x000000df0b00720c */ /* 0x000fe20003fc6270 */
[----:B------:R-:W3:Y:S01]  /*93ea0*/  LDC R104, c[0x0][0x228] ;  /* 0x00008a00ff687b82 */ /* 0x000ee20000000800 */
[----:B------:R-:W-:Y:S01]  /*93eb0*/  IMAD.IADD R11, R8, 0x1, R0 ;  /* 0x00000001080b7824 */ /* 0x000fe200078e0200 */
[----:B------:R1:W-:Y:S01]  /*93ec0*/  @P4 STG.E desc[UR60][R242.64], R199 ;  /* 0x000000c7f2004986 */ /* 0x0003e2000c10193c */
[----:B------:R-:W-:-:S02]  /*93ed0*/  ISETP.LT.AND P5, PT, R9, R226, !P5 ;  /* 0x000000e20900720c */ /* 0x000fc40006fa1270 */
[----:B------:R-:W-:Y:S01]  /*93ee0*/  ISETP.LT.AND P4, PT, R9, R222, !P6 ;  /* 0x000000de0900720c */ /* 0x000fe20007781270 */
[----:B-1----:R-:W2:Y:S01]  /*93ef0*/  LDL.LU R198, [R1+0x948] ;  /* 0x0009480001c67983 */ /* 0x002ea20000300800 */
[----:B------:R-:W-:Y:S01]  /*93f00*/  ISETP.LT.AND P6, PT, R7, R82, !P6 ;  /* 0x000000520700720c */ /* 0x000fe200077c1270 */
[C---:B------:R-:W-:Y:S01]  /*93f10*/  IMAD.WIDE R238, R11.reuse, 0x4, R2 ;  /* 0x000000040bee7825 */ /* 0x040fe200078e0202 */
[C---:B------:R-:W-:Y:S01]  /*93f20*/  IADD3 R8, R11.reuse, R0, RZ ;  /* 0x000000000b087210 */ /* 0x040fe20007ffe0ff */
[----:B------:R-:W2:Y:S01]  /*93f30*/  LDL.LU R199, [R1+0xca8] ;  /* 0x000ca80001c77983 */ /* 0x000ea20000300800 */
[----:B------:R-:W1:Y:S01]  /*93f40*/  LDC.64 R222, c[0x0][0x228] ;  /* 0x00008a00ffde7b82 */ /* 0x000e620000000a00 */
[----:B------:R-:W-:Y:S02]  /*93f50*/  IMAD.WIDE R226, R11, 0x4, R4 ;  /* 0x000000040be27825 */ /* 0x000fe400078e0204 */
[----:B------:R1:W-:Y:S04]  /*93f60*/  @P1 STG.E desc[UR60][R238.64], R146 ;  /* 0x00000092ee001986 */ /* 0x0003e8000c10193c */
[----:B------:R1:W-:Y:S02]  /*93f70*/  @P5 STG.E desc[UR60][R226.64], R147 ;  /* 0x00000093e2005986 */ /* 0x0003e4000c10193c */
[----:B-1----:R-:W-:-:S02]  /*93f80*/  IMAD.WIDE R238, R8, 0x4, R2 ;  /* 0x0000000408ee7825 */ /* 0x002fc400078e0202 */
[----:B------:R-:W2:Y:S02]  /*93f90*/  LDL.LU R146, [R1+0x548] ;  /* 0x0005480001927983 */ /* 0x000ea40000300800 */
[C---:B------:R-:W-:Y:S02]  /*93fa0*/  VIADD R82, R6.reuse, 0x9f ;  /* 0x0000009f06527836 */ /* 0x040fe40000000000 */
[----:B------:R-:W2:Y:S01]  /*93fb0*/  LDL.LU R147, [R1+0x148] ;  /* 0x0001480001937983 */ /* 0x000ea20000300800 */
[----:B------:R-:W-:Y:S01]  /*93fc0*/  VIADD R11, R6, 0xa0 ;  /* 0x000000a0060b7836 */ /* 0x000fe20000000000 */
[----:B------:R-:W1:Y:S02]  /*93fd0*/  LDC.64 R226, c[0x0][0x228] ;  /* 0x00008a00ffe27b82 */ /* 0x000e640000000a00 */
[----:B------:R1:W-:Y:S04]  /*93fe0*/  @P6 STG.E desc[UR60][R238.64], R144 ;  /* 0x00000090ee006986 */ /* 0x0003e8000c10193c */
[----:B-1----:R-:W2:Y:S01]  /*93ff0*/  LDL.LU R144, [R1+0x94c] ;  /* 0x00094c0001907983 */ /* 0x002ea20000300800 */
[----:B------:R-:W-:Y:S01]  /*94000*/  ISETP.GE.AND P1, PT, R82, R231, PT ;  /* 0x000000e75200720c */ /* 0x000fe20003f26270 */
[----:B------:R-:W-:-:S03]  /*94010*/  IMAD.WIDE R238, R8, 0x4, R4 ;  /* 0x0000000408ee7825 */ /* 0x000fc600078e0204 */
[----:B------:R-:W-:Y:S02]  /*94020*/  ISETP.LT.AND P5, PT, R7, R102, !P1 ;  /* 0x000000660700720c */ /* 0x000fe40004fa1270 */
[----:B------:R-:W-:Y:S01]  /*94030*/  ISETP.GE.AND P6, PT, R11, R235, PT ;  /* 0x000000eb0b00720c */ /* 0x000fe20003fc6270 */
[----:B------:R-:W-:Y:S01]  /*94040*/  IMAD.IADD R11, R8, 0x1, R0 ;  /* 0x00000001080b7824 */ /* 0x000fe200078e0200 */
[----:B------:R-:W-:Y:S01]  /*94050*/  ISETP.LT.AND P1, PT, R9, R230, !P1 ;  /* 0x000000e60900720c */ /* 0x000fe20004f21270 */
[----:B------:R-:W1:Y:S01]  /*94060*/  LDC R102, c[0x0][0x228] ;  /* 0x00008a00ff667b82 */ /* 0x000e620000000800 */
[----:B------:R-:W-:-:S07]  /*94070*/  IADD3 R82, R6, 0xa1, RZ ;  /* 0x000000a106527810 */ /* 0x000fce0007ffe0ff */
[----:B------:R-:W1:Y:S01]  /*94080*/  LDC.64 R230, c[0x0][0x228] ;  /* 0x00008a00ffe67b82 */ /* 0x000e620000000a00 */
[----:B------:R-:W-:-:S04]  /*94090*/  IMAD.IADD R8, R11, 0x1, R0 ;  /* 0x000000010b087824 */ /* 0x000fc800078e0200 */
[--C-:B------:R-:W-:Y:S01]  /*940a0*/  IMAD.WIDE R242, R8, 0x4, R2.reuse ;  /* 0x0000000408f27825 */ /* 0x100fe200078e0202 */
[----:B----4-:R4:W-:Y:S01]  /*940b0*/  @P4 STG.E desc[UR60][R238.64], R145 ;  /* 0x00000091ee004986 */ /* 0x0109e2000c10193c */
[----:B------:R-:W-:Y:S02]  /*940c0*/  ISETP.LT.AND P4, PT, R7, R100, !P6 ;  /* 0x000000640700720c */ /* 0x000fe40007781270 */
[----:B------:R-:W1:Y:S01]  /*940d0*/  LDC R100, c[0x0][0x228] ;  /* 0x00008a00ff647b82 */ /* 0x000e620000000800 */
[----:B----4-:R-:W-:Y:S01]  /*940e0*/  IMAD.WIDE R238, R11, 0x4, R2 ;  /* 0x000000040bee7825 */ /* 0x010fe200078e0202 */
[----:B------:R-:W4:Y:S04]  /*940f0*/  LDL.LU R145, [R1+0xcac] ;  /* 0x000cac0001917983 */ /* 0x000f280000300800 */
[----:B---3--:R3:W-:Y:S01]  /*94100*/  @P5 STG.E desc[UR60][R238.64], R188 ;  /* 0x000000bcee005986 */ /* 0x0087e2000c10193c */
[----:B------:R-:W-:-:S02]  /*94110*/  ISETP.GE.AND P5, PT, R82, R223, PT ;  /* 0x000000df5200720c */ /* 0x000fc40003fa6270 */
[----:B------:R-:W-:Y:S01]  /*94120*/  ISETP.LT.AND P6, PT, R9, R234, !P6 ;  /* 0x000000ea0900720c */ /* 0x000fe200077c1270 */
[----:B---3--:R-:W-:Y:S01]  /*94130*/  IMAD.WIDE R238, R11, 0x4, R4 ;  /* 0x000000040bee7825 */ /* 0x008fe200078e0204 */
[----:B------:R-:W3:Y:S04]  /*94140*/  LDL.LU R188, [R1+0x54c] ;  /* 0x00054c0001bc7983 */ /* 0x000ee80000300800 */
[----:B------:R1:W-:Y:S01]  /*94150*/  @P1 STG.E desc[UR60][R238.64], R189 ;  /* 0x000000bdee001986 */ /* 0x0003e2000c10193c */
[----:B------:R-:W-:Y:S01]  /*94160*/  ISETP.LT.AND P1, PT, R7, R104, !P5 ;  /* 0x000000680700720c */ /* 0x000fe20006f21270 */
[C---:B------:R-:W-:Y:S01]  /*94170*/  IMAD.IADD R11, R8.reuse, 0x1, R0 ;  /* 0x00000001080b7824 */ /* 0x040fe200078e0200 */
[----:B------:R-:W-:Y:S01]  /*94180*/  ISETP.LT.AND P5, PT, R9, R222, !P5 ;  /* 0x000000de0900720c */ /* 0x000fe20006fa1270 */
[----:B------:R-:W-:Y:S01]  /*94190*/  IMAD.WIDE R234, R8, 0x4, R4 ;  /* 0x0000000408ea7825 */ /* 0x000fe200078e0204 */
[----:B------:R-:W1:Y:S01]  /*941a0*/  LDC.64 R222, c[0x0][0x228] ;  /* 0x00008a00ffde7b82 */ /* 0x000e620000000a00 */
[C---:B------:R-:W-:Y:S01]  /*941b0*/  IADD3 R82, R6.reuse, 0xa2, RZ ;  /* 0x000000a206527810 */ /* 0x040fe20007ffe0ff */
[----:B--2---:R-:W-:Y:S01]  /*941c0*/  @P4 STG.E desc[UR60][R242.64], R237 ;  /* 0x000000edf2004986 */ /* 0x004fe2000c10193c */
[----:B------:R-:W-:-:S02]  /*941d0*/  VIADD R8, R6, 0xa3 ;  /* 0x000000a306087836 */ /* 0x000fc40000000000 */
[----:B------:R-:W-:Y:S01]  /*941e0*/  ISETP.GE.AND P4, PT, R82, R227, PT ;  /* 0x000000e35200720c */ /* 0x000fe20003f86270 */
[----:B-1----:R-:W-:Y:S02]  /*941f0*/  IMAD.WIDE R238, R11, 0x4, R2 ;  /* 0x000000040bee7825 */ /* 0x002fe400078e0202 */
[----:B------:R-:W1:Y:S01]  /*94200*/  LDC R104, c[0x0][0x228] ;  /* 0x00008a00ff687b82 */ /* 0x000e620000000800 */
[----:B------:R2:W-:Y:S01]  /*94210*/  @P6 STG.E desc[UR60][R234.64], R233 ;  /* 0x000000e9ea006986 */ /* 0x0005e2000c10193c */
[----:B------:R-:W-:-:S03]  /*94220*/  ISETP.GE.AND P6, PT, R8, R231, PT ;  /* 0x000000e70800720c */ /* 0x000fc60003fc6270 */
[----:B------:R-:W3:Y:S03]  /*94230*/  LDL.LU R189, [R1+0x14c] ;  /* 0x00014c0001bd7983 */ /* 0x000ee60000300800 */
[----:B------:R-:W1:Y:S01]  /*94240*/  LDC R82, c[0x0][0x228] ;  /* 0x00008a00ff527b82 */ /* 0x000e620000000800 */
[----:B------:R2:W-:Y:S01]  /*94250*/  @P1 STG.E desc[UR60][R238.64], R229 ;  /* 0x000000e5ee001986 */ /* 0x0005e2000c10193c */
[----:B------:R-:W-:-:S06]  /*94260*/  ISETP.LT.AND P1, PT, R7, R102, !P4 ;  /* 0x000000660700720c */ /* 0x000fcc0006721270 */
[----:B--2---:R-:W2:Y:S01]  /*94270*/  LDC.64 R234, c[0x0][0x228] ;  /* 0x00008a00ffea7b82 */ /* 0x004ea20000000a00 */
[----:B------:R-:W-:Y:S02]  /*94280*/  ISETP.LT.AND P4, PT, R9, R226, !P4 ;  /* 0x000000e20900720c */ /* 0x000fe40006781270 */
[----:B------:R-:W-:-:S05]  /*94290*/  IADD3 R8, R6, 0xa4, RZ ;  /* 0x000000a406087810 */ /* 0x000fca0007ffe0ff */
[----:B------:R-:W2:Y:S01]  /*942a0*/  LDC R102, c[0x0][0x228] ;  /* 0x00008a00ff667b82 */ /* 0x000ea20000000800 */
[C---:B------:R-:W-:Y:S01]  /*942b0*/  IMAD.WIDE R238, R11.reuse, 0x4, R4 ;  /* 0x000000040bee7825 */ /* 0x040fe200078e0204 */
[----:B------:R-:W3:Y:S03]  /*942c0*/  LDL.LU R229, [R1+0xcb0] ;  /* 0x000cb00001e57983 */ /* 0x000ee60000300800 */
[----:B------:R-:W-:Y:S01]  /*942d0*/  IMAD.IADD R11, R11, 0x1, R0 ;  /* 0x000000010b0b7824 */ /* 0x000fe200078e0200 */
[----:B------:R1:W-:Y:S01]  /*942e0*/  @P5 STG.E desc[UR60][R238.64], R225 ;  /* 0x000000e1ee005986 */ /* 0x0003e2000c10193c */
[----:B------:R-:W-:Y:S01]  /*942f0*/  ISETP.LT.AND P5, PT, R9, R230, !P6 ;  /* 0x000000e60900720c */ /* 0x000fe200077a1270 */
[----:B------:R-:W4:Y:S01]  /*94300*/  LDC.64 R242, c[0x0][0x228] ;  /* 0x00008a00fff27b82 */ /* 0x000f220000000a00 */
[----:B------:R-:W-:Y:S01]  /*94310*/  ISETP.LT.AND P6, PT, R7, R100, !P6 ;  /* 0x000000640700720c */ /* 0x000fe200077c1270 */
[----:B------:R-:W-:-:S06]  /*94320*/  IMAD.WIDE R226, R11, 0x4, R2 ;  /* 0x000000040be27825 */ /* 0x000fcc00078e0202 */
[----:B------:R-:W2:Y:S01]  /*94330*/  LDC.64 R230, c[0x0][0x228] ;  /* 0x00008a00ffe67b82 */ /* 0x000ea20000000a00 */
[----:B-1----:R-:W3:Y:S01]  /*94340*/  LDL.LU R225, [R1+0x950] ;  /* 0x0009500001e17983 */ /* 0x002ee20000300800 */
[----:B------:R-:W-:-:S04]  /*94350*/  IMAD.WIDE R238, R11, 0x4, R4 ;  /* 0x000000040bee7825 */ /* 0x000fc800078e0204 */
[----:B------:R-:W-:Y:S01]  /*94360*/  IMAD.IADD R11, R11, 0x1, R0 ;  /* 0x000000010b0b7824 */ /* 0x000fe200078e0200 */
[----:B------:R1:W-:Y:S01]  /*94370*/  @P1 STG.E desc[UR60][R226.64], R251 ;  /* 0x000000fbe2001986 */ /* 0x0003e2000c10193c */
[----:B------:R-:W-:Y:S01]  /*94380*/  ISETP.GE.AND P1, PT, R8, R223, PT ;  /* 0x000000df0800720c */ /* 0x000fe20003f26270 */
[----:B------:R-:W2:Y:S02]  /*94390*/  LDC R100, c[0x0][0x228] ;  /* 0x00008a00ff647b82 */ /* 0x000ea40000000800 */
[----:B------:R1:W-:Y:S01]  /*943a0*/  @P4 STG.E desc[UR60][R238.64], R250 ;  /* 0x000000faee004986 */ /* 0x0003e2000c10193c */
[----:B------:R-:W-:Y:S02]  /*943b0*/  ISETP.LT.AND P4, PT, R9, R222, !P1 ;  /* 0x000000de0900720c */ /* 0x000fe40004f81270 */
[----:B------:R-:W-:Y:S01]  /*943c0*/  ISETP.LT.AND P1, PT, R7, R104, !P1 ;  /* 0x000000680700720c */ /* 0x000fe20004f21270 */
[----:B-1----:R-:W3:Y:S01]  /*943d0*/  LDL.LU R251, [R1+0xcc0] ;  /* 0x000cc00001fb7983 */ /* 0x002ee20000300800 */
[C---:B------:R-:W-:Y:S01]  /*943e0*/  IMAD.WIDE R226, R11.reuse, 0x4, R2 ;  /* 0x000000040be27825 */ /* 0x040fe200078e0202 */
[----:B------:R-:W1:Y:S02]  /*943f0*/  LDC R104, c[0x0][0x228] ;  /* 0x00008a00ff687b82 */ /* 0x000e640000000800 */
[----:B------:R-:W3:Y:S01]  /*94400*/  LDL.LU R250, [R1+0x550] ;  /* 0x0005500001fa7983 */ /* 0x000ee20000300800 */
[C---:B------:R-:W-:Y:S01]  /*94410*/  IMAD.WIDE R222, R11.reuse, 0x4, R4 ;  /* 0x000000040bde7825 */ /* 0x040fe200078e0204 */
[----:B------:R-:W-:-:S02]  /*94420*/  IADD3 R11, R11, R0, RZ ;  /* 0x000000000b0b7210 */ /* 0x000fc40007ffe0ff */
[----:B------:R2:W-:Y:S01]  /*94430*/  @P6 STG.E desc[UR60][R226.64], R249 ;  /* 0x000000f9e2006986 */ /* 0x0005e2000c10193c */
[----:B------:R-:W-:-:S03]  /*94440*/  VIADD R8, R6, 0xa5 ;  /* 0x000000a506087836 */ /* 0x000fc60000000000 */
[----:B------:R2:W-:Y:S02]  /*94450*/  @P5 STG.E desc[UR60][R222.64], R248 ;  /* 0x000000f8de005986 */ /* 0x0005e4000c10193c */
[----:B--2---:R-:W-:Y:S02]  /*94460*/  ISETP.GE.AND P6, PT, R8, R235, PT ;  /* 0x000000eb0800720c */ /* 0x004fe40003fc6270 */
[----:B------:R-:W2:Y:S01]  /*94470*/  LDL.LU R249, [R1+0xcb4] ;  /* 0x000cb40001f97983 */ /* 0x000ea20000300800 */
[----:B------:R-:W-:Y:S01]  /*94480*/  VIADD R8, R6, 0xa6 ;  /* 0x000000a606087836 */ /* 0x000fe20000000000 */
[----:B------:R-:W1:Y:S01]  /*94490*/  LDC.64 R226, c[0x0][0x228] ;  /* 0x00008a00ffe27b82 */ /* 0x000e620000000a00 */
[----:B------:R-:W-:Y:S01]  /*944a0*/  IMAD.WIDE R222, R11, 0x4, R2 ;  /* 0x000000040bde7825 */ /* 0x000fe200078e0202 */
        /* <DEDUP_REMOVED lines=9> */
[----:B------:R-:W-:Y:S02]  /*94540*/  ISETP.LT.AND P4, PT, R9, R230, !P1 ;  /* 0x000000e60900720c */ /* 0x000fe40004f81270 */
[----:B------:R-:W-:Y:S01]  /*94550*/  ISETP.LT.AND P1, PT, R7, R82, !P1 ;  /* 0x000000520700720c */ /* 0x000fe20004f21270 */
[----:B-1----:R-:W2:Y:S01]  /*94560*/  LDL.LU R198, [R1+0xcc4] ;  /* 0x000cc40001c67983 */ /* 0x002ea20000300800 */
[C---:B------:R-:W-:Y:S01]  /*94570*/  IMAD.WIDE R234, R11.reuse, 0x4, R2 ;  /* 0x000000040bea7825 */ /* 0x040fe200078e0202 */
[----:B------:R-:W1:Y:S02]  /*94580*/  LDC.64 R222, c[0x0][0x228] ;  /* 0x00008a00ffde7b82 */ /* 0x000e640000000a00 */
[----:B------:R-:W2:Y:S01]  /*94590*/  LDL.LU R199, [R1+0x554] ;  /* 0x0005540001c77983 */ /* 0x000ea20000300800 */
[C---:B------:R-:W-:Y:S01]  /*945a0*/  IADD3 R8, R11.reuse, R0, RZ ;  /* 0x000000000b087210 */ /* 0x040fe20007ffe0ff */
[----:B------:R-:W-:Y:S02]  /*945b0*/  IMAD.WIDE R230, R11, 0x4, R4 ;  /* 0x000000040be67825 */ /* 0x000fe400078e0204 */
[----:B------:R1:W-:Y:S02]  /*945c0*/  @P5 STG.E desc[UR60][R234.64], R146 ;  /* 0x00000092ea005986 */ /* 0x0003e4000c10193c */
[----:B------:R-:W3:Y:S02]  /*945d0*/  LDC.64 R238, c[0x0][0x228] ;  /* 0x00008a00ffee7b82 */ /* 0x000ee40000000a00 */
[----:B------:R1:W-:Y:S02]  /*945e0*/  @P6 STG.E desc[UR60][R230.64], R147 ;  /* 0x00000093e6006986 */ /* 0x0003e4000c10193c */
[----:B-1----:R-:W-:-:S02]  /*945f0*/  IMAD.WIDE R234, R8, 0x4, R2 ;  /* 0x0000000408ea7825 */ /* 0x002fc400078e0202 */
[----:B------:R-:W2:Y:S04]  /*94600*/  LDL.LU R146, [R1+0xcb8] ;  /* 0x000cb80001927983 */ /* 0x000ea80000300800 */
[----:B------:R-:W2:Y:S04]  /*94610*/  LDL.LU R147, [R1+0x958] ;  /* 0x0009580001937983 */ /* 0x000ea80000300800 */
[----:B------:R1:W-:Y:S04]  /*94620*/  @P1 STG.E desc[UR60][R234.64], R144 ;  /* 0x00000090ea001986 */ /* 0x0003e8000c10193c */
[----:B-1----:R-:W2:Y:S01]  /*94630*/  LDL.LU R144, [R1+0xcc8] ;  /* 0x000cc80001907983 */ /* 0x002ea20000300800 */
[----:B------:R-:W-:-:S02]  /*94640*/  VIADD R82, R6, 0xa7 ;  /* 0x000000a706527836 */ /* 0x000fc40000000000 */
[C---:B------:R-:W-:Y:S02]  /*94650*/  IMAD.IADD R11, R8.reuse, 0x1, R0 ;  /* 0x00000001080b7824 */ /* 0x040fe400078e0200 */
[----:B------:R-:W-:Y:S01]  /*94660*/  IMAD.WIDE R230, R8, 0x4, R4 ;  /* 0x0000000408e67825 */ /* 0x000fe200078e0204 */
[----:B------:R-:W-:Y:S01]  /*94670*/  ISETP.GE.AND P5, PT, R82, R227, PT ;  /* 0x000000e35200720c */ /* 0x000fe20003fa6270 */
[----:B------:R-:W1:Y:S03]  /*94680*/  LDC.64 R234, c[0x0][0x228] ;  /* 0x00008a00ffea7b82 */ /* 0x000e660000000a00 */
[----:B------:R-:W-:Y:S02]  /*94690*/  ISETP.LT.AND P1, PT, R7, R104, !P5 ;  /* 0x000000680700720c */ /* 0x000fe40006f21270 */
[----:B------:R-:W-:-:S03]  /*946a0*/  ISETP.LT.AND P5, PT, R9, R226, !P5 ;  /* 0x000000e20900720c */ /* 0x000fc60006fa1270 */
[----:B------:R-:W1:Y:S01]  /*946b0*/  LDC R104, c[0x0][0x228] ;  /* 0x00008a00ff687b82 */ /* 0x000e620000000800 */
[----:B------:R-:W-:Y:S01]  /*946c0*/  IMAD.WIDE R226, R11, 0x4, R2 ;  /* 0x000000040be27825 */ /* 0x000fe200078e0202 */
[----:B------:R-:W-:-:S03]  /*946d0*/  ISETP.LT.AND P6, PT, R7, R100, !P0 ;  /* 0x000000640700720c */ /* 0x000fc600047c1270 */
[C---:B------:R-:W-:Y:S01]  /*946e0*/  VIADD R82, R6.reuse, 0xa9 ;  /* 0x000000a906527836 */ /* 0x040fe20000000000 */
[----:B------:R-:W-:Y:S01]  /*946f0*/  ISETP.LT.AND P0, PT, R9, R220, !P0 ;  /* 0x000000dc0900720c */ /* 0x000fe20004701270 */
[----:B------:R-:W-:Y:S01]  /*94700*/  IMAD.IADD R8, R11, 0x1, R0 ;  /* 0x000000010b087824 */ /* 0x000fe200078e0200 */
[----:B------:R-:W-:-:S03]  /*94710*/  IADD3 R100, R6, 0xaa, RZ ;  /* 0x000000aa06647810 */ /* 0x000fc60007ffe0ff */
[--C-:B------:R-:W-:Y:S01]  /*94720*/  IMAD.WIDE R220, R8, 0x4, R4.reuse ;  /* 0x0000000408dc7825 */ /* 0x100fe200078e0204 */
[----:B----4-:R4:W-:Y:S01]  /*94730*/  @P4 STG.E desc[UR60][R230.64], R145 ;  /* 0x00000091e6004986 */ /* 0x0109e2000c10193c */
[----:B------:R-:W-:Y:S02]  /*94740*/  ISETP.GE.AND P4, PT, R100, R243, PT ;  /* 0x000000f36400720c */ /* 0x000fe40003f86270 */
[----:B------:R-:W2:Y:S01]  /*94750*/  LDC R100, c[0x0][0x228] ;  /* 0x00008a00ff647b82 */ /* 0x000ea20000000800 */
[----:B----4-:R-:W-:Y:S01]  /*94760*/  IMAD.WIDE R230, R11, 0x4, R4 ;  /* 0x000000040be67825 */ /* 0x010fe200078e0204 */
[----:B------:R-:W4:Y:S04]  /*94770*/  LDL.LU R145, [R1+0x558] ;  /* 0x0005580001917983 */ /* 0x000f280000300800 */
[----:B---3--:R3:W-:Y:S01]  /*94780*/  @P1 STG.E desc[UR60][R226.64], R188 ;  /* 0x000000bce2001986 */ /* 0x0087e2000c10193c */
[----:B------:R-:W-:Y:S01]  /*94790*/  ISETP.GE.AND P1, PT, R82, R223, PT ;  /* 0x000000df5200720c */ /* 0x000fe20003f26270 */
[----:B------:R-:W-:-:S02]  /*947a0*/  IMAD.IADD R11, R8, 0x1, R0 ;  /* 0x00000001080b7824 */ /* 0x000fc400078e0200 */
[----:B---3--:R-:W-:Y:S01]  /*947b0*/  IMAD.WIDE R226, R8, 0x4, R2 ;  /* 0x0000000408e27825 */ /* 0x008fe200078e0202 */
[----:B------:R-:W3:Y:S04]  /*947c0*/  LDL.LU R188, [R1+0xcbc] ;  /* 0x000cbc0001bc7983 */ /* 0x000ee80000300800 */
[----:B------:R1:W-:Y:S01]  /*947d0*/  @P5 STG.E desc[UR60][R230.64], R189 ;  /* 0x000000bde6005986 */ /* 0x0003e2000c10193c */
[----:B------:R-:W-:Y:S02]  /*947e0*/  ISETP.LT.AND P5, PT, R7, R102, !P1 ;  /* 0x000000660700720c */ /* 0x000fe40004fa1270 */
[----:B------:R-:W-:Y:S01]  /*947f0*/  ISETP.LT.AND P1, PT, R9, R222, !P1 ;  /* 0x000000de0900720c */ /* 0x000fe20004f21270 */
[----:B------:R-:W2:Y:S01]  /*94800*/  LDC R102, c[0x0][0x228] ;  /* 0x00008a00ff667b82 */ /* 0x000ea20000000800 */
[----:B------:R-:W-:Y:S01]  /*94810*/  IMAD.IADD R8, R11, 0x1, R0 ;  /* 0x000000010b087824 */ /* 0x000fe200078e0200 */
[----:B------:R-:W-:-:S06]  /*94820*/  IADD3 R82, R6, 0xab, RZ ;  /* 0x000000ab06527810 */ /* 0x000fcc0007ffe0ff */
[----:B-1----:R-:W1:Y:S01]  /*94830*/  LDC.64 R230, c[0x0][0x228] ;  /* 0x00008a00ffe67b82 */ /* 0x002e620000000a00 */
[----:B------:R-:W3:Y:S04]  /*94840*/  LDL.LU R189, [R1+0x95c] ;  /* 0x00095c0001bd7983 */ /* 0x000ee80000300800 */
[----:B------:R1:W-:Y:S01]  /*94850*/  @P6 STG.E desc[UR60][R226.64], R229 ;  /* 0x000000e5e2006986 */ /* 0x0003e2000c10193c */
[----:B------:R-:W-:Y:S01]  /*94860*/  IMAD.WIDE R222, R8, 0x4, R2 ;  /* 0x0000000408de7825 */ /* 0x000fe200078e0202 */
[----:B------:R-:W-:Y:S02]  /*94870*/  ISETP.GE.AND P6, PT, R82, R239, PT ;  /* 0x000000ef5200720c */ /* 0x000fe40003fc6270 */
[----:B------:R-:W3:Y:S01]  /*94880*/  LDL.LU R233, [R1+0xccc] ;  /* 0x000ccc0001e97983 */ /* 0x000ee20000300800 */
[----:B-1----:R-:W1:Y:S03]  /*94890*/  LDC.64 R226, c[0x0][0x228] ;  /* 0x00008a00ffe27b82 */ /* 0x002e660000000a00 */
[----:B------:R2:W-:Y:S01]  /*948a0*/  @P0 STG.E desc[UR60][R220.64], R225 ;  /* 0x000000e1dc000986 */ /* 0x0005e2000c10193c */
[----:B------:R-:W-:-:S02]  /*948b0*/  ISETP.LT.AND P0, PT, R7, R104, !P4 ;  /* 0x000000680700720c */ /* 0x000fc40006701270 */
[----:B------:R-:W-:Y:S01]  /*948c0*/  ISETP.LT.AND P4, PT, R9, R110, !P4 ;  /* 0x0000006e0900720c */ /* 0x000fe20006781270 */
[----:B------:R-:W3:Y:S01]  /*948d0*/  LDL.LU R229, [R1+0x55c] ;  /* 0x00055c0001e57983 */ /* 0x000ee20000300800 */
[----:B------:R-:W1:Y:S01]  /*948e0*/  LDC R110, c[0x0][0x228] ;  /* 0x00008a00ff6e7b82 */ /* 0x000e620000000800 */
[----:B--2---:R-:W-:Y:S01]  /*948f0*/  IMAD.WIDE R220, R11, 0x4, R2 ;  /* 0x000000040bdc7825 */ /* 0x004fe200078e0202 */
[----:B------:R-:W-:-:S06]  /*94900*/  IADD3 R82, R6, 0xac, RZ ;  /* 0x000000ac06527810 */ /* 0x000fcc0007ffe0ff */
[----:B------:R-:W2:Y:S01]  /*94910*/  LDC R104, c[0x0][0x228] ;  /* 0x00008a00ff687b82 */ /* 0x000ea20000000800 */
[----:B------:R1:W-:Y:S02]  /*94920*/  @P5 STG.E desc[UR60][R220.64], R251 ;  /* 0x000000fbdc005986 */ /* 0x0003e4000c10193c */
[----:B-1----:R-:W-:-:S05]  /*94930*/  IMAD.WIDE R220, R11, 0x4, R4 ;  /* 0x000000040bdc7825 */ /* 0x002fca00078e0204 */
[----:B------:R1:W-:Y:S04]  /*94940*/  @P1 STG.E desc[UR60][R220.64], R250 ;  /* 0x000000fadc001986 */ /* 0x0003e8000c10193c */
[----:B------:R1:W-:Y:S01]  /*94950*/  @P0 STG.E desc[UR60][R222.64], R249 ;  /* 0x000000f9de000986 */ /* 0x0003e2000c10193c */
[----:B------:R-:W-:Y:S02]  /*94960*/  ISETP.LT.AND P0, PT, R9, R108, !P6 ;  /* 0x0000006c0900720c */ /* 0x000fe40007701270 */
[----:B------:R-:W-:Y:S02]  /*94970*/  ISETP.LT.AND P6, PT, R7, R106, !P6 ;  /* 0x0000006a0700720c */ /* 0x000fe400077c1270 */
[----:B------:R-:W-:Y:S01]  /*94980*/  ISETP.GE.AND P5, PT, R82, R235, PT ;  /* 0x000000eb5200720c */ /* 0x000fe20003fa6270 */
[----:B------:R-:W-:Y:S01]  /*94990*/  VIADD R11, R6, 0xad ;  /* 0x000000ad060b7836 */ /* 0x000fe20000000000 */
[----:B------:R-:W2:Y:S01]  /*949a0*/  LDC R82, c[0x0][0x228] ;  /* 0x00008a00ff527b82 */ /* 0x000ea20000000800 */
[----:B-1----:R-:W-:-:S04]  /*949b0*/  IMAD.WIDE R220, R8, 0x4, R4 ;  /* 0x0000000408dc7825 */ /* 0x002fc800078e0204 */
[----:B------:R-:W-:Y:S01]  /*949c0*/  IMAD.IADD R8, R8, 0x1, R0 ;  /* 0x0000000108087824 */ /* 0x000fe200078e0200 */
[----:B------:R1:W-:Y:S01]  /*949d0*/  @P4 STG.E desc[UR60][R220.64], R248 ;  /* 0x000000f8dc004986 */ /* 0x0003e2000c10193c */
[----:B------:R-:W-:Y:S01]  /*949e0*/  ISETP.LT.AND P4, PT, R9, R102, !P5 ;  /* 0x000000660900720c */ /* 0x000fe20006f81270 */
[----:B------:R-:W2:Y:S01]  /*949f0*/  LDC.64 R222, c[0x0][0x228] ;  /* 0x00008a00ffde7b82 */ /* 0x000ea20000000a00 */
[C---:B------:R-:W-:Y:S01]  /*94a00*/  IMAD.WIDE R250, R8.reuse, 0x4, R2 ;  /* 0x0000000408fa7825 */ /* 0x040fe200078e0202 */
[----:B------:R-:W-:Y:S02]  /*94a10*/  ISETP.LT.AND P5, PT, R7, R100, !P5 ;  /* 0x000000640700720c */ /* 0x000fe40006fa1270 */
[----:B------:R-:W-:Y:S02]  /*94a20*/  ISETP.GE.AND P1, PT, R11, R231, PT ;  /* 0x000000e70b00720c */ /* 0x000fe40003f26270 */
[----:B------:R1:W-:Y:S02]  /*94a30*/  @P6 STG.E desc[UR60][R250.64], R198 ;  /* 0x000000c6fa006986 */ /* 0x0003e4000c10193c */
[----:B------:R-:W2:Y:S01]  /*94a40*/  LDC R100, c[0x0][0x228] ;  /* 0x00008a00ff647b82 */ /* 0x000ea20000000800 */
[----:B-1----:R-:W-:-:S04]  /*94a50*/  IMAD.WIDE R248, R8, 0x4, R4 ;  /* 0x0000000408f87825 */ /* 0x002fc800078e0204 */
[----:B------:R-:W-:Y:S01]  /*94a60*/  IMAD.IADD R8, R8, 0x1, R0 ;  /* 0x0000000108087824 */ /* 0x000fe200078e0200 */
[----:B------:R1:W-:Y:S01]  /*94a70*/  @P0 STG.E desc[UR60][R248.64], R199 ;  /* 0x000000c7f8000986 */ /* 0x0003e2000c10193c */
[----:B------:R-:W-:Y:S01]  /*94a80*/  ISETP.LT.AND P0, PT, R7, R110, !P1 ;  /* 0x0000006e0700720c */ /* 0x000fe20004f01270 */
[----:B------:R-:W4:Y:S01]  /*94a90*/  LDC R102, c[0x0][0x228] ;  /* 0x00008a00ff667b82 */ /* 0x000f220000000800 */
[----:B------:R-:W-:-:S07]  /*94aa0*/  IMAD.WIDE R250, R8, 0x4, R4 ;  /* 0x0000000408fa7825 */ /* 0x000fce00078e0204 */
[----:B------:R-:W2:Y:S01]  /*94ab0*/  LDC.64 R220, c[0x0][0x228] ;  /* 0x00008a00ffdc7b82 */ /* 0x000ea20000000a00 */
[C---:B-1----:R-:W-:Y:S01]  /*94ac0*/  IMAD.WIDE R198, R8.reuse, 0x4, R2 ;  /* 0x0000000408c67825 */ /* 0x042fe200078e0202 */
[----:B------:R-:W-:-:S04]  /*94ad0*/  IADD3 R8, R8, R0, RZ ;  /* 0x0000000008087210 */ /* 0x000fc80007ffe0ff */
[----:B------:R1:W-:Y:S01]  /*94ae0*/  @P5 STG.E desc[UR60][R198.64], R146 ;  /* 0x00000092c6005986 */ /* 0x0003e2000c10193c */
[----:B------:R-:W-:Y:S01]  /*94af0*/  IADD3 R11, R6, 0xae, RZ ;  /* 0x000000ae060b7810 */ /* 0x000fe20007ffe0ff */
[----:B------:R-:W3:Y:S02]  /*94b00*/  LDC.64 R248, c[0x0][0x228] ;  /* 0x00008a00fff87b82 */ /* 0x000ee40000000a00 */
[----:B------:R2:W-:Y:S01]  /*94b10*/  @P4 STG.E desc[UR60][R250.64], R147 ;  /* 0x00000093fa004986 */ /* 0x0005e2000c10193c */
[C---:B-1----:R-:W-:Y:S01]  /*94b20*/  IMAD.WIDE R198, R8.reuse, 0x4, R2 ;  /* 0x0000000408c67825 */ /* 0x042fe200078e0202 */
[----:B--2---:R-:W-:Y:S02]  /*94b30*/  ISETP.LT.AND P1, PT, R9, R104, !P1 ;  /* 0x000000680900720c */ /* 0x004fe40004f21270 */
[----:B------:R-:W-:Y:S01]  /*94b40*/  ISETP.GE.AND P6, PT, R11, R227, PT ;  /* 0x000000e30b00720c */ /* 0x000fe20003fc6270 */
[----:B------:R-:W-:Y:S01]  /*94b50*/  IMAD.WIDE R146, R8, 0x4, R4 ;  /* 0x0000000408927825 */ /* 0x000fe200078e0204 */
[----:B------:R1:W-:Y:S01]  /*94b60*/  @P0 STG.E desc[UR60][R198.64], R144 ;  /* 0x00000090c6000986 */ /* 0x0003e2000c10193c */
[----:B------:R-:W2:Y:S08]  /*94b70*/  LDC.64 R250, c[0x0][0x228] ;  /* 0x00008a00fffa7b82 */ /* 0x000eb00000000a00 */
[----:B------:R-:W2:Y:S01]  /*94b80*/  LDC R104, c[0x0][0x228] ;  /* 0x00008a00ff687b82 */ /* 0x000ea20000000800 */
[----:B-1----:R-:W2:Y:S04]  /*94b90*/  LDL.LU.64 R198, [R1+0x3000] ;  /* 0x0030000001c67983 */ /* 0x002ea80000300a00 */
[----:B------:R-:W2:Y:S01]  /*94ba0*/  LDL.LU R225, [R1+0xcd0] ;  /* 0x000cd00001e17983 */ /* 0x000ea20000300800 */
[----:B------:R-:W-:Y:S01]  /*94bb0*/  VIADD R11, R6, 0xaf ;  /* 0x000000af060b7836 */ /* 0x000fe20000000000 */
[----:B------:R-:W-:-:S02]  /*94bc0*/  ISETP.LT.AND P4, PT, R7, R82, !P6 ;  /* 0x000000520700720c */ /* 0x000fc40007781270 */
[----:B------:R-:W-:Y:S01]  /*94bd0*/  ISETP.LT.AND P6, PT, R9, R100, !P6 ;  /* 0x000000640900720c */ /* 0x000fe200077c1270 */
[----:B------:R-:W-:Y:S01]  /*94be0*/  IMAD.IADD R8, R8, 0x1, R0 ;  /* 0x0000000108087824 */ /* 0x000fe200078e0200 */
[----:B------:R-:W-:Y:S01]  /*94bf0*/  ISETP.GE.AND P5, PT, R11, R223, PT ;  /* 0x000000df0b00720c */ /* 0x000fe20003fa6270 */
[----:B------:R-:W-:-:S05]  /*94c00*/  VIADD R11, R6, 0xb0 ;  /* 0x000000b0060b7836 */ /* 0x000fca0000000000 */
[----:B------:R-:W-:Y:S01]  /*94c10*/  ISETP.GE.AND P0, PT, R11, R221, PT ;  /* 0x000000dd0b00720c */ /* 0x000fe20003f06270 */
[----:B----4-:R1:W-:Y:S02]  /*94c20*/  @P1 STG.E desc[UR60][R146.64], R145 ;  /* 0x0000009192001986 */ /* 0x0103e4000c10193c */
[----:B-1----:R-:W1:Y:S01]  /*94c30*/  LDC.64 R146, c[0x0][0x228] ;  /* 0x00008a00ff927b82 */ /* 0x002e620000000a00 */
[----:B------:R-:W-:Y:S01]  /*94c40*/  ISETP.LT.AND P1, PT, R7, R102, !P5 ;  /* 0x000000660700720c */ /* 0x000fe20006f21270 */
[----:B------:R-:W-:Y:S01]  /*94c50*/  IMAD.WIDE R144, R8, 0x4, R2 ;  /* 0x0000000408907825 */ /* 0x000fe200078e0202 */
[----:B------:R-:W-:-:S04]  /*94c60*/  ISETP.LT.AND P5, PT, R9, R246, !P5 ;  /* 0x000000f60900720c */ /* 0x000fc80006fa1270 */
[----:B---3--:R3:W-:Y:S04]  /*94c70*/  @P4 STG.E desc[UR60][R144.64], R188 ;  /* 0x000000bc90004986 */ /* 0x0087e8000c10193c */
[----:B---3--:R-:W3:Y:S01]  /*94c80*/  LDL.LU.64 R144, [R1+0x2ff8] ;  /* 0x002ff80001907983 */ /* 0x008ee20000300a00 */
[----:B-1----:R-:W-:Y:S01]  /*94c90*/  MOV R100, R147 ;  /* 0x0000009300647202 */ /* 0x002fe20000000f00 */
[----:B------:R-:W-:Y:S02]  /*94ca0*/  IMAD.MOV.U32 R82, RZ, RZ, R146 ;  /* 0x000000ffff527224 */ /* 0x000fe400078e0092 */
[C---:B------:R-:W-:Y:S01]  /*94cb0*/  IMAD.WIDE R146, R8.reuse, 0x4, R4 ;  /* 0x0000000408927825 */ /* 0x040fe200078e0204 */
[----:B------:R-:W-:-:S04]  /*94cc0*/  IADD3 R8, R8, R0, RZ ;  /* 0x0000000008087210 */ /* 0x000fc80007ffe0ff */
[----:B------:R1:W-:Y:S01]  /*94cd0*/  @P6 STG.E desc[UR60][R146.64], R189 ;  /* 0x000000bd92006986 */ /* 0x0003e2000c10193c */
[----:B------:R-:W-:Y:S01]  /*94ce0*/  ISETP.LT.AND P6, PT, R7, R244, !P0 ;  /* 0x000000f40700720c */ /* 0x000fe200047c1270 */
[C---:B------:R-:W-:Y:S02]  /*94cf0*/  IMAD.WIDE R246, R8.reuse, 0x4, R4 ;  /* 0x0000000408f67825 */ /* 0x040fe400078e0204 */
[----:B-1----:R-:W4:Y:S02]  /*94d00*/  LDL.LU.64 R146, [R1+0x2ff0] ;  /* 0x002ff00001927983 */ /* 0x002f240000300a00 */
[C---:B------:R-:W-:Y:S01]  /*94d10*/  IMAD.WIDE R188, R8.reuse, 0x4, R2 ;  /* 0x0000000408bc7825 */ /* 0x040fe200078e0202 */
[----:B------:R-:W1:Y:S01]  /*94d20*/  LDC.64 R244, c[0x0][0x228] ;  /* 0x00008a00fff47b82 */ /* 0x000e620000000a00 */
[----:B------:R-:W3:Y:S04]  /*94d30*/  LDL.LU R237, [R1+0x960] ;  /* 0x0009600001ed7983 */ /* 0x000ee80000300800 */
[----:B------:R1:W-:Y:S01]  /*94d40*/  @P1 STG.E desc[UR60][R188.64], R233 ;  /* 0x000000e9bc001986 */ /* 0x0003e2000c10193c */
[----:B------:R-:W-:-:S03]  /*94d50*/  IMAD.IADD R8, R8, 0x1, R0 ;  /* 0x0000000108087824 */ /* 0x000fc600078e0200 */
[----:B-1----:R-:W4:Y:S04]  /*94d60*/  LDL.LU.64 R188, [R1+0x2fe8] ;  /* 0x002fe80001bc7983 */ /* 0x002f280000300a00 */
[----:B------:R-:W4:Y:S04]  /*94d70*/  LDL.LU R212, [R1+0xce0] ;  /* 0x000ce00001d47983 */ /* 0x000f280000300800 */
[----:B------:R-:W4:Y:S04]  /*94d80*/  LDL.LU R233, [R1+0x560] ;  /* 0x0005600001e97983 */ /* 0x000f280000300800 */
[----:B------:R1:W-:Y:S04]  /*94d90*/  @P5 STG.E desc[UR60][R246.64], R229 ;  /* 0x000000e5f6005986 */ /* 0x0003e8000c10193c */
[----:B------:R-:W4:Y:S04]  /*94da0*/  LDL.LU R210, [R1+0xcd4] ;  /* 0x000cd40001d27983 */ /* 0x000f280000300800 */
[----:B-1----:R-:W4:Y:S01]  /*94db0*/  LDL.LU R229, [R1+0x964] ;  /* 0x0009640001e57983 */ /* 0x002f220000300800 */
[----:B------:R-:W-:-:S03]  /*94dc0*/  IMAD.WIDE R246, R8, 0x4, R2 ;  /* 0x0000000408f67825 */ /* 0x000fc600078e0202 */
[----:B------:R-:W4:Y:S04]  /*94dd0*/  LDL.LU R208, [R1+0xce4] ;  /* 0x000ce40001d07983 */ /* 0x000f280000300800 */
[----:B--2---:R1:W-:Y:S04]  /*94de0*/  @P6 STG.E desc[UR60][R246.64], R225 ;  /* 0x000000e1f6006986 */ /* 0x0043e8000c10193c */
[----:B-1----:R-:W2:Y:S04]  /*94df0*/  LDL.LU R225, [R1+0x564] ;  /* 0x0005640001e17983 */ /* 0x002ea80000300800 */
[----:B------:R-:W2:Y:S04]  /*94e00*/  LDL.LU R206, [R1+0xcd8] ;  /* 0x000cd80001ce7983 */ /* 0x000ea80000300800 */
[----:B------:R-:W2:Y:S01]  /*94e10*/  LDL.LU R148, [R1+0x968] ;  /* 0x0009680001947983 */ /* 0x000ea20000300800 */
[----:B------:R-:W-:Y:S01]  /*94e20*/  VIADD R11, R6, 0xb1 ;  /* 0x000000b1060b7836 */ /* 0x000fe20000000000 */
[----:B------:R-:W-:-:S02]  /*94e30*/  ISETP.LT.AND P0, PT, R9, R242, !P0 ;  /* 0x000000f20900720c */ /* 0x000fc40004701270 */
[----:B------:R-:W2:Y:S02]  /*94e40*/  LDL.LU R112, [R1+0xce8] ;  /* 0x000ce80001707983 */ /* 0x000ea40000300800 */
[----:B------:R-:W-:Y:S01]  /*94e50*/  ISETP.GE.AND P4, PT, R11, R249, PT ;  /* 0x000000f90b00720c */ /* 0x000fe20003f86270 */
[----:B------:R-:W-:Y:S01]  /*94e60*/  VIADD R11, R6, 0xb2 ;  /* 0x000000b2060b7836 */ /* 0x000fe20000000000 */
[----:B------:R-:W2:Y:S02]  /*94e70*/  LDL.LU R114, [R1+0x568] ;  /* 0x0005680001727983 */ /* 0x000ea40000300800 */
[----:B------:R-:W-:Y:S01]  /*94e80*/  ISETP.LT.AND P5, PT, R7, R240, !P4 ;  /* 0x000000f00700720c */ /* 0x000fe200067a1270 */
[C---:B------:R-:W-:Y:S01]  /*94e90*/  IMAD.WIDE R242, R8.reuse, 0x4, R4 ;  /* 0x0000000408f27825 */ /* 0x040fe200078e0204 */
[----:B------:R-:W-:Y:S01]  /*94ea0*/  ISETP.LT.AND P4, PT, R9, R238, !P4 ;  /* 0x000000ee0900720c */ /* 0x000fe20006781270 */
[----:B------:R-:W1:Y:S01]  /*94eb0*/  LDC.64 R240, c[0x0][0x228] ;  /* 0x00008a00fff07b82 */ /* 0x000e620000000a00 */
[----:B------:R-:W-:Y:S01]  /*94ec0*/  ISETP.GE.AND P1, PT, R11, R251, PT ;  /* 0x000000fb0b00720c */ /* 0x000fe20003f26270 */
[----:B------:R-:W-:Y:S01]  /*94ed0*/  IMAD.IADD R8, R8, 0x1, R0 ;  /* 0x0000000108087824 */ /* 0x000fe200078e0200 */
[----:B------:R-:W-:Y:S01]  /*94ee0*/  IADD3 R11, R6, 0xb3, RZ ;  /* 0x000000b3060b7810 */ /* 0x000fe20007ffe0ff */
[----:B------:R-:W2:Y:S02]  /*94ef0*/  LDL.LU R204, [R1+0xcdc] ;  /* 0x000cdc0001cc7983 */ /* 0x000ea40000300800 */
[----:B------:R-:W-:Y:S01]  /*94f00*/  IMAD.WIDE R238, R8, 0x4, R4 ;  /* 0x0000000408ee7825 */ /* 0x000fe200078e0204 */
[----:B------:R-:W-:Y:S01]  /*94f10*/  ISETP.GE.AND P6, PT, R11, R100, PT ;  /* 0x000000640b00720c */ /* 0x000fe20003fc6270 */
[----:B------:R-:W2:Y:S02]  /*94f20*/  LDL.LU R150, [R1+0x96c] ;  /* 0x00096c0001967983 */ /* 0x000ea40000300800 */
[----:B------:R-:W-:-:S02]  /*94f30*/  VIADD R11, R6, 0xb4 ;  /* 0x000000b4060b7836 */ /* 0x000fc40000000000 */
[----:B---3--:R3:W-:Y:S01]  /*94f40*/  @P0 STG.E desc[UR60][R242.64], R237 ;  /* 0x000000edf2000986 */ /* 0x0087e2000c10193c */
[----:B------:R-:W-:Y:S02]  /*94f50*/  ISETP.LT.AND P0, PT, R7, R236, !P1 ;  /* 0x000000ec0700720c */ /* 0x000fe40004f01270 */
[----:B------:R-:W-:Y:S01]  /*94f60*/  ISETP.LT.AND P1, PT, R9, R234, !P1 ;  /* 0x000000ea0900720c */ /* 0x000fe20004f21270 */
[C---:B---3--:R-:W-:Y:S01]  /*94f70*/  IMAD.WIDE R242, R8.reuse, 0x4, R2 ;  /* 0x0000000408f27825 */ /* 0x048fe200078e0202 */
[----:B------:R-:W3:Y:S01]  /*94f80*/  LDC.64 R236, c[0x0][0x228] ;  /* 0x00008a00ffec7b82 */ /* 0x000ee20000000a00 */
[----:B------:R-:W-:-:S03]  /*94f90*/  IADD3 R8, R8, R0, RZ ;  /* 0x0000000008087210 */ /* 0x000fc60007ffe0ff */
[----:B----4-:R-:W-:Y:S02]  /*94fa0*/  @P5 STG.E desc[UR60][R242.64], R212 ;  /* 0x000000d4f2005986 */ /* 0x010fe4000c10193c */
[----:B------:R-:W-:Y:S02]  /*94fb0*/  IMAD.WIDE R234, R8, 0x4, R4 ;  /* 0x0000000408ea7825 */ /* 0x000fe400078e0204 */
[----:B------:R4:W-:Y:S01]  /*94fc0*/  @P4 STG.E desc[UR60][R238.64], R233 ;  /* 0x000000e9ee004986 */ /* 0x0009e2000c10193c */
[----:B------:R-:W-:Y:S02]  /*94fd0*/  ISETP.LT.AND P4, PT, R7, R232, !P6 ;  /* 0x000000e80700720c */ /* 0x000fe40007781270 */
[----:B------:R-:W-:Y:S02]  /*94fe0*/  ISETP.LT.AND P6, PT, R9, R230, !P6 ;  /* 0x000000e60900720c */ /* 0x000fe400077c1270 */
[----:B------:R-:W-:Y:S01]  /*94ff0*/  ISETP.GE.AND P5, PT, R11, R245, PT ;  /* 0x000000f50b00720c */ /* 0x000fe20003fa6270 */
[----:B------:R-:W-:-:S02]  /*95000*/  VIADD R11, R6, 0xb5 ;  /* 0x000000b5060b7836 */ /* 0x000fc40000000000 */
[C---:B----4-:R-:W-:Y:S01]  /*95010*/  IMAD.WIDE R238, R8.reuse, 0x4, R2 ;  /* 0x0000000408ee7825 */ /* 0x050fe200078e0202 */
[----:B------:R-:W4:Y:S03]  /*95020*/  LDC.64 R232, c[0x0][0x228] ;  /* 0x00008a00ffe87b82 */ /* 0x000f260000000a00 */
[----:B------:R-:W-:Y:S01]  /*95030*/  IMAD.IADD R8, R8, 0x1, R0 ;  /* 0x0000000108087824 */ /* 0x000fe200078e0200 */
[----:B------:R-:W-:Y:S03]  /*95040*/  @P0 STG.E desc[UR60][R238.64], R210 ;  /* 0x000000d2ee000986 */ /* 0x000fe6000c10193c */
[----:B------:R-:W-:Y:S01]  /*95050*/  IMAD.WIDE R230, R8, 0x4, R2 ;  /* 0x0000000408e67825 */ /* 0x000fe200078e0202 */
[----:B------:R3:W-:Y:S01]  /*95060*/  @P1 STG.E desc[UR60][R234.64], R229 ;  /* 0x000000e5ea001986 */ /* 0x0007e2000c10193c */
[----:B------:R-:W-:-:S02]  /*95070*/  ISETP.LT.AND P1, PT, R7, R228, !P5 ;  /* 0x000000e40700720c */ /* 0x000fc40006f21270 */
[----:B------:R-:W-:Y:S02]  /*95080*/  ISETP.LT.AND P5, PT, R9, R226, !P5 ;  /* 0x000000e20900720c */ /* 0x000fe40006fa1270 */
[----:B-1----:R-:W-:Y:S01]  /*95090*/  ISETP.GE.AND P0, PT, R11, R241, PT ;  /* 0x000000f10b00720c */ /* 0x002fe20003f06270 */
[----:B------:R1:W-:Y:S01]  /*950a0*/  @P4 STG.E desc[UR60][R230.64], R208 ;  /* 0x000000d0e6004986 */ /* 0x0003e2000c10193c */
[----:B---3--:R-:W-:Y:S01]  /*950b0*/  IMAD.WIDE R234, R8, 0x4, R4 ;  /* 0x0000000408ea7825 */ /* 0x008fe200078e0204 */
[----:B------:R-:W-:Y:S01]  /*950c0*/  IADD3 R11, R6, 0xb6, RZ ;  /* 0x000000b6060b7810 */ /* 0x000fe20007ffe0ff */
[----:B------:R-:W3:Y:S02]  /*950d0*/  LDC.64 R228, c[0x0][0x228] ;  /* 0x00008a00ffe47b82 */ /* 0x000ee40000000a00 */
[----:B------:R-:W-:Y:S01]  /*950e0*/  IMAD.IADD R8, R8, 0x1, R0 ;  /* 0x0000000108087824 */ /* 0x000fe200078e0200 */
[----:B------:R-:W-:-:S03]  /*950f0*/  ISETP.GE.AND P4, PT, R11, R237, PT ;  /* 0x000000ed0b00720c */ /* 0x000fc60003f86270 */
[C---:B-1----:R-:W-:Y:S02]  /*95100*/  IMAD.WIDE R230, R8.reuse, 0x4, R4 ;  /* 0x0000000408e67825 */ /* 0x042fe400078e0204 */
[----:B------:R-:W1:Y:S01]  /*95110*/  LDC.64 R226, c[0x0][0x228] ;  /* 0x00008a00ffe27b82 */ /* 0x000e620000000a00 */
[----:B--2---:R2:W-:Y:S01]  /*95120*/  @P6 STG.E desc[UR60][R234.64], R225 ;  /* 0x000000e1ea006986 */ /* 0x0045e2000c10193c */
[----:B------:R-:W-:Y:S01]  /*95130*/  ISETP.LT.AND P6, PT, R7, R224, !P0 ;  /* 0x000000e00700720c */ /* 0x000fe200047c1270 */
[----:B--2---:R-:W-:-:S05]  /*95140*/  IMAD.WIDE R224, R8, 0x4, R2 ;  /* 0x0000000408e07825 */ /* 0x004fca00078e0202 */
[----:B------:R2:W-:Y:S04]  /*95150*/  @P1 STG.E desc[UR60][R224.64], R206 ;  /* 0x000000cee0001986 */ /* 0x0005e8000c10193c */
[----:B------:R4:W-:Y:S01]  /*95160*/  @P5 STG.E desc[UR60][R230.64], R148 ;  /* 0x00000094e6005986 */ /* 0x0009e2000c10193c */
[----:B------:R-:W-:-:S03]  /*95170*/  ISETP.LT.AND P5, PT, R7, R190, !P4 ;  /* 0x000000be0700720c */ /* 0x000fc600067a1270 */
[----:B------:R-:W3:Y:S04]  /*95180*/  LDL.LU R190, [R1+0x2fe4] ;  /* 0x002fe40001be7983 */ /* 0x000ee80000300800 */
[----:B--2---:R-:W2:Y:S04]  /*95190*/  LDL.LU R206, [R1+0xcec] ;  /* 0x000cec0001ce7983 */ /* 0x004ea80000300800 */
[----:B----4-:R-:W4:Y:S01]  /*951a0*/  LDL.LU R148, [R1+0x56c] ;  /* 0x00056c0001947983 */ /* 0x010f220000300800 */
[C---:B------:R-:W-:Y:S02]  /*951b0*/  ISETP.LT.AND P0, PT, R9.reuse, R222, !P0 ;  /* 0x000000de0900720c */ /* 0x040fe40004701270 */
[----:B------:R-:W-:Y:S01]  /*951c0*/  IADD3 R8, R8, R0, RZ ;  /* 0x0000000008087210 */ /* 0x000fe20007ffe0ff */
[----:B------:R-:W-:Y:S01]  /*951d0*/  VIADD R11, R6, 0xb7 ;  /* 0x000000b7060b7836 */ /* 0x000fe20000000000 */
[----:B------:R-:W-:Y:S01]  /*951e0*/  ISETP.LT.AND P4, PT, R9, R220, !P4 ;  /* 0x000000dc0900720c */ /* 0x000fe20006781270 */
[----:B------:R-:W4:Y:S02]  /*951f0*/  LDC.64 R222, c[0x0][0x228] ;  /* 0x00008a00ffde7b82 */ /* 0x000f240000000a00 */
[----:B------:R-:W-:Y:S01]  /*95200*/  IMAD.WIDE R224, R8, 0x4, R2 ;  /* 0x0000000408e07825 */ /* 0x000fe200078e0202 */
[----:B------:R-:W-:-:S03]  /*95210*/  ISETP.GE.AND P1, PT, R11, R233, PT ;  /* 0x000000e90b00720c */ /* 0x000fc60003f26270 */
[C---:B------:R-:W-:Y:S01]  /*95220*/  IMAD.WIDE R230, R8.reuse, 0x4, R4 ;  /* 0x0000000408e67825 */ /* 0x040fe200078e0204 */
[----:B------:R1:W-:Y:S03]  /*95230*/  @P6 STG.E desc[UR60][R224.64], R112 ;  /* 0x00000070e0006986 */ /* 0x0003e6000c10193c */
[----:B------:R-:W-:Y:S01]  /*95240*/  IMAD.IADD R8, R8, 0x1, R0 ;  /* 0x0000000108087824 */ /* 0x000fe200078e0200 */
[----:B------:R3:W-:Y:S01]  /*95250*/  @P0 STG.E desc[UR60][R230.64], R114 ;  /* 0x00000072e6000986 */ /* 0x0007e2000c10193c */
[----:B------:R-:W-:Y:S01]  /*95260*/  VIADD R11, R6, 0xb8 ;  /* 0x000000b8060b7836 */ /* 0x000fe20000000000 */
[----:B------:R-:W-:Y:S01]  /*95270*/  ISETP.LT.AND P0, PT, R7, R191, !P1 ;  /* 0x000000bf0700720c */ /* 0x000fe20004f01270 */
[C---:B------:R-:W-:Y:S01]  /*95280*/  IMAD.WIDE R220, R8.reuse, 0x4, R2 ;  /* 0x0000000408dc7825 */ /* 0x040fe200078e0202 */
[----:B------:R-:W4:Y:S04]  /*95290*/  LDL.LU R191, [R1+0x2fe0] ;  /* 0x002fe00001bf7983 */ /* 0x000f280000300800 */
[----:B-1----:R-:W4:Y:S01]  /*952a0*/  LDL.LU R112, [R1+0xcf0] ;  /* 0x000cf00001707983 */ /* 0x002f220000300800 */
[----:B---3--:R-:W-:Y:S01]  /*952b0*/  ISETP.GE.AND P6, PT, R11, R229, PT ;  /* 0x000000e50b00720c */ /* 0x008fe20003fc6270 */
[----:B------:R-:W1:Y:S02]  /*952c0*/  LDC.64 R224, c[0x0][0x228] ;  /* 0x00008a00ffe07b82 */ /* 0x000e640000000a00 */
[----:B------:R-:W3:Y:S01]  /*952d0*/  LDL.LU R114, [R1+0x970] ;  /* 0x0009700001727983 */ /* 0x000ee20000300800 */
[----:B------:R-:W-:Y:S01]  /*952e0*/  IMAD.WIDE R230, R8, 0x4, R4 ;  /* 0x0000000408e67825 */ /* 0x000fe200078e0204 */
[----:B------:R-:W-:-:S02]  /*952f0*/  ISETP.LT.AND P1, PT, R9, R248, !P1 ;  /* 0x000000f80900720c */ /* 0x000fc40004f21270 */
[----:B------:R1:W-:Y:S01]  /*95300*/  @P5 STG.E desc[UR60][R220.64], R204 ;  /* 0x000000ccdc005986 */ /* 0x0003e2000c10193c */
[----:B------:R-:W-:-:S03]  /*95310*/  IMAD.IADD R8, R8, 0x1, R0 ;  /* 0x0000000108087824 */ /* 0x000fc600078e0200 */
[----:B------:R1:W-:Y:S01]  /*95320*/  @P4 STG.E desc[UR60][R230.64], R150 ;  /* 0x00000096e6004986 */ /* 0x0003e2000c10193c */
[----:B------:R-:W-:-:S03]  /*95330*/  ISETP.LT.AND P4, PT, R7, R192, !P6 ;  /* 0x000000c00700720c */ /* 0x000fc60007781270 */
[----:B------:R-:W3:Y:S01]  /*95340*/  LDL.LU R192, [R1+0x2fdc] ;  /* 0x002fdc0001c07983 */ /* 0x000ee20000300800 */
[----:B------:R-:W-:-:S03]  /*95350*/  IADD3 R11, R6, 0xb9, RZ ;  /* 0x000000b9060b7810 */ /* 0x000fc60007ffe0ff */
[----:B-1----:R-:W3:Y:S01]  /*95360*/  LDL.LU R204, [R1+0xd00] ;  /* 0x000d000001cc7983 */ /* 0x002ee20000300800 */
[----:B------:R-:W1:Y:S03]  /*95370*/  LDC.64 R220, c[0x0][0x228] ;  /* 0x00008a00ffdc7b82 */ /* 0x000e660000000a00 */
[----:B------:R-:W3:Y:S01]  /*95380*/  LDL.LU R150, [R1+0x570] ;  /* 0x0005700001967983 */ /* 0x000ee20000300800 */
[----:B------:R-:W-:Y:S01]  /*95390*/  IMAD.WIDE R230, R8, 0x4, R2 ;  /* 0x0000000408e67825 */ /* 0x000fe200078e0202 */
[----:B------:R-:W-:-:S03]  /*953a0*/  ISETP.GE.AND P5, PT, R11, R227, PT ;  /* 0x000000e30b00720c */ /* 0x000fc60003fa6270 */
[----:B------:R-:W-:Y:S01]  /*953b0*/  IMAD.WIDE R234, R8, 0x4, R4 ;  /* 0x0000000408ea7825 */ /* 0x000fe200078e0204 */
[----:B--2---:R2:W-:Y:S04]  /*953c0*/  @P0 STG.E desc[UR60][R230.64], R206 ;  /* 0x000000cee6000986 */ /* 0x0045e8000c10193c */
[----:B----4-:R4:W-:Y:S01]  /*953d0*/  @P1 STG.E desc[UR60][R234.64], R148 ;  /* 0x00000094ea001986 */ /* 0x0109e2000c10193c */
[----:B------:R-:W-:-:S03]  /*953e0*/  ISETP.LT.AND P1, PT, R7, R193, !P5 ;  /* 0x000000c10700720c */ /* 0x000fc60006f21270 */
[----:B------:R-:W3:Y:S04]  /*953f0*/  LDL.LU R193, [R1+0x2fd8] ;  /* 0x002fd80001c17983 */ /* 0x000ee80000300800 */
[----:B--2---:R-:W2:Y:S04]  /*95400*/  LDL.LU R206, [R1+0xcf4] ;  /* 0x000cf40001ce7983 */ /* 0x004ea80000300800 */
[----:B----4-:R-:W4:Y:S01]  /*95410*/  LDL.LU R148, [R1+0x974] ;  /* 0x0009740001947983 */ /* 0x010f220000300800 */
[C---:B------:R-:W-:Y:S01]  /*95420*/  ISETP.LT.AND P6, PT, R9.reuse, R250, !P6 ;  /* 0x000000fa0900720c */ /* 0x040fe200077c1270 */
[----:B------:R-:W-:Y:S01]  /*95430*/  VIADD R11, R6, 0xba ;  /* 0x000000ba060b7836 */ /* 0x000fe20000000000 */
[----:B------:R-:W-:Y:S01]  /*95440*/  IADD3 R8, R8, R0, RZ ;  /* 0x0000000008087210 */ /* 0x000fe20007ffe0ff */
[----:B------:R-:W4:Y:S01]  /*95450*/  LDC.64 R234, c[0x0][0x228] ;  /* 0x00008a00ffea7b82 */ /* 0x000f220000000a00 */
[----:B------:R-:W-:-:S03]  /*95460*/  ISETP.LT.AND P5, PT, R9, R82, !P5 ;  /* 0x000000520900720c */ /* 0x000fc60006fa1270 */
[----:B------:R-:W-:Y:S01]  /*95470*/  IMAD.WIDE R230, R8, 0x4, R2 ;  /* 0x0000000408e67825 */ /* 0x000fe200078e0202 */
[----:B------:R-:W-:-:S03]  /*95480*/  ISETP.GE.AND P0, PT, R11, R223, PT ;  /* 0x000000df0b00720c */ /* 0x000fc60003f06270 */
[C---:B------:R-:W-:Y:S01]  /*95490*/  IMAD.WIDE R238, R8.reuse, 0x4, R4 ;  /* 0x0000000408ee7825 */ /* 0x040fe200078e0204 */
[----:B------:R1:W-:Y:S03]  /*954a0*/  @P4 STG.E desc[UR60][R230.64], R112 ;  /* 0x00000070e6004986 */ /* 0x0003e6000c10193c */
[----:B------:R-:W-:Y:S01]  /*954b0*/  IMAD.IADD R8, R8, 0x1, R0 ;  /* 0x0000000108087824 */ /* 0x000fe200078e0200 */
[----:B---3--:R3:W-:Y:S01]  /*954c0*/  @P6 STG.E desc[UR60][R238.64], R114 ;  /* 0x00000072ee006986 */ /* 0x0087e2000c10193c */
[----:B------:R-:W-:Y:S01]  /*954d0*/  VIADD R11, R6, 0xbb ;  /* 0x000000bb060b7836 */ /* 0x000fe20000000000 */
[----:B------:R-:W-:Y:S02]  /*954e0*/  ISETP.LT.AND P6, PT, R7, R194, !P0 ;  /* 0x000000c20700720c */ /* 0x000fe400047c1270 */
[----:B------:R-:W4:Y:S01]  /*954f0*/  LDL.LU R194, [R1+0x2fd4] ;  /* 0x002fd40001c27983 */ /* 0x000f220000300800 */
[----:B------:R-:W-:-:S03]  /*95500*/  IMAD.WIDE R242, R8, 0x4, R4 ;  /* 0x0000000408f27825 */ /* 0x000fc600078e0204 */
[----:B-1----:R-:W4:Y:S01]  /*95510*/  LDL.LU R112, [R1+0xd04] ;  /* 0x000d040001707983 */ /* 0x002f220000300800 */
[----:B------:R-:W-:Y:S01]  /*95520*/  ISETP.GE.AND P4, PT, R11, R225, PT ;  /* 0x000000e10b00720c */ /* 0x000fe20003f86270 */
[----:B------:R-:W1:Y:S01]  /*95530*/  LDC.64 R230, c[0x0][0x228] ;  /* 0x00008a00ffe67b82 */ /* 0x000e620000000a00 */
[----:B---3--:R-:W-:Y:S01]  /*95540*/  IMAD.WIDE R238, R8, 0x4, R2 ;  /* 0x0000000408ee7825 */ /* 0x008fe200078e0202 */
[----:B------:R-:W3:Y:S01]  /*95550*/  LDL.LU R114, [R1+0x574] ;  /* 0x0005740001727983 */ /* 0x000ee20000300800 */
[----:B------:R-:W-:-:S03]  /*95560*/  ISETP.LT.AND P0, PT, R9, R244, !P0 ;  /* 0x000000f40900720c */ /* 0x000fc60004701270 */
[----:B------:R1:W-:Y:S01]  /*95570*/  @P1 STG.E desc[UR60][R238.64], R204 ;  /* 0x000000ccee001986 */ /* 0x0003e2000c10193c */
[----:B------:R-:W-:-:S03]  /*95580*/  IMAD.IADD R8, R8, 0x1, R0 ;  /* 0x0000000108087824 */ /* 0x000fc600078e0200 */
[----:B------:R1:W-:Y:S01]  /*95590*/  @P5 STG.E desc[UR60][R242.64], R150 ;  /* 0x00000096f2005986 */ /* 0x0003e2000c10193c */
[----:B------:R-:W-:-:S03]  /*955a0*/  ISETP.LT.AND P5, PT, R7, R195, !P4 ;  /* 0x000000c30700720c */ /* 0x000fc600067a1270 */
[----:B------:R-:W3:Y:S01]  /*955b0*/  LDL.LU R195, [R1+0x2fd0] ;  /* 0x002fd00001c37983 */ /* 0x000ee20000300800 */
[----:B------:R-:W-:-:S03]  /*955c0*/  IADD3 R11, R6, 0xbc, RZ ;  /* 0x000000bc060b7810 */ /* 0x000fc60007ffe0ff */
[----:B-1----:R-:W3:Y:S01]  /*955d0*/  LDL.LU R204, [R1+0xcf8] ;  /* 0x000cf80001cc7983 */ /* 0x002ee20000300800 */
[----:B------:R-:W-:-:S03]  /*955e0*/  IMAD.WIDE R238, R8, 0x4, R2 ;  /* 0x0000000408ee7825 */ /* 0x000fc600078e0202 */
[----:B------:R-:W3:Y:S01]  /*955f0*/  LDL.LU R150, [R1+0x978] ;  /* 0x0009780001967983 */ /* 0x000ee20000300800 */
[----:B------:R-:W-:Y:S01]  /*95600*/  IMAD.WIDE R244, R8, 0x4, R4 ;  /* 0x0000000408f47825 */ /* 0x000fe200078e0204 */
[----:B------:R-:W-:Y:S01]  /*95610*/  ISETP.GE.AND P1, PT, R11, R221, PT ;  /* 0x000000dd0b00720c */ /* 0x000fe20003f26270 */
[----:B------:R-:W1:Y:S01]  /*95620*/  LDC.64 R242, c[0x0][0x228] ;  /* 0x00008a00fff27b82 */ /* 0x000e620000000a00 */
[----:B--2---:R2:W-:Y:S04]  /*95630*/  @P6 STG.E desc[UR60][R238.64], R206 ;  /* 0x000000ceee006986 */ /* 0x0045e8000c10193c */
[----:B----4-:R4:W-:Y:S01]  /*95640*/  @P0 STG.E desc[UR60][R244.64], R148 ;  /* 0x00000094f4000986 */ /* 0x0109e2000c10193c */
[----:B------:R-:W-:-:S03]  /*95650*/  ISETP.LT.AND P0, PT, R7, R180, !P1 ;  /* 0x000000b40700720c */ /* 0x000fc60004f01270 */
[----:B------:R-:W3:Y:S04]  /*95660*/  LDL.LU R180, [R1+0x2fcc] ;  /* 0x002fcc0001b47983 */ /* 0x000ee80000300800 */
[----:B--2---:R-:W2:Y:S01]  /*95670*/  LDL.LU R206, [R1+0xd08] ;  /* 0x000d080001ce7983 */ /* 0x004ea20000300800 */
[C---:B------:R-:W-:Y:S02]  /*95680*/  ISETP.LT.AND P4, PT, R9.reuse, R240, !P4 ;  /* 0x000000f00900720c */ /* 0x040fe40006781270 */
[----:B------:R-:W-:Y:S01]  /*95690*/  IADD3 R8, R8, R0, RZ ;  /* 0x0000000008087210 */ /* 0x000fe20007ffe0ff */
[----:B----4-:R-:W4:Y:S01]  /*956a0*/  LDL.LU R148, [R1+0x578] ;  /* 0x0005780001947983 */ /* 0x010f220000300800 */
[----:B------:R-:W-:Y:S01]  /*956b0*/  VIADD R11, R6, 0xbd ;  /* 0x000000bd060b7836 */ /* 0x000fe20000000000 */
[----:B------:R-:W-:Y:S01]  /*956c0*/  ISETP.LT.AND P1, PT, R9, R236, !P1 ;  /* 0x000000ec0900720c */ /* 0x000fe20004f21270 */
[----:B------:R-:W4:Y:S01]  /*956d0*/  LDC.64 R238, c[0x0][0x228] ;  /* 0x00008a00ffee7b82 */ /* 0x000f220000000a00 */
[----:B------:R-:W-:-:S02]  /*956e0*/  IMAD.WIDE R240, R8, 0x4, R2 ;  /* 0x0000000408f07825 */ /* 0x000fc400078e0202 */
[----:B------:R-:W-:Y:S02]  /*956f0*/  ISETP.GE.AND P6, PT, R11, R235, PT ;  /* 0x000000eb0b00720c */ /* 0x000fe40003fc6270 */
[----:B------:R-:W-:-:S04]  /*95700*/  IMAD.WIDE R244, R8, 0x4, R4 ;  /* 0x0000000408f47825 */ /* 0x000fc800078e0204 */
[----:B------:R-:W-:Y:S01]  /*95710*/  IMAD.IADD R8, R8, 0x1, R0 ;  /* 0x0000000108087824 */ /* 0x000fe200078e0200 */
[----:B------:R1:W-:Y:S01]  /*95720*/  @P5 STG.E desc[UR60][R240.64], R112 ;  /* 0x00000070f0005986 */ /* 0x0003e2000c10193c */
[----:B------:R-:W-:-:S03]  /*95730*/  VIADD R11, R6, 0xbe ;  /* 0x000000be060b7836 */ /* 0x000fc60000000000 */
[----:B---3--:R3:W-:Y:S01]  /*95740*/  @P4 STG.E desc[UR60][R244.64], R114 ;  /* 0x00000072f4004986 */ /* 0x0087e2000c10193c */
[----:B------:R-:W-:Y:S01]  /*95750*/  ISETP.LT.AND P4, PT, R7, R181, !P6 ;  /* 0x000000b50700720c */ /* 0x000fe20007781270 */
[C---:B------:R-:W-:Y:S02]  /*95760*/  IMAD.WIDE R236, R8.reuse, 0x4, R2 ;  /* 0x0000000408ec7825 */ /* 0x040fe400078e0202 */
[----:B------:R-:W4:Y:S01]  /*95770*/  LDL.LU R181, [R1+0x2fc8] ;  /* 0x002fc80001b57983 */ /* 0x000f220000300800 */
[----:B------:R-:W-:Y:S01]  /*95780*/  ISETP.GE.AND P5, PT, R11, R231, PT ;  /* 0x000000e70b00720c */ /* 0x000fe20003fa6270 */
[----:B-1----:R-:W1:Y:S02]  /*95790*/  LDC.64 R240, c[0x0][0x228] ;  /* 0x00008a00fff07b82 */ /* 0x002e640000000a00 */
[----:B------:R-:W4:Y:S04]  /*957a0*/  LDL.LU R112, [R1+0xcfc] ;  /* 0x000cfc0001707983 */ /* 0x000f280000300800 */
[----:B---3--:R-:W3:Y:S01]  /*957b0*/  LDL.LU R114, [R1+0x97c] ;  /* 0x00097c0001727983 */ /* 0x008ee20000300800 */
[----:B------:R-:W-:Y:S01]  /*957c0*/  IMAD.WIDE R244, R8, 0x4, R4 ;  /* 0x0000000408f47825 */ /* 0x000fe200078e0204 */
[----:B------:R-:W-:-:S02]  /*957d0*/  ISETP.LT.AND P6, PT, R9, R232, !P6 ;  /* 0x000000e80900720c */ /* 0x000fc400077c1270 */
[----:B------:R1:W-:Y:S01]  /*957e0*/  @P0 STG.E desc[UR60][R236.64], R204 ;  /* 0x000000ccec000986 */ /* 0x0003e2000c10193c */
[----:B------:R-:W-:Y:S01]  /*957f0*/  IMAD.IADD R8, R8, 0x1, R0 ;  /* 0x0000000108087824 */ /* 0x000fe200078e0200 */
[----:B------:R-:W-:Y:S01]  /*95800*/  IADD3 R11, R6, 0xbf, RZ ;  /* 0x000000bf060b7810 */ /* 0x000fe20007ffe0ff */
[----:B------:R-:W3:Y:S01]  /*95810*/  LDC.64 R232, c[0x0][0x228] ;  /* 0x00008a00ffe87b82 */ /* 0x000ee20000000a00 */
[----:B------:R1:W-:Y:S01]  /*95820*/  @P1 STG.E desc[UR60][R244.64], R150 ;  /* 0x00000096f4001986 */ /* 0x0003e2000c10193c */
[----:B------:R-:W-:-:S03]  /*95830*/  ISETP.LT.AND P1, PT, R7, R182, !P5 ;  /* 0x000000b60700720c */ /* 0x000fc60006f21270 */
[----:B------:R-:W3:Y:S04]  /*95840*/  LDL.LU R182, [R1+0x2fc4] ;  /* 0x002fc40001b67983 */ /* 0x000ee80000300800 */
[----:B-1----:R-:W3:Y:S01]  /*95850*/  LDL.LU R204, [R1+0xd0c] ;  /* 0x000d0c0001cc7983 */ /* 0x002ee20000300800 */
[----:B------:R-:W-:-:S03]  /*95860*/  IMAD.WIDE R236, R8, 0x4, R2 ;  /* 0x0000000408ec7825 */ /* 0x000fc600078e0202 */
[----:B------:R-:W3:Y:S01]  /*95870*/  LDL.LU R150, [R1+0x57c] ;  /* 0x00057c0001967983 */ /* 0x000ee20000300800 */
[----:B------:R-:W-:Y:S01]  /*95880*/  IMAD.WIDE R244, R8, 0x4, R4 ;  /* 0x0000000408f47825 */ /* 0x000fe200078e0204 */
[----:B------:R-:W-:Y:S02]  /*95890*/  ISETP.GE.AND P0, PT, R11, R243, PT ;  /* 0x000000f30b00720c */ /* 0x000fe40003f06270 */
[----:B--2---:R1:W-:Y:S04]  /*958a0*/  @P4 STG.E desc[UR60][R236.64], R206 ;  /* 0x000000ceec004986 */ /* 0x0043e8000c10193c */
[----:B----4-:R2:W-:Y:S01]  /*958b0*/  @P6 STG.E desc[UR60][R244.64], R148 ;  /* 0x00000094f4006986 */ /* 0x0105e2000c10193c */
[----:B------:R-:W-:-:S03]  /*958c0*/  ISETP.LT.AND P6, PT, R7, R183, !P0 ;  /* 0x000000b70700720c */ /* 0x000fc600047c1270 */
[----:B------:R-:W4:Y:S04]  /*958d0*/  LDL.LU R183, [R1+0x2fc0] ;  /* 0x002fc00001b77983 */ /* 0x000f280000300800 */
[----:B-1----:R-:W4:Y:S01]  /*958e0*/  LDL.LU R206, [R1+0xd10] ;  /* 0x000d100001ce7983 */ /* 0x002f220000300800 */
[C---:B------:R-:W-:Y:S02]  /*958f0*/  ISETP.LT.AND P5, PT, R9.reuse, R228, !P5 ;  /* 0x000000e40900720c */ /* 0x040fe40006fa1270 */
[----:B------:R-:W-:Y:S01]  /*95900*/  IADD3 R8, R8, R0, RZ ;  /* 0x0000000008087210 */ /* 0x000fe20007ffe0ff */
[----:B--2---:R-:W2:Y:S01]  /*95910*/  LDL.LU R148, [R1+0x980] ;  /* 0x0009800001947983 */ /* 0x004ea20000300800 */
[----:B------:R-:W-:Y:S01]  /*95920*/  VIADD R11, R6, 0xc0 ;  /* 0x000000c0060b7836 */ /* 0x000fe20000000000 */
[----:B------:R-:W-:Y:S01]  /*95930*/  ISETP.LT.AND P0, PT, R9, R226, !P0 ;  /* 0x000000e20900720c */ /* 0x000fe20004701270 */
[----:B------:R-:W1:Y:S01]  /*95940*/  LDC.64 R236, c[0x0][0x228] ;  /* 0x00008a00ffec7b82 */ /* 0x000e620000000a00 */
[----:B------:R-:W-:-:S02]  /*95950*/  IMAD.WIDE R228, R8, 0x4, R2 ;  /* 0x0000000408e47825 */ /* 0x000fc400078e0202 */
[----:B------:R-:W-:Y:S02]  /*95960*/  ISETP.GE.AND P4, PT, R11, R239, PT ;  /* 0x000000ef0b00720c */ /* 0x000fe40003f86270 */
[----:B------:R-:W-:-:S03]  /*95970*/  IMAD.WIDE R244, R8, 0x4, R4 ;  /* 0x0000000408f47825 */ /* 0x000fc600078e0204 */
[----:B------:R-:W1:Y:S01]  /*95980*/  LDC.64 R226, c[0x0][0x228] ;  /* 0x00008a00ffe27b82 */ /* 0x000e620000000a00 */
[----:B------:R-:W-:Y:S01]  /*95990*/  IMAD.IADD R8, R8, 0x1, R0 ;  /* 0x0000000108087824 */ /* 0x000fe200078e0200 */
[----:B------:R3:W-:Y:S01]  /*959a0*/  @P1 STG.E desc[UR60][R228.64], R112 ;  /* 0x00000070e4001986 */ /* 0x0007e2000c10193c */
[----:B------:R-:W-:-:S03]  /*959b0*/  VIADD R11, R6, 0xc1 ;  /* 0x000000c1060b7836 */ /* 0x000fc60000000000 */
[----:B---3--:R3:W-:Y:S01]  /*959c0*/  @P5 STG.E desc[UR60][R244.64], R114 ;  /* 0x00000072f4005986 */ /* 0x0087e2000c10193c */
[----:B------:R-:W-:-:S03]  /*959d0*/  ISETP.LT.AND P5, PT, R7, R184, !P4 ;  /* 0x000000b80700720c */ /* 0x000fc600067a1270 */
[----:B------:R-:W2:Y:S01]  /*959e0*/  LDL.LU R184, [R1+0x2fbc] ;  /* 0x002fbc0001b87983 */ /* 0x000ea20000300800 */
[----:B------:R-:W-:-:S03]  /*959f0*/  ISETP.GE.AND P1, PT, R11, R241, PT ;  /* 0x000000f10b00720c */ /* 0x000fc60003f26270 */
[----:B------:R-:W2:Y:S01]  /*95a00*/  LDL.LU R112, [R1+0xd20] ;  /* 0x000d200001707983 */ /* 0x000ea20000300800 */
[----:B------:R-:W-:-:S03]  /*95a10*/  IMAD.WIDE R228, R8, 0x4, R2 ;  /* 0x0000000408e47825 */ /* 0x000fc600078e0202 */
[----:B---3--:R-:W3:Y:S01]  /*95a20*/  LDL.LU R114, [R1+0x580] ;  /* 0x0005800001727983 */ /* 0x008ee20000300800 */
[C---:B------:R-:W-:Y:S01]  /*95a30*/  IMAD.WIDE R244, R8.reuse, 0x4, R4 ;  /* 0x0000000408f47825 */ /* 0x040fe200078e0204 */
[----:B------:R-:W-:Y:S02]  /*95a40*/  ISETP.LT.AND P4, PT, R9, R222, !P4 ;  /* 0x000000de0900720c */ /* 0x000fe40006781270 */
[----:B------:R1:W-:Y:S01]  /*95a50*/  @P6 STG.E desc[UR60][R228.64], R204 ;  /* 0x000000cce4006986 */ /* 0x0003e2000c10193c */
[----:B------:R-:W-:-:S03]  /*95a60*/  IMAD.IADD R8, R8, 0x1, R0 ;  /* 0x0000000108087824 */ /* 0x000fc600078e0200 */
[----:B------:R1:W-:Y:S01]  /*95a70*/  @P0 STG.E desc[UR60][R244.64], R150 ;  /* 0x00000096f4000986 */ /* 0x0003e2000c10193c */
[----:B------:R-:W-:-:S03]  /*95a80*/  ISETP.LT.AND P0, PT, R7, R185, !P1 ;  /* 0x000000b90700720c */ /* 0x000fc60004f01270 */
[----:B------:R-:W3:Y:S01]  /*95a90*/  LDL.LU R185, [R1+0x2fb8] ;  /* 0x002fb80001b97983 */ /* 0x000ee20000300800 */
[----:B------:R-:W-:-:S03]  /*95aa0*/  IADD3 R11, R6, 0xc2, RZ ;  /* 0x000000c2060b7810 */ /* 0x000fc60007ffe0ff */
[----:B-1----:R-:W3:Y:S01]  /*95ab0*/  LDL.LU R204, [R1+0xd14] ;  /* 0x000d140001cc7983 */ /* 0x002ee20000300800 */
[C---:B------:R-:W-:Y:S01]  /*95ac0*/  IMAD.WIDE R222, R8.reuse, 0x4, R2 ;  /* 0x0000000408de7825 */ /* 0x040fe200078e0202 */
[----:B------:R-:W1:Y:S02]  /*95ad0*/  LDC.64 R228, c[0x0][0x228] ;  /* 0x00008a00ffe47b82 */ /* 0x000e640000000a00 */
[----:B------:R-:W3:Y:S01]  /*95ae0*/  LDL.LU R150, [R1+0x984] ;  /* 0x0009840001967983 */ /* 0x000ee20000300800 */
[----:B------:R-:W-:Y:S01]  /*95af0*/  IMAD.WIDE R244, R8, 0x4, R4 ;  /* 0x0000000408f47825 */ /* 0x000fe200078e0204 */
[----:B------:R-:W-:Y:S02]  /*95b00*/  ISETP.GE.AND P6, PT, R11, R233, PT ;  /* 0x000000e90b00720c */ /* 0x000fe40003fc6270 */
[----:B----4-:R4:W-:Y:S04]  /*95b10*/  @P5 STG.E desc[UR60][R222.64], R206 ;  /* 0x000000cede005986 */ /* 0x0109e8000c10193c */
[----:B--2---:R2:W-:Y:S01]  /*95b20*/  @P4 STG.E desc[UR60][R244.64], R148 ;  /* 0x00000094f4004986 */ /* 0x0045e2000c10193c */
[----:B------:R-:W-:-:S03]  /*95b30*/  ISETP.LT.AND P4, PT, R7, R186, !P6 ;  /* 0x000000ba0700720c */ /* 0x000fc60007781270 */
[----:B------:R-:W3:Y:S04]  /*95b40*/  LDL.LU R186, [R1+0x2fb4] ;  /* 0x002fb40001ba7983 */ /* 0x000ee80000300800 */
[----:B----4-:R-:W4:Y:S01]  /*95b50*/  LDL.LU R206, [R1+0xd24] ;  /* 0x000d240001ce7983 */ /* 0x010f220000300800 */
[C---:B------:R-:W-:Y:S02]  /*95b60*/  ISETP.LT.AND P1, PT, R9.reuse, R224, !P1 ;  /* 0x000000e00900720c */ /* 0x040fe40004f21270 */
[----:B------:R-:W-:Y:S01]  /*95b70*/  IADD3 R8, R8, R0, RZ ;  /* 0x0000000008087210 */ /* 0x000fe20007ffe0ff */
[----:B--2---:R-:W2:Y:S01]  /*95b80*/  LDL.LU R148, [R1+0x584] ;  /* 0x0005840001947983 */ /* 0x004ea20000300800 */
[----:B------:R-:W-:Y:S01]  /*95b90*/  VIADD R11, R6, 0xc3 ;  /* 0x000000c3060b7836 */ /* 0x000fe20000000000 */
[----:B------:R-:W-:Y:S01]  /*95ba0*/  ISETP.LT.AND P6, PT, R9, R220, !P6 ;  /* 0x000000dc0900720c */ /* 0x000fe200077c1270 */
[----:B------:R-:W2:Y:S01]  /*95bb0*/  LDC.64 R222, c[0x0][0x228] ;  /* 0x00008a00ffde7b82 */ /* 0x000ea20000000a00 */
        /* <DEDUP_REMOVED lines=8> */
[----:B------:R-:W-:Y:S02]  /*95c40*/  IMAD.WIDE R220, R8, 0x4, R2 ;  /* 0x0000000408dc7825 */ /* 0x000fe400078e0202 */
[----:B------:R-:W2:Y:S01]  /*95c50*/  LDL.LU R187, [R1+0x2fb0] ;  /* 0x002fb00001bb7983 */ /* 0x000ea20000300800 */
[----:B------:R-:W-:-:S03]  /*95c60*/  ISETP.GE.AND P0, PT, R11, R227, PT ;  /* 0x000000e30b00720c */ /* 0x000fc60003f06270 */
[----:B-1----:R-:W2:Y:S01]  /*95c70*/  LDL.LU R112, [R1+0xd18] ;  /* 0x000d180001707983 */ /* 0x002ea20000300800 */
[----:B------:R-:W1:Y:S03]  /*95c80*/  LDC.64 R224, c[0x0][0x228] ;  /* 0x00008a00ffe07b82 */ /* 0x000e660000000a00 */
        /* <DEDUP_REMOVED lines=19> */
[----:B----4-:R-:W4:Y:S04]  /*95dc0*/  LDL.LU R206, [R1+0xd1c] ;  /* 0x000d1c0001ce7983 */ /* 0x010f280000300800 */
[----:B--2---:R-:W2:Y:S01]  /*95dd0*/  LDL.LU R148, [R1+0x98c] ;  /* 0x00098c0001947983 */ /* 0x004ea20000300800 */
[C---:B------:R-:W-:Y:S02]  /*95de0*/  ISETP.LT.AND P0, PT, R9.reuse, R230, !P0 ;  /* 0x000000e60900720c */ /* 0x040fe40004701270 */
[----:B------:R-:W-:Y:S01]  /*95df0*/  IADD3 R8, R8, R0, RZ ;  /* 0x0000000008087210 */ /* 0x000fe20007ffe0ff */
[----:B------:R-:W-:Y:S01]  /*95e00*/  VIADD R11, R6, 0xc6 ;  /* 0x000000c6060b7836 */ /* 0x000fe20000000000 */
[----:B------:R-:W-:Y:S01]  /*95e10*/  ISETP.LT.AND P4, PT, R9, R242, !P4 ;  /* 0x000000f20900720c */ /* 0x000fe20006781270 */
[----:B------:R-:W2:Y:S02]  /*95e20*/  LDC.64 R230, c[0x0][0x228] ;  /* 0x00008a00ffe67b82 */ /* 0x000ea40000000a00 */
[----:B------:R-:W-:Y:S01]  /*95e30*/  IMAD.WIDE R234, R8, 0x4, R2 ;  /* 0x0000000408ea7825 */ /* 0x000fe200078e0202 */
[----:B------:R-:W-:-:S03]  /*95e40*/  ISETP.GE.AND P1, PT, R11, R223, PT ;  /* 0x000000df0b00720c */ /* 0x000fc60003f26270 */
[C---:B------:R-:W-:Y:S01]  /*95e50*/  IMAD.WIDE R244, R8.reuse, 0x4, R4 ;  /* 0x0000000408f47825 */ /* 0x040fe200078e0204 */
[----:B------:R1:W-:Y:S03]  /*95e60*/  @P6 STG.E desc[UR60][R234.64], R112 ;  /* 0x00000070ea006986 */ /* 0x0003e6000c10193c */
[----:B------:R-:W-:Y:S01]  /*95e70*/  IMAD.IADD R8, R8, 0x1, R0 ;  /* 0x0000000108087824 */ /* 0x000fe200078e0200 */
[----:B---3--:R3:W-:Y:S01]  /*95e80*/  @P0 STG.E desc[UR60][R244.64], R114 ;  /* 0x00000072f4000986 */ /* 0x0087e2000c10193c */
[----:B------:R-:W-:Y:S01]  /*95e90*/  VIADD R11, R6, 0xc7 ;  /* 0x000000c7060b7836 */ /* 0x000fe20000000000 */
[----:B------:R-:W-:Y:S01]  /*95ea0*/  ISETP.LT.AND P0, PT, R7, R142, !P1 ;  /* 0x0000008e0700720c */ /* 0x000fe20004f01270 */
[C---:B------:R-:W-:Y:S01]  /*95eb0*/  IMAD.WIDE R242, R8.reuse, 0x4, R2 ;  /* 0x0000000408f27825 */ /* 0x040fe200078e0202 */
[----:B------:R-:W2:Y:S04]  /*95ec0*/  LDL.LU R142, [R1+0x2fa4] ;  /* 0x002fa400018e7983 */ /* 0x000ea80000300800 */
[----:B-1----:R-:W2:Y:S01]  /*95ed0*/  LDL.LU R112, [R1+0xd2c] ;  /* 0x000d2c0001707983 */ /* 0x002ea20000300800 */
[----:B------:R-:W-:Y:S01]  /*95ee0*/  ISETP.GE.AND P6, PT, R11, R225, PT ;  /* 0x000000e10b00720c */ /* 0x000fe20003fc6270 */
[----:B------:R-:W1:Y:S02]  /*95ef0*/  LDC.64 R234, c[0x0][0x228] ;  /* 0x00008a00ffea7b82 */ /* 0x000e640000000a00 */
        /* <DEDUP_REMOVED lines=15> */
[----:B----4-:R1:W-:Y:S04]  /*95ff0*/  @P0 STG.E desc[UR60][R242.64], R206 ;  /* 0x000000cef2000986 */ /* 0x0103e8000c10193c */
[----:B--2---:R2:W-:Y:S01]  /*96000*/  @P1 STG.E desc[UR60][R244.64], R148 ;  /* 0x00000094f4001986 */ /* 0x0045e2000c10193c */
[----:B------:R-:W-:-:S03]  /*96010*/  ISETP.LT.AND P1, PT, R7, R176, !P5 ;  /* 0x000000b00700720c */ /* 0x000fc60006f21270 */
[----:B------:R-:W4:Y:S04]  /*96020*/  LDL.LU R176, [R1+0x2f9c] ;  /* 0x002f9c0001b07983 */ /* 0x000f280000300800 */
[----:B-1----:R-:W4:Y:S04]  /*96030*/  LDL.LU R206, [R1+0xd30] ;  /* 0x000d300001ce7983 */ /* 0x002f280000300800 */
[----:B--2---:R-:W2:Y:S01]  /*96040*/  LDL.LU R148, [R1+0x590] ;  /* 0x0005900001947983 */ /* 0x004ea20000300800 */
[C---:B------:R-:W-:Y:S02]  /*96050*/  ISETP.LT.AND P6, PT, R9.reuse, R240, !P6 ;  /* 0x000000f00900720c */ /* 0x040fe400077c1270 */
[----:B------:R-:W-:Y:S01]  /*96060*/  IADD3 R8, R8, R0, RZ ;  /* 0x0000000008087210 */ /* 0x000fe20007ffe0ff */
[----:B------:R-:W-:Y:S01]  /*96070*/  VIADD R11, R6, 0xc9 ;  /* 0x000000c9060b7836 */ /* 0x000fe20000000000 */
[----:B------:R-:W-:Y:S01]  /*96080*/  ISETP.LT.AND P5, PT, R9, R232, !P5 ;  /* 0x000000e80900720c */ /* 0x000fe20006fa1270 */
[----:B------:R-:W1:Y:S02]  /*96090*/  LDC.64 R240, c[0x0][0x228] ;  /* 0x00008a00fff07b82 */ /* 0x000e640000000a00 */
[----:B------:R-:W-:Y:S01]  /*960a0*/  IMAD.WIDE R242, R8, 0x4, R2 ;  /* 0x0000000408f27825 */ /* 0x000fe200078e0202 */
[----:B------:R-:W-:-:S03]  /*960b0*/  ISETP.GE.AND P0, PT, R11, R231, PT ;  /* 0x000000e70b00720c */ /* 0x000fc60003f06270 */
[C---:B------:R-:W-:Y:S01]  /*960c0*/  IMAD.WIDE R244, R8.reuse, 0x4, R4 ;  /* 0x0000000408f47825 */ /* 0x040fe200078e0204 */
[----:B------:R3:W-:Y:S01]  /*960d0*/  @P4 STG.E desc[UR60][R242.64], R112 ;  /* 0x00000070f2004986 */ /* 0x0007e2000c10193c */
[----:B------:R-:W1:Y:S02]  /*960e0*/  LDC.64 R232, c[0x0][0x228] ;  /* 0x00008a00ffe87b82 */ /* 0x000e640000000a00 */
[----:B------:R-:W-:Y:S01]  /*960f0*/  IMAD.IADD R8, R8, 0x1, R0 ;  /* 0x0000000108087824 */ /* 0x000fe200078e0200 */
[----:B---3--:R3:W-:Y:S01]  /*96100*/  @P6 STG.E desc[UR60][R244.64], R114 ;  /* 0x00000072f4006986 */ /* 0x0087e2000c10193c */
[----:B------:R-:W-:Y:S01]  /*96110*/  VIADD R11, R6, 0xca ;  /* 0x000000ca060b7836 */ /* 0x000fe20000000000 */
[----:B------:R-:W-:Y:S02]  /*96120*/  ISETP.LT.AND P6, PT, R7, R177, !P0 ;  /* 0x000000b10700720c */ /* 0x000fe400047c1270 */
[----:B------:R-:W2:Y:S04]  /*96130*/  LDL.LU R177, [R1+0x2f98] ;  /* 0x002f980001b17983 */ /* 0x000ea80000300800 */
[----:B------:R-:W2:Y:S01]  /*96140*/  LDL.LU R112, [R1+0xd44] ;  /* 0x000d440001707983 */ /* 0x000ea20000300800 */
[----:B------:R-:W-:Y:S01]  /*96150*/  IMAD.WIDE R242, R8, 0x4, R2 ;  /* 0x0000000408f27825 */ /* 0x000fe200078e0202 */
[----:B------:R-:W-:-:S02]  /*96160*/  ISETP.GE.AND P4, PT, R11, R235, PT ;  /* 0x000000eb0b00720c */ /* 0x000fc40003f86270 */
[----:B---3--:R-:W3:Y:S01]  /*96170*/  LDL.LU R114, [R1+0x994] ;  /* 0x0009940001727983 */ /* 0x008ee20000300800 */
[C---:B------:R-:W-:Y:S01]  /*96180*/  IMAD.WIDE R244, R8.reuse, 0x4, R4 ;  /* 0x0000000408f47825 */ /* 0x040fe200078e0204 */
[----:B------:R-:W-:Y:S02]  /*96190*/  ISETP.LT.AND P0, PT, R9, R236, !P0 ;  /* 0x000000ec0900720c */ /* 0x000fe40004701270 */
        /* <DEDUP_REMOVED lines=129> */
[----:B----4-:R-:W-:Y:S04]  /*969b0*/  @P1 STG.E desc[UR60][R242.64], R206 ;  /* 0x000000cef2001986 */ /* 0x010fe8000c10193c */
[----:B--2---:R1:W-:Y:S01]  /*969c0*/  @P5 STG.E desc[UR60][R244.64], R148 ;  /* 0x00000094f4005986 */ /* 0x0043e2000c10193c */
[----:B------:R-:W-:-:S03]  /*969d0*/  ISETP.LT.AND P5, PT, R7, R139, !P4 ;  /* 0x0000008b0700720c */ /* 0x000fc600067a1270 */
[----:B------:R-:W2:Y:S04]  /*969e0*/  LDL.LU R139, [R1+0x2f6c] ;  /* 0x002f6c00018b7983 */ /* 0x000ea80000300800 */
[----:B------:R-:W4:Y:S04]  /*969f0*/  LDL.LU R208, [R1+0xd68] ;  /* 0x000d680001d07983 */ /* 0x000f280000300800 */
[----:B-1----:R-:W2:Y:S01]  /*96a00*/  LDL.LU R148, [R1+0x5a8] ;  /* 0x0005a80001947983 */ /* 0x002ea20000300800 */
        /* <DEDUP_REMOVED lines=18> */
[----:B------:R-:W2:Y:S01]  /*96b30*/  LDL.LU R112, [R1+0x9ac] ;  /* 0x0009ac0001707983 */ /* 0x000ea20000300800 */
[C---:B---3--:R-:W-:Y:S01]  /*96b40*/  IMAD.WIDE R244, R8.reuse, 0x4, R4 ;  /* 0x0000000408f47825 */ /* 0x048fe200078e0204 */
[----:B------:R-:W-:Y:S02]  /*96b50*/  ISETP.LT.AND P1, PT, R9, R226, !P1 ;  /* 0x000000e20900720c */ /* 0x000fe40004f21270 */
[----:B------:R3:W-:Y:S01]  /*96b60*/  @P5 STG.E desc[UR60][R242.64], R204 ;  /* 0x000000ccf2005986 */ /* 0x0007e2000c10193c */
[----:B------:R-:W-:Y:S01]  /*96b70*/  IMAD.IADD R8, R8, 0x1, R0 ;  /* 0x0000000108087824 */ /* 0x000fe200078e0200 */
[----:B------:R-:W-:Y:S01]  /*96b80*/  IADD3 R11, R6, 0xd7, RZ ;  /* 0x000000d7060b7810 */ /* 0x000fe20007ffe0ff */
[----:B------:R-:W1:Y:S01]  /*96b90*/  LDC.64 R226, c[0x0][0x228] ;  /* 0x00008a00ffe27b82 */ /* 0x000e620000000a00 */
[----:B------:R3:W-:Y:S01]  /*96ba0*/  @P4 STG.E desc[UR60][R244.64], R150 ;  /* 0x00000096f4004986 */ /* 0x0007e2000c10193c */
[----:B------:R-:W-:-:S03]  /*96bb0*/  ISETP.LT.AND P4, PT, R7, R165, !P6 ;  /* 0x000000a50700720c */ /* 0x000fc60007781270 */
[----:B------:R-:W2:Y:S04]  /*96bc0*/  LDL.LU R165, [R1+0x2f64] ;  /* 0x002f640001a57983 */ /* 0x000ea80000300800 */
[----:B------:R-:W2:Y:S01]  /*96bd0*/  LDL.LU R114, [R1+0xd6c] ;  /* 0x000d6c0001727983 */ /* 0x000ea20000300800 */
[----:B---3--:R-:W-:-:S03]  /*96be0*/  IMAD.WIDE R242, R8, 0x4, R2 ;  /* 0x0000000408f27825 */ /* 0x008fc600078e0202 */
[----:B------:R-:W3:Y:S01]  /*96bf0*/  LDL.LU R204, [R1+0x5ac] ;  /* 0x0005ac0001cc7983 */ /* 0x000ee20000300800 */
[----:B------:R-:W-:Y:S01]  /*96c00*/  IMAD.WIDE R244, R8, 0x4, R4 ;  /* 0x0000000408f47825 */ /* 0x000fe200078e0204 */
[----:B------:R-:W-:Y:S02]  /*96c10*/  ISETP.GE.AND P5, PT, R11, R241, PT ;  /* 0x000000f10b00720c */ /* 0x000fe40003fa6270 */
[----:B------:R-:W3:Y:S04]  /*96c20*/  LDL.LU R150, [R1+0x9b0] ;  /* 0x0009b00001967983 */ /* 0x000ee80000300800 */
[----:B----4-:R-:W-:Y:S04]  /*96c30*/  @P0 STG.E desc[UR60][R242.64], R208 ;  /* 0x000000d0f2000986 */ /* 0x010fe8000c10193c */
[----:B--2---:R2:W-:Y:S01]  /*96c40*/  @P1 STG.E desc[UR60][R244.64], R148 ;  /* 0x00000094f4001986 */ /* 0x0045e2000c10193c */
[----:B------:R-:W-:-:S03]  /*96c50*/  ISETP.LT.AND P1, PT, R7, R166, !P5 ;  /* 0x000000a60700720c */ /* 0x000fc60006f21270 */
[----:B------:R-:W4:Y:S04]  /*96c60*/  LDL.LU R166, [R1+0x2f60] ;  /* 0x002f600001a67983 */ /* 0x000f280000300800 */
[----:B--2---:R-:W2:Y:S01]  /*96c70*/  LDL.LU R148, [R1+0xd70] ;  /* 0x000d700001947983 */ /* 0x004ea20000300800 */
[----:B------:R-:W-:Y:S02]  /*96c80*/  ISETP.LT.AND P6, PT, R9, R228, !P6 ;  /* 0x000000e40900720c */ /* 0x000fe400077c1270 */
[----:B------:R-:W-:Y:S01]  /*96c90*/  IADD3 R8, R8, R0, RZ ;  /* 0x0000000008087210 */ /* 0x000fe20007ffe0ff */
[----:B------:R-:W-:Y:S01]  /*96ca0*/  VIADD R11, R6, 0xd8 ;  /* 0x000000d8060b7836 */ /* 0x000fe20000000000 */
[----:B------:R-:W3:Y:S03]  /*96cb0*/  LDC.64 R228, c[0x0][0x228] ;  /* 0x00008a00ffe47b82 */ /* 0x000ee60000000a00 */
[----:B------:R-:W-:Y:S01]  /*96cc0*/  IMAD.WIDE R242, R8, 0x4, R2 ;  /* 0x0000000408f27825 */ /* 0x000fe200078e0202 */
[----:B-1----:R-:W-:-:S03]  /*96cd0*/  ISETP.GE.AND P0, PT, R11, R233, PT ;  /* 0x000000e90b00720c */ /* 0x002fc60003f06270 */
[C---:B------:R-:W-:Y:S01]  /*96ce0*/  IMAD.WIDE R244, R8.reuse, 0x4, R4 ;  /* 0x0000000408f47825 */ /* 0x040fe200078e0204 */
[----:B------:R-:W-:Y:S01]  /*96cf0*/  ISETP.LT.AND P5, PT, R9, R222, !P5 ;  /* 0x000000de0900720c */ /* 0x000fe20006fa1270 */
[----:B------:R1:W-:Y:S01]  /*96d00*/  @P4 STG.E desc[UR60][R242.64], R206 ;  /* 0x000000cef2004986 */ /* 0x0003e2000c10193c */
[----:B------:R-:W2:Y:S01]  /*96d10*/  LDC.64 R222, c[0x0][0x228] ;  /* 0x00008a00ffde7b82 */ /* 0x000ea20000000a00 */
[----:B------:R-:W-:Y:S02]  /*96d20*/  IMAD.IADD R8, R8, 0x1, R0 ;  /* 0x0000000108087824 */ /* 0x000fe400078e0200 */
[----:B------:R1:W-:Y:S01]  /*96d30*/  @P6 STG.E desc[UR60][R244.64], R112 ;  /* 0x00000070f4006986 */ /* 0x0003e2000c10193c */
[----:B------:R-:W-:Y:S01]  /*96d40*/  ISETP.LT.AND P6, PT, R7, R167, !P0 ;  /* 0x000000a70700720c */ /* 0x000fe200047c1270 */
[----:B------:R-:W-:Y:S02]  /*96d50*/  VIADD R11, R6, 0xdf ;  /* 0x000000df060b7836 */ /* 0x000fe40000000000 */
[----:B------:R-:W4:Y:S04]  /*96d60*/  LDL.LU R167, [R1+0x2f5c] ;  /* 0x002f5c0001a77983 */ /* 0x000f280000300800 */
[----:B-1----:R-:W4:Y:S01]  /*96d70*/  LDL.LU R206, [R1+0xd80] ;  /* 0x000d800001ce7983 */ /* 0x002f220000300800 */
[----:B------:R-:W-:Y:S01]  /*96d80*/  IMAD.WIDE R242, R8, 0x4, R2 ;  /* 0x0000000408f27825 */ /* 0x000fe200078e0202 */
[----:B------:R-:W-:-:S02]  /*96d90*/  ISETP.GE.AND P4, PT, R11, R237, PT ;  /* 0x000000ed0b00720c */ /* 0x000fc40003f86270 */
[----:B------:R-:W4:Y:S01]  /*96da0*/  LDL.LU R112, [R1+0x5b0] ;  /* 0x0005b00001707983 */ /* 0x000f220000300800 */
[----:B------:R-:W-:Y:S01]  /*96db0*/  IMAD.WIDE R244, R8, 0x4, R4 ;  /* 0x0000000408f47825 */ /* 0x000fe200078e0204 */
[----:B------:R-:W-:Y:S02]  /*96dc0*/  IADD3 R11, R6, 0xd9, RZ ;  /* 0x000000d9060b7810 */ /* 0x000fe40007ffe0ff */
[----:B------:R-:W-:Y:S01]  /*96dd0*/  ISETP.LT.AND P0, PT, R9, R224, !P0 ;  /* 0x000000e00900720c */ /* 0x000fe20004701270 */
[----:B------:R-:W-:Y:S01]  /*96de0*/  IMAD.IADD R8, R8, 0x1, R0 ;  /* 0x0000000108087824 */ /* 0x000fe200078e0200 */
[----:B------:R1:W-:Y:S01]  /*96df0*/  @P1 STG.E desc[UR60][R242.64], R114 ;  /* 0x00000072f2001986 */ /* 0x0003e2000c10193c */
[----:B------:R-:W-:Y:S01]  /*96e00*/  ISETP.GE.AND P1, PT, R11, R227, PT ;  /* 0x000000e30b00720c */ /* 0x000fe20003f26270 */
[----:B------:R-:W-:Y:S01]  /*96e10*/  VIADD R11, R6, 0xda ;  /* 0x000000da060b7836 */ /* 0x000fe20000000000 */
[----:B------:R-:W4:Y:S01]  /*96e20*/  LDC.64 R224, c[0x0][0x228] ;  /* 0x00008a00ffe07b82 */ /* 0x000f220000000a00 */
[----:B---3--:R3:W-:Y:S04]  /*96e30*/  @P5 STG.E desc[UR60][R244.64], R204 ;  /* 0x000000ccf4005986 */ /* 0x0087e8000c10193c */
[----:B-1----:R-:W4:Y:S01]  /*96e40*/  LDL.LU R114, [R1+0x9b4] ;  /* 0x0009b40001727983 */ /* 0x002f220000300800 */
[----:B------:R-:W-:-:S03]  /*96e50*/  IMAD.WIDE R242, R8, 0x4, R2 ;  /* 0x0000000408f27825 */ /* 0x000fc600078e0202 */
[----:B---3--:R-:W3:Y:S01]  /*96e60*/  LDL.LU R204, [R1+0xd74] ;  /* 0x000d740001cc7983 */ /* 0x008ee20000300800 */
[----:B------:R-:W-:-:S03]  /*96e70*/  IMAD.WIDE R244, R8, 0x4, R4 ;  /* 0x0000000408f47825 */ /* 0x000fc600078e0204 */
[----:B------:R1:W-:Y:S01]  /*96e80*/  @P6 STG.E desc[UR60][R242.64], R150 ;  /* 0x00000096f2006986 */ /* 0x0003e2000c10193c */
[----:B------:R-:W-:Y:S02]  /*96e90*/  ISETP.GE.AND P6, PT, R11, R229, PT ;  /* 0x000000e50b00720c */ /* 0x000fe40003fc6270 */
[C---:B------:R-:W-:Y:S02]  /*96ea0*/  ISETP.LT.AND P5, PT, R7.reuse, R156, !P1 ;  /* 0x0000009c0700720c */ /* 0x040fe40004fa1270 */
[----:B------:R-:W3:Y:S04]  /*96eb0*/  LDL.LU R156, [R1+0x2f58] ;  /* 0x002f5800019c7983 */ /* 0x000ee80000300800 */
[----:B--2---:R2:W-:Y:S01]  /*96ec0*/  @P0 STG.E desc[UR60][R244.64], R148 ;  /* 0x00000094f4000986 */ /* 0x0045e2000c10193c */
[----:B------:R-:W-:-:S03]  /*96ed0*/  ISETP.LT.AND P0, PT, R7, R157, !P6 ;  /* 0x0000009d0700720c */ /* 0x000fc60007701270 */
[----:B------:R-:W3:Y:S04]  /*96ee0*/  LDL.LU R157, [R1+0x2f54] ;  /* 0x002f5400019d7983 */ /* 0x000ee80000300800 */
[----:B------:R-:W3:Y:S04]  /*96ef0*/  LDL.LU R210, [R1+0xd84] ;  /* 0x000d840001d27983 */ /* 0x000ee80000300800 */
[----:B------:R-:W3:Y:S04]  /*96f00*/  LDL.LU R208, [R1+0x5b4] ;  /* 0x0005b40001d07983 */ /* 0x000ee80000300800 */
[----:B-1----:R-:W3:Y:S04]  /*96f10*/  LDL.LU R150, [R1+0x9b8] ;  /* 0x0009b80001967983 */ /* 0x002ee80000300800 */
[----:B--2---:R-:W2:Y:S01]  /*96f20*/  LDL.LU R148, [R1+0xd78] ;  /* 0x000d780001947983 */ /* 0x004ea20000300800 */
[----:B------:R-:W-:-:S02]  /*96f30*/  IADD3 R11, R8, R0, RZ ;  /* 0x00000000080b7210 */ /* 0x000fc40007ffe0ff */
[C---:B------:R-:W-:Y:S02]  /*96f40*/  ISETP.LT.AND P1, PT, R9.reuse, R220, !P1 ;  /* 0x000000dc0900720c */ /* 0x040fe40004f21270 */
[----:B------:R-:W-:Y:S01]  /*96f50*/  ISETP.LT.AND P6, PT, R9, R230, !P6 ;  /* 0x000000e60900720c */ /* 0x000fe200077c1270 */
[C---:B------:R-:W-:Y:S01]  /*96f60*/  IMAD.WIDE R230, R11.reuse, 0x4, R2 ;  /* 0x000000040be67825 */ /* 0x040fe200078e0202 */
[----:B------:R-:W1:Y:S03]  /*96f70*/  LDC.64 R220, c[0x0][0x228] ;  /* 0x00008a00ffdc7b82 */ /* 0x000e660000000a00 */
[C---:B------:R-:W-:Y:S01]  /*96f80*/  IMAD.IADD R8, R11.reuse, 0x1, R0 ;  /* 0x000000010b087824 */ /* 0x040fe200078e0200 */
[----:B----4-:R4:W-:Y:S01]  /*96f90*/  @P5 STG.E desc[UR60][R230.64], R206 ;  /* 0x000000cee6005986 */ /* 0x0109e2000c10193c */
[C---:B------:R-:W-:Y:S02]  /*96fa0*/  VIADD R82, R6.reuse, 0xdb ;  /* 0x000000db06527836 */ /* 0x040fe40000000000 */
[----:B------:R-:W-:Y:S01]  /*96fb0*/  IMAD.WIDE R244, R11, 0x4, R4 ;  /* 0x000000040bf47825 */ /* 0x000fe200078e0204 */
[----:B------:R-:W-:-:S03]  /*96fc0*/  IADD3 R11, R6, 0xdc, RZ ;  /* 0x000000dc060b7810 */ /* 0x000fc60007ffe0ff */
[----:B------:R-:W-:Y:S01]  /*96fd0*/  IMAD.WIDE R242, R8, 0x4, R2 ;  /* 0x0000000408f27825 */ /* 0x000fe200078e0202 */
[----:B------:R-:W-:Y:S01]  /*96fe0*/  ISETP.GE.AND P5, PT, R82, R223, PT ;  /* 0x000000df5200720c */ /* 0x000fe20003fa6270 */
[----:B------:R3:W-:Y:S01]  /*96ff0*/  @P1 STG.E desc[UR60][R244.64], R112 ;  /* 0x00000070f4001986 */ /* 0x0007e2000c10193c */
[----:B----4-:R-:W4:Y:S02]  /*97000*/  LDC.64 R230, c[0x0][0x228] ;  /* 0x00008a00ffe67b82 */ /* 0x010f240000000a00 */
[----:B------:R-:W-:Y:S01]  /*97010*/  ISETP.LT.AND P1, PT, R7, R158, !P5 ;  /* 0x0000009e0700720c */ /* 0x000fe20006f21270 */
[----:B------:R1:W-:Y:S01]  /*97020*/  @P0 STG.E desc[UR60][R242.64], R114 ;  /* 0x00000072f2000986 */ /* 0x0003e2000c10193c */
[----:B------:R-:W-:Y:S01]  /*97030*/  ISETP.GE.AND P0, PT, R11, R225, PT ;  /* 0x000000e10b00720c */ /* 0x000fe20003f06270 */
[C---:B---3--:R-:W-:Y:S01]  /*97040*/  IMAD.WIDE R244, R8.reuse, 0x4, R4 ;  /* 0x0000000408f47825 */ /* 0x048fe200078e0204 */
[----:B------:R-:W-:Y:S01]  /*97050*/  ISETP.LT.AND P5, PT, R9, R234, !P5 ;  /* 0x000000ea0900720c */ /* 0x000fe20006fa1270 */
[----:B------:R-:W3:Y:S02]  /*97060*/  LDL.LU R158, [R1+0x2f50] ;  /* 0x002f5000019e7983 */ /* 0x000ee40000300800 */
[----:B------:R-:W-:Y:S01]  /*97070*/  IMAD.IADD R82, R8, 0x1, R0 ;  /* 0x0000000108527824 */ /* 0x000fe200078e0200 */
[----:B------:R-:W-:Y:S01]  /*97080*/  IADD3 R11, R6, 0xdd, RZ ;  /* 0x000000dd060b7810 */ /* 0x000fe20007ffe0ff */
[----:B------:R1:W-:Y:S01]  /*97090*/  @P6 STG.E desc[UR60][R244.64], R204 ;  /* 0x000000ccf4006986 */ /* 0x0003e2000c10193c */
[----:B------:R-:W-:Y:S01]  /*970a0*/  ISETP.LT.AND P6, PT, R7, R159, !P0 ;  /* 0x0000009f0700720c */ /* 0x000fe200047c1270 */
[----:B------:R-:W2:Y:S02]  /*970b0*/  LDC.64 R234, c[0x0][0x228] ;  /* 0x00008a00ffea7b82 */ /* 0x000ea40000000a00 */
[----:B------:R-:W3:Y:S01]  /*970c0*/  LDL.LU R159, [R1+0x2f4c] ;  /* 0x002f4c00019f7983 */ /* 0x000ee20000300800 */
[----:B------:R-:W-:-:S03]  /*970d0*/  ISETP.LT.AND P0, PT, R9, R238, !P0 ;  /* 0x000000ee0900720c */ /* 0x000fc60004701270 */
[----:B------:R-:W3:Y:S01]  /*970e0*/  LDL.LU R206, [R1+0xd88] ;  /* 0x000d880001ce7983 */ /* 0x000ee20000300800 */
[----:B-1----:R-:W-:-:S03]  /*970f0*/  IMAD.WIDE R242, R82, 0x4, R2 ;  /* 0x0000000452f27825 */ /* 0x002fc600078e0202 */
[----:B------:R-:W3:Y:S01]  /*97100*/  LDL.LU R112, [R1+0x5b8] ;  /* 0x0005b80001707983 */ /* 0x000ee20000300800 */
[----:B------:R-:W-:-:S03]  /*97110*/  IMAD.WIDE R238, R82, 0x4, R4 ;  /* 0x0000000452ee7825 */ /* 0x000fc600078e0204 */
[----:B------:R-:W3:Y:S01]  /*97120*/  LDL.LU R114, [R1+0x9bc] ;  /* 0x0009bc0001727983 */ /* 0x000ee20000300800 */
[----:B------:R-:W-:Y:S02]  /*97130*/  IMAD.IADD R8, R82, 0x1, R0 ;  /* 0x0000000152087824 */ /* 0x000fe400078e0200 */
[----:B------:R-:W-:Y:S01]  /*97140*/  VIADD R82, R6, 0xde ;  /* 0x000000de06527836 */ /* 0x000fe20000000000 */
[----:B------:R-:W3:Y:S04]  /*97150*/  LDL.LU R204, [R1+0xd7c] ;  /* 0x000d7c0001cc7983 */ /* 0x000ee80000300800 */
[----:B------:R1:W-:Y:S01]  /*97160*/  @P1 STG.E desc[UR60][R242.64], R210 ;  /* 0x000000d2f2001986 */ /* 0x0003e2000c10193c */
[----:B------:R-:W-:-:S03]  /*97170*/  ISETP.GE.AND P1, PT, R11, R221, PT ;  /* 0x000000dd0b00720c */ /* 0x000fc60003f26270 */
[----:B------:R2:W-:Y:S01]  /*97180*/  @P5 STG.E desc[UR60][R238.64], R208 ;  /* 0x000000d0ee005986 */ /* 0x0005e2000c10193c */
[----:B----4-:R-:W-:Y:S01]  /*97190*/  ISETP.GE.AND P5, PT, R82, R231, PT ;  /* 0x000000e75200720c */ /* 0x010fe20003fa6270 */
[----:B-1----:R-:W-:-:S04]  /*971a0*/  IMAD.WIDE R242, R8, 0x4, R2 ;  /* 0x0000000408f27825 */ /* 0x002fc800078e0202 */
[----:B--2---:R-:W-:Y:S01]  /*971b0*/  IMAD.WIDE R238, R8, 0x4, R4 ;  /* 0x0000000408ee7825 */ /* 0x004fe200078e0204 */
[----:B------:R1:W-:Y:S01]  /*971c0*/  @P6 STG.E desc[UR60][R242.64], R150 ;  /* 0x00000096f2006986 */ /* 0x0003e2000c10193c */
[----:B------:R-:W-:-:S03]  /*971d0*/  ISETP.LT.AND P6, PT, R7, R160, !P1 ;  /* 0x000000a00700720c */ /* 0x000fc60004fc1270 */
[----:B------:R2:W-:Y:S01]  /*971e0*/  @P0 STG.E desc[UR60][R238.64], R148 ;  /* 0x00000094ee000986 */ /* 0x0005e2000c10193c */
[----:B------:R-:W-:-:S03]  /*971f0*/  ISETP.LT.AND P0, PT, R7, R132, !P5 ;  /* 0x000000840700720c */ /* 0x000fc60006f01270 */
[----:B------:R-:W4:Y:S04]  /*97200*/  LDL.LU R160, [R1+0x2f48] ;  /* 0x002f480001a07983 */ /* 0x000f280000300800 */
[----:B------:R-:W4:Y:S04]  /*97210*/  LDL.LU R132, [R1+0x2f44] ;  /* 0x002f440001847983 */ /* 0x000f280000300800 */
[----:B-1----:R-:W4:Y:S01]  /*97220*/  LDL.LU R150, [R1+0xd8c] ;  /* 0x000d8c0001967983 */ /* 0x002f220000300800 */
[C---:B------:R-:W-:Y:S01]  /*97230*/  ISETP.LT.AND P1, PT, R9.reuse, R240, !P1 ;  /* 0x000000f00900720c */ /* 0x040fe20004f21270 */
[----:B------:R-:W-:Y:S01]  /*97240*/  IMAD.IADD R82, R8, 0x1, R0 ;  /* 0x0000000108527824 */ /* 0x000fe200078e0200 */
[----:B--2---:R-:W1:Y:S01]  /*97250*/  LDC.64 R238, c[0x0][0x228] ;  /* 0x00008a00ffee7b82 */ /* 0x004e620000000a00 */
[----:B------:R-:W2:Y:S02]  /*97260*/  LDL.LU R148, [R1+0x5bc] ;  /* 0x0005bc0001947983 */ /* 0x000ea40000300800 */
[C---:B------:R-:W-:Y:S01]  /*97270*/  IMAD.WIDE R242, R82.reuse, 0x4, R2 ;  /* 0x0000000452f27825 */ /* 0x040fe200078e0202 */
[C---:B------:R-:W-:Y:S01]  /*97280*/  IADD3 R8, R82.reuse, R0, RZ ;  /* 0x0000000052087210 */ /* 0x040fe20007ffe0ff */
[----:B------:R-:W2:Y:S02]  /*97290*/  LDL.LU R208, [R1+0xda0] ;  /* 0x000da00001d07983 */ /* 0x000ea40000300800 */
[----:B------:R-:W-:Y:S01]  /*972a0*/  IMAD.WIDE R244, R82, 0x4, R4 ;  /* 0x0000000452f47825 */ /* 0x000fe200078e0204 */
[----:B------:R-:W-:Y:S01]  /*972b0*/  ISETP.LT.AND P5, PT, R9, R232, !P5 ;  /* 0x000000e80900720c */ /* 0x000fe20006fa1270 */
[----:B------:R-:W2:Y:S02]  /*972c0*/  LDC.64 R240, c[0x0][0x228] ;  /* 0x00008a00fff07b82 */ /* 0x000ea40000000a00 */
[----:B------:R-:W-:-:S02]  /*972d0*/  VIADD R11, R6, 0xe0 ;  /* 0x000000e0060b7836 */ /* 0x000fc40000000000 */
[----:B------:R-:W-:Y:S01]  /*972e0*/  IMAD.WIDE R232, R8, 0x4, R2 ;  /* 0x0000000408e87825 */ /* 0x000fe200078e0202 */
[----:B---3--:R3:W-:Y:S04]  /*972f0*/  @P6 STG.E desc[UR60][R242.64], R206 ;  /* 0x000000cef2006986 */ /* 0x0087e8000c10193c */
[----:B------:R1:W-:Y:S01]  /*97300*/  @P1 STG.E desc[UR60][R244.64], R112 ;  /* 0x00000070f4001986 */ /* 0x0003e2000c10193c */
[----:B------:R-:W-:-:S03]  /*97310*/  ISETP.LT.AND P1, PT, R7, R133, !P4 ;  /* 0x000000850700720c */ /* 0x000fc60006721270 */
[----:B------:R-:W2:Y:S01]  /*97320*/  LDL.LU R133, [R1+0x2f40] ;  /* 0x002f400001857983 */ /* 0x000ea20000300800 */
[----:B------:R-:W-:-:S03]  /*97330*/  ISETP.GE.AND P6, PT, R11, R235, PT ;  /* 0x000000eb0b00720c */ /* 0x000fc60003fc6270 */
[----:B---3--:R-:W3:Y:S01]  /*97340*/  LDL.LU R206, [R1+0xd90] ;  /* 0x000d900001ce7983 */ /* 0x008ee20000300800 */
[----:B------:R-:W-:Y:S01]  /*97350*/  ISETP.LT.AND P4, PT, R9, R226, !P4 ;  /* 0x000000e20900720c */ /* 0x000fe20006781270 */
[C---:B------:R-:W-:Y:S02]  /*97360*/  IMAD.WIDE R242, R8.reuse, 0x4, R4 ;  /* 0x0000000408f27825 */ /* 0x040fe400078e0204 */
[----:B------:R1:W-:Y:S01]  /*97370*/  @P0 STG.E desc[UR60][R232.64], R114 ;  /* 0x00000072e8000986 */ /* 0x0003e2000c10193c */
[----:B------:R-:W-:Y:S01]  /*97380*/  ISETP.LT.AND P0, PT, R7, R134, !P6 ;  /* 0x000000860700720c */ /* 0x000fe20007701270 */
[----:B------:R-:W-:Y:S01]  /*97390*/  IMAD.IADD R8, R8, 0x1, R0 ;  /* 0x0000000108087824 */ /* 0x000fe200078e0200 */
[----:B------:R-:W-:Y:S01]  /*973a0*/  ISETP.LT.AND P6, PT, R9, R228, !P6 ;  /* 0x000000e40900720c */ /* 0x000fe200077c1270 */
[----:B------:R-:W3:Y:S01]  /*973b0*/  LDL.LU R134, [R1+0x2f3c] ;  /* 0x002f3c0001867983 */ /* 0x000ee20000300800 */
[----:B------:R-:W-:Y:S01]  /*973c0*/  IADD3 R11, R6, 0xe1, RZ ;  /* 0x000000e1060b7810 */ /* 0x000fe20007ffe0ff */
[----:B------:R-:W-:Y:S01]  /*973d0*/  IMAD.WIDE R228, R8, 0x4, R2 ;  /* 0x0000000408e47825 */ /* 0x000fe200078e0202 */
[----:B------:R-:W3:Y:S01]  /*973e0*/  LDC.64 R226, c[0x0][0x228] ;  /* 0x00008a00ffe27b82 */ /* 0x000ee20000000a00 */
[----:B-1----:R-:W3:Y:S04]  /*973f0*/  LDL.LU R112, [R1+0x9c0] ;  /* 0x0009c00001707983 */ /* 0x002ee80000300800 */
[----:B------:R1:W-:Y:S01]  /*97400*/  @P5 STG.E desc[UR60][R242.64], R204 ;  /* 0x000000ccf2005986 */ /* 0x0003e2000c10193c */
[----:B------:R-:W-:-:S02]  /*97410*/  ISETP.GE.AND P5, PT, R11, R239, PT ;  /* 0x000000ef0b00720c */ /* 0x000fc40003fa6270 */
[----:B------:R-:W3:Y:S01]  /*97420*/  LDC.64 R232, c[0x0][0x228] ;  /* 0x00008a00ffe87b82 */ /* 0x000ee20000000a00 */
[----:B------:R-:W3:Y:S01]  /*97430*/  LDL.LU R114, [R1+0x5c0] ;  /* 0x0005c00001727983 */ /* 0x000ee20000300800 */
[----:B-1----:R-:W-:-:S03]  /*97440*/  IMAD.WIDE R242, R8, 0x4, R4 ;  /* 0x0000000408f27825 */ /* 0x002fc600078e0204 */
[----:B------:R-:W3:Y:S04]  /*97450*/  LDL.LU R204, [R1+0xda4] ;  /* 0x000da40001cc7983 */ /* 0x000ee80000300800 */
[----:B----4-:R1:W-:Y:S04]  /*97460*/  @P1 STG.E desc[UR60][R228.64], R150 ;  /* 0x00000096e4001986 */ /* 0x0103e8000c10193c */
[----:B--2---:R2:W-:Y:S01]  /*97470*/  @P4 STG.E desc[UR60][R242.64], R148 ;  /* 0x00000094f2004986 */ /* 0x0045e2000c10193c */
[----:B------:R-:W-:-:S03]  /*97480*/  ISETP.LT.AND P4, PT, R7, R135, !P5 ;  /* 0x000000870700720c */ /* 0x000fc60006f81270 */
[----:B------:R-:W4:Y:S04]  /*97490*/  LDL.LU R135, [R1+0x2f38] ;  /* 0x002f380001877983 */ /* 0x000f280000300800 */
[----:B-1----:R-:W4:Y:S04]  /*974a0*/  LDL.LU R150, [R1+0x1070] ;  /* 0x0010700001967983 */ /* 0x002f280000300800 */
[----:B--2---:R-:W2:Y:S01]  /*974b0*/  LDL.LU R148, [R1+0xd94] ;  /* 0x000d940001947983 */ /* 0x004ea20000300800 */
[----:B------:R-:W-:Y:S02]  /*974c0*/  IMAD.IADD R8, R8, 0x1, R0 ;  /* 0x0000000108087824 */ /* 0x000fe400078e0200 */
[----:B------:R-:W-:-:S02]  /*974d0*/  VIADD R82, R6, 0xe2 ;  /* 0x000000e206527836 */ /* 0x000fc40000000000 */
[----:B------:R-:W-:Y:S01]  /*974e0*/  IMAD.WIDE R228, R8, 0x4, R2 ;  /* 0x0000000408e47825 */ /* 0x000fe200078e0202 */
[----:B------:R-:W-:-:S03]  /*974f0*/  ISETP.LT.AND P5, PT, R9, R222, !P5 ;  /* 0x000000de0900720c */ /* 0x000fc60006fa1270 */
[----:B------:R-:W-:Y:S01]  /*97500*/  IMAD.WIDE R242, R8, 0x4, R4 ;  /* 0x0000000408f27825 */ /* 0x000fe200078e0204 */
[----:B------:R-:W-:Y:S01]  /*97510*/  ISETP.GE.AND P1, PT, R82, R241, PT ;  /* 0x000000f15200720c */ /* 0x000fe20003f26270 */
[----:B------:R1:W-:Y:S01]  /*97520*/  @P0 STG.E desc[UR60][R228.64], R208 ;  /* 0x000000d0e4000986 */ /* 0x0003e2000c10193c */
[----:B------:R-:W-:Y:S01]  /*97530*/  IADD3 R11, R6, 0xe3, RZ ;  /* 0x000000e3060b7810 */ /* 0x000fe20007ffe0ff */
[----:B------:R-:W-:Y:S01]  /*97540*/  IMAD.IADD R8, R8, 0x1, R0 ;  /* 0x0000000108087824 */ /* 0x000fe200078e0200 */
[----:B------:R-:W2:Y:S01]  /*97550*/  LDC.64 R222, c[0x0][0x228] ;  /* 0x00008a00ffde7b82 */ /* 0x000ea20000000a00 */
[----:B---3--:R-:W-:Y:S01]  /*97560*/  @P6 STG.E desc[UR60][R242.64], R206 ;  /* 0x000000cef2006986 */ /* 0x008fe2000c10193c */
[----:B------:R-:W-:Y:S02]  /*97570*/  ISETP.LT.AND P6, PT, R7, R152, !P1 ;  /* 0x000000980700720c */ /* 0x000fe40004fc1270 */
[----:B------:R-:W-:Y:S01]  /*97580*/  ISETP.LT.AND P1, PT, R9, R224, !P1 ;  /* 0x000000e00900720c */ /* 0x000fe20004f21270 */
[----:B------:R-:W-:Y:S01]  /*97590*/  IMAD.WIDE R224, R8, 0x4, R2 ;  /* 0x0000000408e07825 */ /* 0x000fe200078e0202 */
[----:B------:R-:W3:Y:S01]  /*975a0*/  LDL.LU R152, [R1+0x2f34] ;  /* 0x002f340001987983 */ /* 0x000ee20000300800 */
[----:B------:R-:W-:-:S02]  /*975b0*/  ISETP.GE.AND P0, PT, R11, R233, PT ;  /* 0x000000e90b00720c */ /* 0x000fc40003f06270 */
[C---:B-1----:R-:W-:Y:S01]  /*975c0*/  IMAD.WIDE R228, R8.reuse, 0x4, R4 ;  /* 0x0000000408e47825 */ /* 0x042fe200078e0204 */
[----:B------:R-:W3:Y:S01]  /*975d0*/  LDL.LU R212, [R1+0x9c4] ;  /* 0x0009c40001d47983 */ /* 0x000ee20000300800 */
[----:B------:R-:W-:-:S03]  /*975e0*/  IADD3 R8, R8, R0, RZ ;  /* 0x0000000008087210 */ /* 0x000fc60007ffe0ff */
[----:B------:R1:W-:Y:S01]  /*975f0*/  @P4 STG.E desc[UR60][R224.64], R112 ;  /* 0x00000070e0004986 */ /* 0x0003e2000c10193c */
[----:B------:R-:W-:-:S03]  /*97600*/  VIADD R11, R6, 0xe4 ;  /* 0x000000e4060b7836 */ /* 0x000fc60000000000 */
[----:B------:R-:W3:Y:S04]  /*97610*/  LDL.LU R210, [R1+0x5c4] ;  /* 0x0005c40001d27983 */ /* 0x000ee80000300800 */
[----:B------:R1:W-:Y:S01]  /*97620*/  @P5 STG.E desc[UR60][R228.64], R114 ;  /* 0x00000072e4005986 */ /* 0x0003e2000c10193c */
[----:B------:R-:W-:-:S03]  /*97630*/  ISETP.LT.AND P5, PT, R7, R153, !P0 ;  /* 0x000000990700720c */ /* 0x000fc600047a1270 */
[----:B------:R-:W3:Y:S01]  /*97640*/  LDL.LU R153, [R1+0x2f30] ;  /* 0x002f300001997983 */ /* 0x000ee20000300800 */
[----:B-1----:R-:W-:-:S03]  /*97650*/  IMAD.WIDE R224, R8, 0x4, R2 ;  /* 0x0000000408e07825 */ /* 0x002fc600078e0202 */
[----:B------:R-:W3:Y:S01]  /*97660*/  LDL.LU R208, [R1+0xda8] ;  /* 0x000da80001d07983 */ /* 0x000ee20000300800 */
[----:B------:R-:W-:Y:S01]  /*97670*/  IMAD.WIDE R242, R8, 0x4, R4 ;  /* 0x0000000408f27825 */ /* 0x000fe200078e0204 */
[----:B------:R-:W-:Y:S02]  /*97680*/  ISETP.GE.AND P4, PT, R11, R227, PT ;  /* 0x000000e30b00720c */ /* 0x000fe40003f86270 */
[----:B------:R-:W3:Y:S01]  /*97690*/  LDL.LU R114, [R1+0xd98] ;  /* 0x000d980001727983 */ /* 0x000ee20000300800 */
[----:B------:R-:W1:Y:S03]  /*976a0*/  LDC.64 R228, c[0x0][0x228] ;  /* 0x00008a00ffe47b82 */ /* 0x000e660000000a00 */
[----:B------:R1:W-:Y:S04]  /*976b0*/  @P6 STG.E desc[UR60][R224.64], R204 ;  /* 0x000000cce0006986 */ /* 0x0003e8000c10193c */
[----:B-1----:R-:W3:Y:S01]  /*976c0*/  LDL.LU R204, [R1+0x9c8] ;  /* 0x0009c80001cc7983 */ /* 0x002ee20000300800 */
[----:B------:R-:W1:Y:S01]  /*976d0*/  LDC.64 R224, c[0x0][0x228] ;  /* 0x00008a00ffe07b82 */ /* 0x000e620000000a00 */
[----:B----4-:R-:W-:-:S02]  /*976e0*/  ISETP.LT.AND P6, PT, R7, R150, !P2 ;  /* 0x000000960700720c */ /* 0x010fc400057c1270 */
[----:B--2---:R2:W-:Y:S01]  /*976f0*/  @P1 STG.E desc[UR60][R242.64], R148 ;  /* 0x00000094f2001986 */ /* 0x0045e2000c10193c */
[----:B------:R-:W-:-:S03]  /*97700*/  ISETP.LT.AND P1, PT, R7, R154, !P4 ;  /* 0x0000009a0700720c */ /* 0x000fc60006721270 */
[----:B------:R-:W4:Y:S04]  /*97710*/  LDL.LU R154, [R1+0x2f2c] ;  /* 0x002f2c00019a7983 */ /* 0x000f280000300800 */
[----:B------:R-:W4:Y:S04]  /*97720*/  LDL.LU R150, [R1+0x5c8] ;  /* 0x0005c80001967983 */ /* 0x000f280000300800 */
[----:B------:R-:W4:Y:S04]  /*97730*/  LDL.LU R206, [R1+0xdac] ;  /* 0x000dac0001ce7983 */ /* 0x000f280000300800 */
[----:B------:R-:W4:Y:S04]  /*97740*/  LDL.LU R112, [R1+0xd9c] ;  /* 0x000d9c0001707983 */ /* 0x000f280000300800 */
[----:B--2---:R-:W2:Y:S01]  /*97750*/  LDL.LU R148, [R1+0x9cc] ;  /* 0x0009cc0001947983 */ /* 0x004ea20000300800 */
[C---:B------:R-:W-:Y:S01]  /*97760*/  ISETP.LT.AND P0, PT, R9.reuse, R220, !P0 ;  /* 0x000000dc0900720c */ /* 0x040fe20004701270 */
[----:B------:R-:W-:Y:S01]  /*97770*/  IMAD.IADD R8, R8, 0x1, R0 ;  /* 0x0000000108087824 */ /* 0x000fe200078e0200 */
[C---:B------:R-:W-:Y:S01]  /*97780*/  ISETP.LT.AND P4, PT, R9.reuse, R230, !P4 ;  /* 0x000000e60900720c */ /* 0x040fe20006781270 */
[----:B------:R-:W-:Y:S01]  /*97790*/  VIADD R100, R6, 0xe6 ;  /* 0x000000e606647836 */ /* 0x000fe20000000000 */
[----:B------:R-:W-:Y:S01]  /*977a0*/  ISETP.LT.AND P2, PT, R9, R236, !P2 ;  /* 0x000000ec0900720c */ /* 0x000fe20005741270 */
[C---:B------:R-:W-:Y:S01]  /*977b0*/  IMAD.WIDE R242, R8.reuse, 0x4, R2 ;  /* 0x0000000408f27825 */ /* 0x040fe200078e0202 */
[CC--:B------:R-:W-:Y:S01]  /*977c0*/  IADD3 R11, R8.reuse, R0.reuse, RZ ;  /* 0x00000000080b7210 */ /* 0x0c0fe20007ffe0ff */
[----:B------:R-:W1:Y:S02]  /*977d0*/  LDC.64 R220, c[0x0][0x228] ;  /* 0x00008a00ffdc7b82 */ /* 0x000e640000000a00 */
[----:B------:R-:W-:Y:S01]  /*977e0*/  IMAD.WIDE R236, R8, 0x4, R4 ;  /* 0x0000000408ec7825 */ /* 0x000fe200078e0204 */
[----:B---3--:R3:W-:Y:S01]  /*977f0*/  @P5 STG.E desc[UR60][R242.64], R212 ;  /* 0x000000d4f2005986 */ /* 0x0087e2000c10193c */
[----:B------:R-:W-:-:S02]  /*97800*/  IADD3 R8, R11, R0, RZ ;  /* 0x000000000b087210 */ /* 0x000fc40007ffe0ff */
[----:B------:R-:W-:Y:S02]  /*97810*/  VIADD R82, R6, 0xf3 ;  /* 0x000000f306527836 */ /* 0x000fe40000000000 */
[----:B------:R-:W2:Y:S01]  /*97820*/  LDC.64 R230, c[0x0][0x228] ;  /* 0x00008a00ffe67b82 */ /* 0x000ea20000000a00 */
[----:B------:R3:W-:Y:S02]  /*97830*/  @P0 STG.E desc[UR60][R236.64], R210 ;  /* 0x000000d2ec000986 */ /* 0x0007e4000c10193c */
[----:B---3--:R-:W-:-:S04]  /*97840*/  IMAD.WIDE R242, R11, 0x4, R2 ;  /* 0x000000040bf27825 */ /* 0x008fc800078e0202 */
[----:B------:R-:W-:Y:S01]  /*97850*/  IMAD.WIDE R236, R11, 0x4, R4 ;  /* 0x000000040bec7825 */ /* 0x000fe200078e0204 */
[----:B------:R3:W-:Y:S01]  /*97860*/  @P1 STG.E desc[UR60][R242.64], R208 ;  /* 0x000000d0f2001986 */ /* 0x0007e2000c10193c */
[----:B------:R-:W-:Y:S02]  /*97870*/  ISETP.GE.AND P1, PT, R100, R229, PT ;  /* 0x000000e56400720c */ /* 0x000fe40003f26270 */
[----:B------:R-:W-:Y:S01]  /*97880*/  VIADD R11, R6, 0xe7 ;  /* 0x000000e7060b7836 */ /* 0x000fe20000000000 */
[----:B------:R3:W-:Y:S01]  /*97890*/  @P4 STG.E desc[UR60][R236.64], R114 ;  /* 0x00000072ec004986 */ /* 0x0007e2000c10193c */
[----:B------:R-:W-:Y:S01]  /*978a0*/  ISETP.LT.AND P4, PT, R7, R155, !P1 ;  /* 0x0000009b0700720c */ /* 0x000fe20004f81270 */
[----:B------:R-:W2:Y:S02]  /*978b0*/  LDC R100, c[0x0][0x228] ;  /* 0x00008a00ff647b82 */ /* 0x000ea40000000800 */
[----:B------:R-:W2:Y:S01]  /*978c0*/  LDL.LU R155, [R1+0x2f28] ;  /* 0x002f2800019b7983 */ /* 0x000ea20000300800 */
[----:B---3--:R-:W-:-:S04]  /*978d0*/  IMAD.WIDE R242, R8, 0x4, R2 ;  /* 0x0000000408f27825 */ /* 0x008fc800078e0202 */
[C---:B------:R-:W-:Y:S01]  /*978e0*/  IMAD.WIDE R236, R8.reuse, 0x4, R4 ;  /* 0x0000000408ec7825 */ /* 0x040fe200078e0204 */
[----:B------:R-:W3:Y:S04]  /*978f0*/  LDL.LU R114, [R1+0x5cc] ;  /* 0x0005cc0001727983 */ /* 0x000ee80000300800 */
[----:B------:R1:W-:Y:S02]  /*97900*/  @P6 STG.E desc[UR60][R242.64], R204 ;  /* 0x000000ccf2006986 */ /* 0x0003e4000c10193c */
[----:B-1----:R-:W-:Y:S02]  /*97910*/  ISETP.GE.AND P6, PT, R11, R225, PT ;  /* 0x000000e10b00720c */ /* 0x002fe40003fc6270 */
[----:B------:R-:W-:Y:S01]  /*97920*/  ISETP.LT.AND P1, PT, R9, R234, !P1 ;  /* 0x000000ea0900720c */ /* 0x000fe20004f21270 */
[----:B------:R-:W-:Y:S01]  /*97930*/  IMAD.IADD R8, R8, 0x1, R0 ;  /* 0x0000000108087824 */ /* 0x000fe200078e0200 */
[----:B------:R-:W-:Y:S01]  /*97940*/  ISETP.GE.AND P5, PT, R82, R223, PT ;  /* 0x000000df5200720c */ /* 0x000fe20003fa6270 */
[C---:B------:R-:W-:Y:S01]  /*97950*/  VIADD R82, R6.reuse, 0xe8 ;  /* 0x000000e806527836 */ /* 0x040fe20000000000 */
[----:B------:R-:W-:Y:S01]  /*97960*/  IADD3 R11, R6, 0xe9, RZ ;  /* 0x000000e9060b7810 */ /* 0x000fe20007ffe0ff */
[C---:B------:R-:W-:Y:S01]  /*97970*/  IMAD.WIDE R244, R8.reuse, 0x4, R4 ;  /* 0x0000000408f47825 */ /* 0x040fe200078e0204 */
[----:B------:R-:W1:Y:S03]  /*97980*/  LDC.64 R234, c[0x0][0x228] ;  /* 0x00008a00ffea7b82 */ /* 0x000e660000000a00 */
[----:B------:R-:W-:Y:S01]  /*97990*/  IMAD.WIDE R242, R8, 0x4, R2 ;  /* 0x0000000408f27825 */ /* 0x000fe200078e0202 */
[----:B------:R-:W-:-:S03]  /*979a0*/  ISETP.GE.AND P0, PT, R82, R221, PT ;  /* 0x000000dd5200720c */ /* 0x000fc60003f06270 */
[----:B------:R-:W-:Y:S01]  /*979b0*/  IMAD.IADD R8, R8, 0x1, R0 ;  /* 0x0000000108087824 */ /* 0x000fe200078e0200 */
[----:B----4-:R4:W-:Y:S01]  /*979c0*/  @P2 STG.E desc[UR60][R236.64], R150 ;  /* 0x00000096ec002986 */ /* 0x0109e2000c10193c */
[----:B------:R-:W-:-:S03]  /*979d0*/  ISETP.LT.AND P2, PT, R7, R124, !P6 ;  /* 0x0000007c0700720c */ /* 0x000fc60007741270 */
[----:B------:R-:W3:Y:S04]  /*979e0*/  LDL.LU R124, [R1+0x2f24] ;  /* 0x002f2400017c7983 */ /* 0x000ee80000300800 */
[----:B------:R-:W3:Y:S04]  /*979f0*/  LDL.LU R204, [R1+0x9d0] ;  /* 0x0009d00001cc7983 */ /* 0x000ee80000300800 */
[----:B----4-:R-:W4:Y:S01]  /*97a00*/  LDL.LU R150, [R1+0xdb0] ;  /* 0x000db00001967983 */ /* 0x010f220000300800 */
[----:B------:R-:W4:Y:S03]  /*97a10*/  LDC.64 R236, c[0x0][0x228] ;  /* 0x00008a00ffec7b82 */ /* 0x000f260000000a00 */
[----:B------:R1:W-:Y:S04]  /*97a20*/  @P4 STG.E desc[UR60][R242.64], R206 ;  /* 0x000000cef2004986 */ /* 0x0003e8000c10193c */
[----:B------:R-:W-:Y:S01]  /*97a30*/  @P1 STG.E desc[UR60][R244.64], R112 ;  /* 0x00000070f4001986 */ /* 0x000fe2000c10193c */
[----:B------:R-:W-:-:S02]  /*97a40*/  ISETP.LT.AND P1, PT, R9, R240, !P0 ;  /* 0x000000f00900720c */ /* 0x000fc40004721270 */
[----:B------:R-:W-:Y:S02]  /*97a50*/  ISETP.LT.AND P0, PT, R7, R125, !P0 ;  /* 0x0000007d0700720c */ /* 0x000fe40004701270 */
[----:B------:R-:W4:Y:S01]  /*97a60*/  LDL.LU R125, [R1+0x2f20] ;  /* 0x002f2000017d7983 */ /* 0x000f220000300800 */
[----:B-1----:R-:W-:-:S03]  /*97a70*/  IMAD.WIDE R242, R8, 0x4, R2 ;  /* 0x0000000408f27825 */ /* 0x002fc600078e0202 */
[----:B------:R-:W4:Y:S04]  /*97a80*/  LDL.LU R210, [R1+0x5d0] ;  /* 0x0005d00001d27983 */ /* 0x000f280000300800 */
[----:B------:R-:W4:Y:S04]  /*97a90*/  LDL.LU R208, [R1+0xdc0] ;  /* 0x000dc00001d07983 */ /* 0x000f280000300800 */
[----:B--2---:R1:W-:Y:S04]  /*97aa0*/  @P2 STG.E desc[UR60][R242.64], R148 ;  /* 0x00000094f2002986 */ /* 0x0043e8000c10193c */
[----:B-1----:R-:W2:Y:S01]  /*97ab0*/  LDL.LU R148, [R1+0x1078] ;  /* 0x0010780001947983 */ /* 0x002ea20000300800 */
[----:B------:R-:W-:-:S04]  /*97ac0*/  ISETP.GE.AND P4, PT, R11, R231, PT ;  /* 0x000000e70b00720c */ /* 0x000fc80003f86270 */
[----:B------:R-:W-:Y:S02]  /*97ad0*/  ISETP.LT.AND P2, PT, R9, R232, !P4 ;  /* 0x000000e80900720c */ /* 0x000fe40006741270 */
[----:B------:R-:W-:Y:S02]  /*97ae0*/  ISETP.LT.AND P4, PT, R7, R126, !P4 ;  /* 0x0000007e0700720c */ /* 0x000fe40006781270 */
[----:B------:R-:W2:Y:S04]  /*97af0*/  LDL.LU R126, [R1+0x2f1c] ;  /* 0x002f1c00017e7983 */ /* 0x000ea80000300800 */
[----:B------:R-:W2:Y:S04]  /*97b00*/  LDL.LU R206, [R1+0x9d4] ;  /* 0x0009d40001ce7983 */ /* 0x000ea80000300800 */
[----:B------:R-:W2:Y:S01]  /*97b10*/  LDL.LU R112, [R1+0xdb4] ;  /* 0x000db40001707983 */ /* 0x000ea20000300800 */
[----:B------:R-:W-:Y:S01]  /*97b20*/  ISETP.LT.AND P6, PT, R9, R238, !P6 ;  /* 0x000000ee0900720c */ /* 0x000fe200077c1270 */
[----:B------:R-:W-:Y:S01]  /*97b30*/  IMAD.WIDE R240, R8, 0x4, R4 ;  /* 0x0000000408f07825 */ /* 0x000fe200078e0204 */
[----:B------:R-:W-:Y:S01]  /*97b40*/  IADD3 R82, R6, 0xea, RZ ;  /* 0x000000ea06527810 */ /* 0x000fe20007ffe0ff */
[----:B------:R-:W1:Y:S02]  /*97b50*/  LDC.64 R238, c[0x0][0x228] ;  /* 0x00008a00ffee7b82 */ /* 0x000e640000000a00 */
[----:B------:R-:W-:-:S04]  /*97b60*/  IMAD.IADD R8, R8, 0x1, R0 ;  /* 0x0000000108087824 */ /* 0x000fc800078e0200 */
[----:B------:R-:W-:-:S04]  /*97b70*/  IMAD.WIDE R232, R8, 0x4, R2 ;  /* 0x0000000408e87825 */ /* 0x000fc800078e0202 */
[----:B------:R-:W-:Y:S01]  /*97b80*/  IMAD.WIDE R242, R8, 0x4, R4 ;  /* 0x0000000408f27825 */ /* 0x000fe200078e0204 */
[----:B---3--:R3:W-:Y:S01]  /*97b90*/  @P6 STG.E desc[UR60][R240.64], R114 ;  /* 0x00000072f0006986 */ /* 0x0087e2000c10193c */
[----:B------:R-:W-:Y:S02]  /*97ba0*/  ISETP.GE.AND P6, PT, R82, R235, PT ;  /* 0x000000eb5200720c */ /* 0x000fe40003fc6270 */
[----:B------:R-:W-:Y:S02]  /*97bb0*/  IMAD.IADD R8, R8, 0x1, R0 ;  /* 0x0000000108087824 */ /* 0x000fe400078e0200 */
[----:B------:R-:W-:Y:S02]  /*97bc0*/  VIADD R11, R6, 0xeb ;  /* 0x000000eb060b7836 */ /* 0x000fe40000000000 */
[----:B------:R-:W-:Y:S01]  /*97bd0*/  IMAD.WIDE R244, R8, 0x4, R4 ;  /* 0x0000000408f47825 */ /* 0x000fe200078e0204 */
[----:B---3--:R-:W3:Y:S01]  /*97be0*/  LDC.64 R240, c[0x0][0x228] ;  /* 0x00008a00fff07b82 */ /* 0x008ee20000000a00 */
[----:B------:R1:W-:Y:S04]  /*97bf0*/  @P0 STG.E desc[UR60][R232.64], R204 ;  /* 0x000000cce8000986 */ /* 0x0003e8000c10193c */
[----:B----4-:R4:W-:Y:S01]  /*97c00*/  @P1 STG.E desc[UR60][R242.64], R150 ;  /* 0x00000096f2001986 */ /* 0x0109e2000c10193c */
[----:B------:R-:W-:-:S03]  /*97c10*/  ISETP.LT.AND P1, PT, R7, R128, !P6 ;  /* 0x000000800700720c */ /* 0x000fc60007721270 */
[----:B------:R-:W3:Y:S04]  /*97c20*/  LDL.LU R128, [R1+0x2f18] ;  /* 0x002f180001807983 */ /* 0x000ee80000300800 */
[----:B------:R-:W3:Y:S01]  /*97c30*/  LDL.LU R114, [R1+0x5d4] ;  /* 0x0005d40001727983 */ /* 0x000ee20000300800 */
[----:B------:R-:W-:Y:S01]  /*97c40*/  ISETP.GE.AND P0, PT, R11, R237, PT ;  /* 0x000000ed0b00720c */ /* 0x000fe20003f06270 */
[----:B-1----:R-:W1:Y:S01]  /*97c50*/  LDC.64 R232, c[0x0][0x228] ;  /* 0x00008a00ffe87b82 */ /* 0x002e620000000a00 */
[----:B----4-:R-:W-:Y:S01]  /*97c60*/  IMAD.WIDE R242, R8, 0x4, R2 ;  /* 0x0000000408f27825 */ /* 0x010fe200078e0202 */
[----:B------:R-:W4:Y:S04]  /*97c70*/  LDL.LU R204, [R1+0xdc4] ;  /* 0x000dc40001cc7983 */ /* 0x000f280000300800 */
[----:B------:R2:W-:Y:S04]  /*97c80*/  @P4 STG.E desc[UR60][R242.64], R210 ;  /* 0x000000d2f2004986 */ /* 0x0005e8000c10193c */
[----:B------:R-:W-:Y:S04]  /*97c90*/  @P2 STG.E desc[UR60][R244.64], R208 ;  /* 0x000000d0f4002986 */ /* 0x000fe8000c10193c */
[----:B------:R-:W4:Y:S01]  /*97ca0*/  LDL.LU R150, [R1+0x9d8] ;  /* 0x0009d80001967983 */ /* 0x000f220000300800 */
[----:B--2---:R-:W-:-:S02]  /*97cb0*/  ISETP.LT.AND P2, PT, R9, R148, !P0 ;  /* 0x000000940900720c */ /* 0x004fc40004741270 */
[----:B------:R-:W-:Y:S02]  /*97cc0*/  ISETP.LT.AND P0, PT, R7, R116, !P0 ;  /* 0x000000740700720c */ /* 0x000fe40004701270 */
[----:B------:R-:W2:Y:S04]  /*97cd0*/  LDL.LU R116, [R1+0x2f14] ;  /* 0x002f140001747983 */ /* 0x000ea80000300800 */
[----:B------:R-:W2:Y:S01]  /*97ce0*/  LDL.LU R148, [R1+0xdb8] ;  /* 0x000db80001947983 */ /* 0x000ea20000300800 */
[----:B------:R-:W-:Y:S01]  /*97cf0*/  ISETP.LT.AND P6, PT, R9, R226, !P6 ;  /* 0x000000e20900720c */ /* 0x000fe200077c1270 */
[----:B------:R-:W-:Y:S01]  /*97d00*/  IMAD.IADD R8, R8, 0x1, R0 ;  /* 0x0000000108087824 */ /* 0x000fe200078e0200 */
[----:B------:R-:W-:Y:S01]  /*97d10*/  IADD3 R11, R6, 0xec, RZ ;  /* 0x000000ec060b7810 */ /* 0x000fe20007ffe0ff */
[----:B------:R-:W2:Y:S02]  /*97d20*/  LDL.LU R210, [R1+0x5d8] ;  /* 0x0005d80001d27983 */ /* 0x000ea40000300800 */
[----:B------:R-:W-:Y:S01]  /*97d30*/  IMAD.WIDE R226, R8, 0x4, R2 ;  /* 0x0000000408e27825 */ /* 0x000fe200078e0202 */
[----:B------:R-:W-:-:S03]  /*97d40*/  ISETP.GE.AND P4, PT, R11, R239, PT ;  /* 0x000000ef0b00720c */ /* 0x000fc60003f86270 */
[C---:B------:R-:W-:Y:S01]  /*97d50*/  IMAD.WIDE R242, R8.reuse, 0x4, R4 ;  /* 0x0000000408f27825 */ /* 0x040fe200078e0204 */
[----:B------:R1:W-:Y:S04]  /*97d60*/  @P1 STG.E desc[UR60][R226.64], R206 ;  /* 0x000000cee2001986 */ /* 0x0003e8000c10193c */
[----:B------:R3:W-:Y:S01]  /*97d70*/  @P6 STG.E desc[UR60][R242.64], R112 ;  /* 0x00000070f2006986 */ /* 0x0007e2000c10193c */
[----:B------:R-:W-:Y:S02]  /*97d80*/  ISETP.LT.AND P6, PT, R9, R228, !P4 ;  /* 0x000000e40900720c */ /* 0x000fe400067c1270 */
[----:B------:R-:W-:Y:S02]  /*97d90*/  ISETP.LT.AND P4, PT, R7, R117, !P4 ;  /* 0x000000750700720c */ /* 0x000fe40006781270 */
[----:B------:R-:W2:Y:S01]  /*97da0*/  LDL.LU R117, [R1+0x2f10] ;  /* 0x002f100001757983 */ /* 0x000ea20000300800 */
[----:B------:R-:W-:Y:S01]  /*97db0*/  IADD3 R8, R8, R0, RZ ;  /* 0x0000000008087210 */ /* 0x000fe20007ffe0ff */
[----:B------:R-:W-:Y:S01]  /*97dc0*/  VIADD R11, R6, 0xed ;  /* 0x000000ed060b7836 */ /* 0x000fe20000000000 */
[----:B-1----:R-:W1:Y:S01]  /*97dd0*/  LDC.64 R226, c[0x0][0x228] ;  /* 0x00008a00ffe27b82 */ /* 0x002e620000000a00 */
[----:B------:R-:W2:Y:S02]  /*97de0*/  LDL.LU R208, [R1+0xdc8] ;  /* 0x000dc80001d07983 */ /* 0x000ea40000300800 */
[----:B------:R-:W-:Y:S01]  /*97df0*/  IMAD.WIDE R228, R8, 0x4, R2 ;  /* 0x0000000408e47825 */ /* 0x000fe200078e0202 */
[----:B---3--:R-:W-:-:S03]  /*97e00*/  ISETP.GE.AND P1, PT, R11, R241, PT ;  /* 0x000000f10b00720c */ /* 0x008fc60003f26270 */
[----:B------:R-:W-:-:S04]  /*97e10*/  IMAD.WIDE R242, R8, 0x4, R4 ;  /* 0x0000000408f27825 */ /* 0x000fc800078e0204 */
[----:B------:R-:W-:Y:S02]  /*97e20*/  IMAD.IADD R8, R8, 0x1, R0 ;  /* 0x0000000108087824 */ /* 0x000fe400078e0200 */
[----:B------:R-:W-:Y:S01]  /*97e30*/  VIADD R11, R6, 0xee ;  /* 0x000000ee060b7836 */ /* 0x000fe20000000000 */
[----:B------:R3:W-:Y:S01]  /*97e40*/  @P0 STG.E desc[UR60][R228.64], R114 ;  /* 0x00000072e4000986 */ /* 0x0007e2000c10193c */
[----:B------:R-:W-:-:S03]  /*97e50*/  ISETP.LT.AND P0, PT, R7, R118, !P1 ;  /* 0x000000760700720c */ /* 0x000fc60004f01270 */
[----:B------:R-:W2:Y:S04]  /*97e60*/  LDL.LU R118, [R1+0x2f0c] ;  /* 0x002f0c0001767983 */ /* 0x000ea80000300800 */
[----:B------:R-:W2:Y:S04]  /*97e70*/  LDL.LU R206, [R1+0x9dc] ;  /* 0x0009dc0001ce7983 */ /* 0x000ea80000300800 */
[----:B------:R-:W2:Y:S01]  /*97e80*/  LDL.LU R112, [R1+0xdbc] ;  /* 0x000dbc0001707983 */ /* 0x000ea20000300800 */
[----:B------:R-:W-:Y:S01]  /*97e90*/  ISETP.LT.AND P1, PT, R9, R224, !P1 ;  /* 0x000000e00900720c */ /* 0x000fe20004f21270 */
[----:B------:R-:W-:Y:S01]  /*97ea0*/  IMAD.WIDE R224, R8, 0x4, R4 ;  /* 0x0000000408e07825 */ /* 0x000fe200078e0204 */
[----:B---3--:R-:W3:Y:S01]  /*97eb0*/  LDC.64 R228, c[0x0][0x228] ;  /* 0x00008a00ffe47b82 */ /* 0x008ee20000000a00 */
[----:B----4-:R4:W-:Y:S01]  /*97ec0*/  @P2 STG.E desc[UR60][R242.64], R204 ;  /* 0x000000ccf2002986 */ /* 0x0109e2000c10193c */
[----:B------:R-:W-:-:S03]  /*97ed0*/  ISETP.GE.AND P2, PT, R11, R233, PT ;  /* 0x000000e90b00720c */ /* 0x000fc60003f46270 */
[----:B------:R-:W3:Y:S01]  /*97ee0*/  LDL.LU R114, [R1+0x1080] ;  /* 0x0010800001727983 */ /* 0x000ee20000300800 */
[----:B----4-:R-:W-:-:S05]  /*97ef0*/  IMAD.WIDE R242, R8, 0x4, R2 ;  /* 0x0000000408f27825 */ /* 0x010fca00078e0202 */
[----:B------:R4:W-:Y:S04]  /*97f00*/  @P4 STG.E desc[UR60][R242.64], R150 ;  /* 0x00000096f2004986 */ /* 0x0009e8000c10193c */
[----:B--2---:R2:W-:Y:S01]  /*97f10*/  @P6 STG.E desc[UR60][R224.64], R148 ;  /* 0x00000094e0006986 */ /* 0x0045e2000c10193c */
[----:B------:R-:W-:-:S03]  /*97f20*/  ISETP.LT.AND P6, PT, R7, R119, !P2 ;  /* 0x000000770700720c */ /* 0x000fc600057c1270 */
[----:B------:R-:W3:Y:S04]  /*97f30*/  LDL.LU R119, [R1+0x2f08] ;  /* 0x002f080001777983 */ /* 0x000ee80000300800 */
[----:B------:R-:W3:Y:S04]  /*97f40*/  LDL.LU R204, [R1+0x5dc] ;  /* 0x0005dc0001cc7983 */ /* 0x000ee80000300800 */
[----:B----4-:R-:W4:Y:S01]  /*97f50*/  LDL.LU R150, [R1+0xdcc] ;  /* 0x000dcc0001967983 */ /* 0x010f220000300800 */
[----:B------:R-:W-:Y:S01]  /*97f60*/  IADD3 R11, R8, R0, RZ ;  /* 0x00000000080b7210 */ /* 0x000fe20007ffe0ff */
[----:B--2---:R-:W2:Y:S02]  /*97f70*/  LDC.64 R224, c[0x0][0x228] ;  /* 0x00008a00ffe07b82 */ /* 0x004ea40000000a00 */
[----:B------:R-:W2:Y:S01]  /*97f80*/  LDL.LU R148, [R1+0x1088] ;  /* 0x0010880001947983 */ /* 0x000ea20000300800 */
[----:B------:R-:W-:-:S02]  /*97f90*/  VIADD R8, R6, 0xef ;  /* 0x000000ef06087836 */ /* 0x000fc40000000000 */
[----:B------:R-:W-:Y:S01]  /*97fa0*/  IMAD.WIDE R242, R11, 0x4, R2 ;  /* 0x000000040bf27825 */ /* 0x000fe200078e0202 */
[----:B------:R-:W-:-:S03]  /*97fb0*/  ISETP.LT.AND P4, PT, R7, R238, !P5 ;  /* 0x000000ee0700720c */ /* 0x000fc60006f81270 */
[----:B------:R-:W-:Y:S01]  /*97fc0*/  IMAD.WIDE R238, R11, 0x4, R4 ;  /* 0x000000040bee7825 */ /* 0x000fe200078e0204 */
[----:B------:R1:W-:Y:S02]  /*97fd0*/  @P0 STG.E desc[UR60][R242.64], R210 ;  /* 0x000000d2f2000986 */ /* 0x0003e4000c10193c */
[----:B-1----:R-:W-:Y:S02]  /*97fe0*/  ISETP.GE.AND P0, PT, R8, R227, PT ;  /* 0x000000e30800720c */ /* 0x002fe40003f06270 */
[----:B------:R1:W-:Y:S02]  /*97ff0*/  @P1 STG.E desc[UR60][R238.64], R208 ;  /* 0x000000d0ee001986 */ /* 0x0003e4000c10193c */
[----:B------:R-:W-:Y:S02]  /*98000*/  ISETP.LT.AND P1, PT, R7, R120, !P0 ;  /* 0x000000780700720c */ /* 0x000fe40004721270 */
        /* <DEDUP_REMOVED lines=10> */
[----:B-1----:R-:W2:Y:S01]  /*980b0*/  LDL.LU R208, [R1+0xdd8] ;  /* 0x000dd80001d07983 */ /* 0x002ea20000300800 */
[----:B------:R-:W-:Y:S01]  /*980c0*/  IMAD.IADD R8, R11, 0x1, R0 ;  /* 0x000000010b087824 */ /* 0x000fe200078e0200 */
[----:B------:R-:W-:-:S02]  /*980d0*/  ISETP.LT.AND P2, PT, R9, R220, !P2 ;  /* 0x000000dc0900720c */ /* 0x000fc40005741270 */
[C---:B------:R-:W-:Y:S01]  /*980e0*/  ISETP.LT.AND P5, PT, R9.reuse, R240, !P5 ;  /* 0x000000f00900720c */ /* 0x040fe20006fa1270 */
[----:B------:R-:W-:Y:S01]  /*980f0*/  IMAD.WIDE R240, R8, 0x4, R2 ;  /* 0x0000000408f07825 */ /* 0x000fe200078e0202 */
[----:B------:R-:W-:Y:S01]  /*98100*/  IADD3 R11, R6, 0xf0, RZ ;  /* 0x000000f0060b7810 */ /* 0x000fe20007ffe0ff */
[----:B------:R-:W1:Y:S02]  /*98110*/  LDC.64 R220, c[0x0][0x228] ;  /* 0x00008a00ffdc7b82 */ /* 0x000e640000000a00 */
[----:B------:R-:W-:Y:S01]  /*98120*/  IMAD.WIDE R238, R8, 0x4, R4 ;  /* 0x0000000408ee7825 */ /* 0x000fe200078e0204 */
[----:B------:R-:W-:-:S03]  /*98130*/  ISETP.LT.AND P0, PT, R9, R230, !P0 ;  /* 0x000000e60900720c */ /* 0x000fc60004701270 */
[----:B------:R-:W-:Y:S02]  /*98140*/  IMAD.IADD R8, R8, 0x1, R0 ;  /* 0x0000000108087824 */ /* 0x000fe400078e0200 */
[----:B------:R-:W-:Y:S01]  /*98150*/  VIADD R82, R6, 0xf1 ;  /* 0x000000f106527836 */ /* 0x000fe20000000000 */
[----:B------:R-:W1:Y:S01]  /*98160*/  LDC.64 R230, c[0x0][0x228] ;  /* 0x00008a00ffe67b82 */ /* 0x000e620000000a00 */
[----:B------:R1:W-:Y:S04]  /*98170*/  @P6 STG.E desc[UR60][R240.64], R206 ;  /* 0x000000cef0006986 */ /* 0x0003e8000c10193c */
[----:B------:R3:W-:Y:S04]  /*98180*/  @P2 STG.E desc[UR60][R238.64], R112 ;  /* 0x00000070ee002986 */ /* 0x0007e8000c10193c */
[----:B-1----:R-:W2:Y:S04]  /*98190*/  LDL.LU R206, [R1+0x5e8] ;  /* 0x0005e80001ce7983 */ /* 0x002ea80000300800 */
[----:B---3--:R-:W3:Y:S01]  /*981a0*/  LDL.LU R112, [R1+0x9e8] ;  /* 0x0009e80001707983 */ /* 0x008ee20000300800 */
[----:B------:R-:W-:Y:S01]  /*981b0*/  ISETP.GE.AND P6, PT, R11, R229, PT ;  /* 0x000000e50b00720c */ /* 0x000fe20003fc6270 */
[----:B------:R-:W-:-:S03]  /*981c0*/  IMAD.WIDE R238, R8, 0x4, R2 ;  /* 0x0000000408ee7825 */ /* 0x000fc600078e0202 */
[C---:B------:R-:W-:Y:S02]  /*981d0*/  ISETP.LT.AND P2, PT, R7.reuse, R114, !P6 ;  /* 0x000000720700720c */ /* 0x040fe40007741270 */
[----:B------:R-:W3:Y:S04]  /*981e0*/  LDL.LU R114, [R1+0xdec] ;  /* 0x000dec0001727983 */ /* 0x000ee80000300800 */
[----:B------:R1:W-:Y:S02]  /*981f0*/  @P1 STG.E desc[UR60][R238.64], R204 ;  /* 0x000000ccee001986 */ /* 0x0003e4000c10193c */
[----:B-1----:R-:W-:Y:S02]  /*98200*/  IMAD.WIDE R238, R8, 0x4, R4 ;  /* 0x0000000408ee7825 */ /* 0x002fe400078e0204 */
[----:B------:R-:W3:Y:S04]  /*98210*/  LDL.LU R204, [R1+0xddc] ;  /* 0x000ddc0001cc7983 */ /* 0x000ee80000300800 */
[----:B----4-:R1:W-:Y:S04]  /*98220*/  @P0 STG.E desc[UR60][R238.64], R150 ;  /* 0x00000096ee000986 */ /* 0x0103e8000c10193c */
[----:B-1----:R-:W4:Y:S01]  /*98230*/  LDL.LU R150, [R1+0x5ec] ;  /* 0x0005ec0001967983 */ /* 0x002f220000300800 */
[----:B--2---:R-:W-:Y:S01]  /*98240*/  ISETP.GE.AND P1, PT, R82, R225, PT ;  /* 0x000000e15200720c */ /* 0x004fe20003f26270 */
[----:B------:R-:W1:Y:S03]  /*98250*/  LDC.64 R238, c[0x0][0x228] ;  /* 0x00008a00ffee7b82 */ /* 0x000e660000000a00 */
[----:B------:R-:W-:-:S02]  /*98260*/  ISETP.LT.AND P0, PT, R7, R148, !P1 ;  /* 0x000000940700720c */ /* 0x000fc40004f01270 */
[----:B------:R-:W2:Y:S01]  /*98270*/  LDL.LU R148, [R1+0x9ec] ;  /* 0x0009ec0001947983 */ /* 0x000ea20000300800 */
[----:B------:R-:W-:Y:S01]  /*98280*/  IADD3 R11, R8, R0, RZ ;  /* 0x00000000080b7210 */ /* 0x000fe20007ffe0ff */
[----:B------:R-:W-:Y:S01]  /*98290*/  VIADD R8, R6, 0xf2 ;  /* 0x000000f206087836 */ /* 0x000fe20000000000 */
[----:B------:R-:W-:Y:S01]  /*982a0*/  ISETP.LT.AND P6, PT, R9, R234, !P6 ;  /* 0x000000ea0900720c */ /* 0x000fe200077c1270 */
[----:B------:R-:W2:Y:S01]  /*982b0*/  LDL.LU R251, [R1+0x9f0] ;  /* 0x0009f00001fb7983 */ /* 0x000ea20000300800 */
[----:B------:R-:W1:Y:S01]  /*982c0*/  LDC.64 R234, c[0x0][0x228] ;  /* 0x00008a00ffea7b82 */ /* 0x000e620000000a00 */
[----:B------:R-:W-:Y:S01]  /*982d0*/  IMAD.WIDE R240, R11, 0x4, R2 ;  /* 0x000000040bf07825 */ /* 0x000fe200078e0202 */
[----:B------:R-:W-:Y:S01]  /*982e0*/  ISETP.LT.AND P1, PT, R9, R100, !P1 ;  /* 0x000000640900720c */ /* 0x000fe20004f21270 */
[----:B------:R-:W2:Y:S04]  /*982f0*/  LDL.LU R249, [R1+0xdf0] ;  /* 0x000df00001f97983 */ /* 0x000ea80000300800 */
[----:B------:R1:W-:Y:S01]  /*98300*/  @P2 STG.E desc[UR60][R240.64], R102 ;  /* 0x00000066f0002986 */ /* 0x0003e2000c10193c */
[----:B------:R-:W-:Y:S01]  /*98310*/  ISETP.GE.AND P2, PT, R8, R221, PT ;  /* 0x000000dd0800720c */ /* 0x000fe20003f46270 */
[----:B------:R-:W-:Y:S01]  /*98320*/  IMAD.IADD R8, R11, 0x1, R0 ;  /* 0x000000010b087824 */ /* 0x000fe200078e0200 */
[----:B------:R-:W1:Y:S03]  /*98330*/  LDC R100, c[0x0][0x228] ;  /* 0x00008a00ff647b82 */ /* 0x000e660000000800 */
[----:B------:R-:W-:-:S04]  /*98340*/  IMAD.WIDE R242, R8, 0x4, R2 ;  /* 0x0000000408f27825 */ /* 0x000fc800078e0202 */
[--C-:B-1----:R-:W-:Y:S01]  /*98350*/  IMAD.WIDE R240, R11, 0x4, R4.reuse ;  /* 0x000000040bf07825 */ /* 0x102fe200078e0204 */
[----:B------:R-:W1:Y:S04]  /*98360*/  LDC R102, c[0x0][0x228] ;  /* 0x00008a00ff667b82 */ /* 0x000e680000000800 */
[----:B------:R1:W-:Y:S04]  /*98370*/  @P6 STG.E desc[UR60][R240.64], R110 ;  /* 0x0000006ef0006986 */ /* 0x0003e8000c10193c */
[----:B------:R1:W-:Y:S01]  /*98380*/  @P0 STG.E desc[UR60][R242.64], R106 ;  /* 0x0000006af2000986 */ /* 0x0003e2000c10193c */
[----:B------:R-:W-:Y:S01]  /*98390*/  ISETP.LT.AND P0, PT, R7, R236, !P2 ;  /* 0x000000ec0700720c */ /* 0x000fe20005701270 */
[----:B------:R-:W-:Y:S01]  /*983a0*/  IMAD.WIDE R236, R8, 0x4, R4 ;  /* 0x0000000408ec7825 */ /* 0x000fe200078e0204 */
[----:B------:R-:W-:-:S02]  /*983b0*/  IADD3 R11, R6, 0xff, RZ ;  /* 0x000000ff060b7810 */ /* 0x000fc40007ffe0ff */
[----:B------:R-:W-:Y:S01]  /*983c0*/  ISETP.LT.AND P2, PT, R9, R104, !P2 ;  /* 0x000000680900720c */ /* 0x000fe20005741270 */
[----:B------:R-:W-:Y:S01]  /*983d0*/  IMAD.IADD R82, R8, 0x1, R0 ;  /* 0x0000000108527824 */ /* 0x000fe200078e0200 */
[----:B-1----:R-:W2:Y:S01]  /*983e0*/  LDL.LU R110, [R1+0x5f0] ;  /* 0x0005f000016e7983 */ /* 0x002ea20000300800 */
[----:B------:R-:W-:Y:S01]  /*983f0*/  ISETP.GE.AND P6, PT, R11, R231, PT ;  /* 0x000000e70b00720c */ /* 0x000fe20003fc6270 */
[----:B------:R-:W-:Y:S01]  /*98400*/  VIADD R11, R6, 0xf4 ;  /* 0x000000f4060b7836 */ /* 0x000fe20000000000 */
[----:B------:R-:W1:Y:S01]  /*98410*/  LDC.64 R240, c[0x0][0x228] ;  /* 0x00008a00fff07b82 */ /* 0x000e620000000a00 */
[----:B------:R1:W-:Y:S01]  /*98420*/  @P1 STG.E desc[UR60][R236.64], R108 ;  /* 0x0000006cec001986 */ /* 0x0003e2000c10193c */
[C---:B------:R-:W-:Y:S01]  /*98430*/  IMAD.WIDE R242, R82.reuse, 0x4, R2 ;  /* 0x0000000452f27825 */ /* 0x040fe200078e0202 */
[----:B------:R-:W-:-:S03]  /*98440*/  IADD3 R8, R82, R0, RZ ;  /* 0x0000000052087210 */ /* 0x000fc60007ffe0ff */
[----:B------:R-:W-:Y:S01]  /*98450*/  IMAD.WIDE R244, R82, 0x4, R4 ;  /* 0x0000000452f47825 */ /* 0x000fe200078e0204 */
[----:B------:R1:W-:Y:S01]  /*98460*/  @P0 STG.E desc[UR60][R242.64], R216 ;  /* 0x000000d8f2000986 */ /* 0x0003e2000c10193c */
[----:B------:R-:W1:Y:S03]  /*98470*/  LDC R106, c[0x0][0x228] ;  /* 0x00008a00ff6a7b82 */ /* 0x000e660000000800 */
[----:B-1----:R-:W2:Y:S01]  /*98480*/  LDL.LU R108, [R1+0xe40] ;  /* 0x000e4000016c7983 */ /* 0x002ea20000300800 */
[----:B------:R-:W-:Y:S01]  /*98490*/  ISETP.GE.AND P1, PT, R11, R235, PT ;  /* 0x000000eb0b00720c */ /* 0x000fe20003f26270 */
[----:B------:R-:W-:-:S03]  /*984a0*/  IMAD.WIDE R246, R8, 0x4, R2 ;  /* 0x0000000408f67825 */ /* 0x000fc600078e0202 */
[----:B------:R-:W1:Y:S01]  /*984b0*/  LDC.64 R236, c[0x0][0x228] ;  /* 0x00008a00ffec7b82 */ /* 0x000e620000000a00 */
[----:B------:R-:W2:Y:S04]  /*984c0*/  LDL.LU R216, [R1+0x9f4] ;  /* 0x0009f40001d87983 */ /* 0x000ea80000300800 */
[----:B------:R1:W-:Y:S01]  /*984d0*/  @P2 STG.E desc[UR60][R244.64], R218 ;  /* 0x000000daf4002986 */ /* 0x0003e2000c10193c */
[----:B------:R-:W-:Y:S01]  /*984e0*/  ISETP.LT.AND P2, PT, R9, R232, !P1 ;  /* 0x000000e80900720c */ /* 0x000fe20004f41270 */
[C-C-:B------:R-:W-:Y:S01]  /*984f0*/  IMAD.WIDE R232, R8.reuse, 0x4, R4.reuse ;  /* 0x0000000408e87825 */ /* 0x140fe200078e0204 */
[----:B------:R-:W-:Y:S01]  /*98500*/  ISETP.LT.AND P1, PT, R7, R100, !P1 ;  /* 0x000000640700720c */ /* 0x000fe20004f21270 */
[----:B------:R1:W-:Y:S01]  /*98510*/  @P4 STG.E desc[UR60][R246.64], R214 ;  /* 0x000000d6f6004986 */ /* 0x0003e2000c10193c */
[----:B------:R-:W-:Y:S01]  /*98520*/  IADD3 R82, R8, R0, RZ ;  /* 0x0000000008527210 */ /* 0x000fe20007ffe0ff */
[----:B------:R-:W-:Y:S01]  /*98530*/  VIADD R11, R6, 0xf5 ;  /* 0x000000f5060b7836 */ /* 0x000fe20000000000 */
[----:B------:R-:W1:Y:S02]  /*98540*/  LDC R104, c[0x0][0x228] ;  /* 0x00008a00ff687b82 */ /* 0x000e640000000800 */
[----:B-1----:R-:W2:Y:S06]  /*98550*/  LDL.LU R218, [R1+0xdf4] ;  /* 0x000df40001da7983 */ /* 0x002eac0000300800 */
[----:B------:R-:W1:Y:S01]  /*98560*/  LDC.64 R242, c[0x0][0x228] ;  /* 0x00008a00fff27b82 */ /* 0x000e620000000a00 */
[----:B------:R-:W2:Y:S01]  /*98570*/  LDL.LU R214, [R1+0x5f4] ;  /* 0x0005f40001d67983 */ /* 0x000ea20000300800 */
[----:B------:R-:W-:-:S03]  /*98580*/  IMAD.WIDE R244, R82, 0x4, R4 ;  /* 0x0000000452f47825 */ /* 0x000fc600078e0204 */
[----:B------:R1:W-:Y:S03]  /*98590*/  @P5 STG.E desc[UR60][R232.64], R212 ;  /* 0x000000d4e8005986 */ /* 0x0003e6000c10193c */
[----:B------:R-:W2:Y:S01]  /*985a0*/  LDC R100, c[0x0][0x228] ;  /* 0x00008a00ff647b82 */ /* 0x000ea20000000800 */
[----:B-1----:R-:W2:Y:S01]  /*985b0*/  LDL.LU R212, [R1+0xe44] ;  /* 0x000e440001d47983 */ /* 0x002ea20000300800 */
[----:B------:R-:W-:-:S05]  /*985c0*/  IMAD.WIDE R232, R82, 0x4, R2 ;  /* 0x0000000452e87825 */ /* 0x000fca00078e0202 */
[----:B------:R1:W-:Y:S04]  /*985d0*/  @P1 STG.E desc[UR60][R232.64], R210 ;  /* 0x000000d2e8001986 */ /* 0x0003e8000c10193c */
[----:B------:R1:W-:Y:S01]  /*985e0*/  @P2 STG.E desc[UR60][R244.64], R208 ;  /* 0x000000d0f4002986 */ /* 0x0003e2000c10193c */
[----:B------:R-:W-:-:S03]  /*985f0*/  ISETP.GE.AND P0, PT, R11, R239, PT ;  /* 0x000000ef0b00720c */ /* 0x000fc60003f06270 */
[----:B-1----:R-:W2:Y:S01]  /*98600*/  LDL.LU R210, [R1+0x9f8] ;  /* 0x0009f80001d27983 */ /* 0x002ea20000300800 */
[----:B------:R-:W-:Y:S01]  /*98610*/  IMAD.IADD R8, R82, 0x1, R0 ;  /* 0x0000000152087824 */ /* 0x000fe200078e0200 */
[----:B------:R-:W1:Y:S02]  /*98620*/  LDC.64 R232, c[0x0][0x228] ;  /* 0x00008a00ffe87b82 */ /* 0x000e640000000a00 */
[----:B------:R-:W2:Y:S01]  /*98630*/  LDL.LU R208, [R1+0xdf8] ;  /* 0x000df80001d07983 */ /* 0x000ea20000300800 */
[----:B------:R-:W-:Y:S01]  /*98640*/  VIADD R11, R6, 0xf7 ;  /* 0x000000f7060b7836 */ /* 0x000fe20000000000 */
[----:B------:R-:W-:-:S04]  /*98650*/  ISETP.LT.AND P4, PT, R7, R102, !P0 ;  /* 0x000000660700720c */ /* 0x000fc80004781270 */
[----:B------:R-:W1:Y:S01]  /*98660*/  LDC R102, c[0x0][0x228] ;  /* 0x00008a00ff667b82 */ /* 0x000e620000000800 */
[----:B------:R-:W-:Y:S01]  /*98670*/  ISETP.GE.AND P5, PT, R11, R241, PT ;  /* 0x000000f10b00720c */ /* 0x000fe20003fa6270 */
[----:B------:R-:W-:Y:S01]  /*98680*/  VIADD R11, R6, 0xf6 ;  /* 0x000000f6060b7836 */ /* 0x000fe20000000000 */
[----:B------:R-:W-:Y:S01]  /*98690*/  ISETP.LT.AND P0, PT, R9, R106, !P0 ;  /* 0x0000006a0900720c */ /* 0x000fe20004701270 */
[----:B------:R-:W-:-:S03]  /*986a0*/  IMAD.WIDE R246, R8, 0x4, R2 ;  /* 0x0000000408f67825 */ /* 0x000fc600078e0202 */
[----:B------:R-:W-:Y:S01]  /*986b0*/  ISETP.GE.AND P1, PT, R11, R237, PT ;  /* 0x000000ed0b00720c */ /* 0x000fe20003f26270 */
[----:B------:R-:W-:Y:S01]  /*986c0*/  IMAD.IADD R11, R8, 0x1, R0 ;  /* 0x00000001080b7824 */ /* 0x000fe200078e0200 */
[----:B------:R-:W-:Y:S01]  /*986d0*/  ISETP.LT.AND P2, PT, R7, R228, !P5 ;  /* 0x000000e40700720c */ /* 0x000fe20006f41270 */
[----:B------:R-:W2:Y:S02]  /*986e0*/  LDC R106, c[0x0][0x228] ;  /* 0x00008a00ff6a7b82 */ /* 0x000ea40000000800 */
[----:B------:R-:W-:-:S04]  /*986f0*/  IMAD.WIDE R228, R11, 0x4, R2 ;  /* 0x000000040be47825 */ /* 0x000fc800078e0202 */
[--C-:B------:R-:W-:Y:S01]  /*98700*/  IMAD.WIDE R244, R11, 0x4, R4.reuse ;  /* 0x000000040bf47825 */ /* 0x100fe200078e0204 */
[----:B------:R-:W-:Y:S02]  /*98710*/  ISETP.LT.AND P5, PT, R9, R104, !P5 ;  /* 0x000000680900720c */ /* 0x000fe40006fa1270 */
[----:B------:R-:W-:Y:S01]  /*98720*/  IADD3 R82, R6, 0xf8, RZ ;  /* 0x000000f806527810 */ /* 0x000fe20007ffe0ff */
[----:B------:R-:W2:Y:S01]  /*98730*/  LDC R104, c[0x0][0x228] ;  /* 0x00008a00ff687b82 */ /* 0x000ea20000000800 */
[----:B------:R1:W-:Y:S01]  /*98740*/  @P4 STG.E desc[UR60][R246.64], R206 ;  /* 0x000000cef6004986 */ /* 0x0003e2000c10193c */
[----:B------:R-:W-:Y:S01]  /*98750*/  ISETP.LT.AND P4, PT, R7, R226, !P1 ;  /* 0x000000e20700720c */ /* 0x000fe20004f81270 */
[----:B------:R-:W-:-:S05]  /*98760*/  IMAD.WIDE R226, R8, 0x4, R4 ;  /* 0x0000000408e27825 */ /* 0x000fca00078e0204 */
[----:B---3--:R3:W-:Y:S04]  /*98770*/  @P0 STG.E desc[UR60][R226.64], R112 ;  /* 0x00000070e2000986 */ /* 0x0087e8000c10193c */
[----:B-1----:R-:W2:Y:S01]  /*98780*/  LDL.LU R206, [R1+0x5f8] ;  /* 0x0005f80001ce7983 */ /* 0x002ea20000300800 */
[----:B------:R-:W-:Y:S01]  /*98790*/  ISETP.LT.AND P1, PT, R9, R102, !P1 ;  /* 0x000000660900720c */ /* 0x000fe20004f21270 */
[----:B------:R-:W-:Y:S01]  /*987a0*/  IMAD.IADD R8, R11, 0x1, R0 ;  /* 0x000000010b087824 */ /* 0x000fe200078e0200 */
[----:B------:R-:W1:Y:S01]  /*987b0*/  LDC R102, c[0x0][0x228] ;  /* 0x00008a00ff667b82 */ /* 0x000e620000000800 */
[----:B---3--:R-:W3:Y:S02]  /*987c0*/  LDL.LU R112, [R1+0xe48] ;  /* 0x000e480001707983 */ /* 0x008ee40000300800 */
[----:B------:R-:W-:-:S02]  /*987d0*/  IMAD.WIDE R246, R8, 0x4, R2 ;  /* 0x0000000408f67825 */ /* 0x000fc400078e0202 */
[----:B------:R4:W-:Y:S03]  /*987e0*/  @P4 STG.E desc[UR60][R228.64], R114 ;  /* 0x00000072e4004986 */ /* 0x0009e6000c10193c */
[----:B------:R-:W1:Y:S01]  /*987f0*/  LDC.64 R226, c[0x0][0x228] ;  /* 0x00008a00ffe27b82 */ /* 0x000e620000000a00 */
[----:B----4-:R-:W4:Y:S04]  /*98800*/  LDL.LU R114, [R1+0x9fc] ;  /* 0x0009fc0001727983 */ /* 0x010f280000300800 */
[----:B------:R1:W-:Y:S04]  /*98810*/  @P1 STG.E desc[UR60][R244.64], R204 ;  /* 0x000000ccf4001986 */ /* 0x0003e8000c10193c */
[----:B-1----:R-:W4:Y:S04]  /*98820*/  LDL.LU R204, [R1+0xdfc] ;  /* 0x000dfc0001cc7983 */ /* 0x002f280000300800 */
[----:B------:R1:W-:Y:S04]  /*98830*/  @P2 STG.E desc[UR60][R246.64], R150 ;  /* 0x00000096f6002986 */ /* 0x0003e8000c10193c */
[----:B-1----:R-:W4:Y:S01]  /*98840*/  LDL.LU R150, [R1+0x5fc] ;  /* 0x0005fc0001967983 */ /* 0x002f220000300800 */
[----:B------:R-:W-:-:S05]  /*98850*/  IMAD.WIDE R228, R8, 0x4, R4 ;  /* 0x0000000408e47825 */ /* 0x000fca00078e0204 */
[----:B--2---:R1:W-:Y:S04]  /*98860*/  @P5 STG.E desc[UR60][R228.64], R148 ;  /* 0x00000094e4005986 */ /* 0x0043e8000c10193c */
[----:B-1----:R-:W2:Y:S01]  /*98870*/  LDL.LU R148, [R1+0xe4c] ;  /* 0x000e4c0001947983 */ /* 0x002ea20000300800 */
[----:B------:R-:W-:Y:S02]  /*98880*/  ISETP.GE.AND P0, PT, R82, R243, PT ;  /* 0x000000f35200720c */ /* 0x000fe40003f06270 */
[----:B------:R-:W1:Y:S02]  /*98890*/  LDC R82, c[0x0][0x228] ;  /* 0x00008a00ff527b82 */ /* 0x000e640000000800 */
[----:B------:R-:W-:Y:S02]  /*988a0*/  ISETP.LT.AND P2, PT, R7, R224, !P0 ;  /* 0x000000e00700720c */ /* 0x000fe40004741270 */
[----:B------:R-:W-:-:S04]  /*988b0*/  IADD3 R11, R6, 0xf9, RZ ;  /* 0x000000f9060b7810 */ /* 0x000fc80007ffe0ff */
[----:B------:R-:W1:Y:S01]  /*988c0*/  LDC.64 R224, c[0x0][0x228] ;  /* 0x00008a00ffe07b82 */ /* 0x000e620000000a00 */
[----:B------:R-:W-:Y:S01]  /*988d0*/  ISETP.LT.AND P0, PT, R9, R100, !P0 ;  /* 0x000000640900720c */ /* 0x000fe20004701270 */
[----:B------:R-:W-:Y:S01]  /*988e0*/  IMAD.IADD R8, R8, 0x1, R0 ;  /* 0x0000000108087824 */ /* 0x000fe200078e0200 */
[----:B------:R-:W-:Y:S01]  /*988f0*/  ISETP.GE.AND P1, PT, R11, R233, PT ;  /* 0x000000e90b00720c */ /* 0x000fe20003f26270 */
[----:B------:R-:W-:Y:S01]  /*98900*/  VIADD R11, R6, 0xfa ;  /* 0x000000fa060b7836 */ /* 0x000fe20000000000 */
[C---:B------:R-:W-:Y:S01]  /*98910*/  ISETP.LT.AND P4, PT, R7.reuse, R242, !P6 ;  /* 0x000000f20700720c */ /* 0x040fe20007781270 */
[C---:B------:R-:W-:Y:S01]  /*98920*/  IMAD.WIDE R228, R8.reuse, 0x4, R2 ;  /* 0x0000000408e47825 */ /* 0x040fe200078e0202 */
[----:B------:R-:W-:Y:S01]  /*98930*/  ISETP.LT.AND P5, PT, R7, R220, !P1 ;  /* 0x000000dc0700720c */ /* 0x000fe20004fa1270 */
[----:B------:R-:W1:Y:S01]  /*98940*/  LDC R100, c[0x0][0x228] ;  /* 0x00008a00ff647b82 */ /* 0x000e620000000800 */
[C---:B------:R-:W-:Y:S01]  /*98950*/  ISETP.LT.AND P6, PT, R9.reuse, R232, !P6 ;  /* 0x000000e80900720c */ /* 0x040fe200077c1270 */
[C---:B------:R-:W-:Y:S01]  /*98960*/  IMAD.WIDE R232, R8.reuse, 0x4, R4 ;  /* 0x0000000408e87825 */ /* 0x040fe200078e0204 */
[----:B------:R-:W-:Y:S01]  /*98970*/  IADD3 R8, R8, R0, RZ ;  /* 0x0000000008087210 */ /* 0x000fe20007ffe0ff */
[----:B------:R1:W-:Y:S01]  /*98980*/  @P2 STG.E desc[UR60][R228.64], R251 ;  /* 0x000000fbe4002986 */ /* 0x0003e2000c10193c */
[----:B------:R-:W-:-:S03]  /*98990*/  ISETP.LT.AND P1, PT, R9, R102, !P1 ;  /* 0x000000660900720c */ /* 0x000fc60004f21270 */
[----:B------:R-:W1:Y:S01]  /*989a0*/  LDC.64 R220, c[0x0][0x228] ;  /* 0x00008a00ffdc7b82 */ /* 0x000e620000000a00 */
[----:B------:R-:W-:Y:S01]  /*989b0*/  ISETP.GE.AND P2, PT, R11, R227, PT ;  /* 0x000000e30b00720c */ /* 0x000fe20003f46270 */
[----:B------:R1:W-:Y:S01]  /*989c0*/  @P0 STG.E desc[UR60][R232.64], R249 ;  /* 0x000000f9e8000986 */ /* 0x0003e2000c10193c */
[----:B------:R-:W-:Y:S02]  /*989d0*/  VIADD R11, R6, 0xfb ;  /* 0x000000fb060b7836 */ /* 0x000fe40000000000 */
[----:B------:R-:W-:-:S03]  /*989e0*/  ISETP.LT.AND P0, PT, R7, R222, !P2 ;  /* 0x000000de0700720c */ /* 0x000fc60005701270 */
[----:B------:R-:W1:Y:S02]  /*989f0*/  LDC R102, c[0x0][0x228] ;  /* 0x00008a00ff667b82 */ /* 0x000e640000000800 */
[C---:B-1----:R-:W-:Y:S01]  /*98a00*/  IMAD.WIDE R228, R8.reuse, 0x4, R2 ;  /* 0x0000000408e47825 */ /* 0x042fe200078e0202 */
[----:B------:R-:W2:Y:S03]  /*98a10*/  LDL.LU R251, [R1+0xe60] ;  /* 0x000e600001fb7983 */ /* 0x000ea60000300800 */
[C---:B------:R-:W-:Y:S01]  /*98a20*/  IMAD.WIDE R222, R8.reuse, 0x4, R4 ;  /* 0x0000000408de7825 */ /* 0x040fe200078e0204 */
[----:B------:R1:W-:Y:S01]  /*98a30*/  @P5 STG.E desc[UR60][R228.64], R110 ;  /* 0x0000006ee4005986 */ /* 0x0003e2000c10193c */
[----:B------:R-:W-:Y:S02]  /*98a40*/  ISETP.GE.AND P5, PT, R11, R225, PT ;  /* 0x000000e10b00720c */ /* 0x000fe40003fa6270 */
[----:B------:R-:W-:Y:S01]  /*98a50*/  IMAD.IADD R8, R8, 0x1, R0 ;  /* 0x0000000108087824 */ /* 0x000fe200078e0200 */
[----:B------:R-:W-:Y:S01]  /*98a60*/  ISETP.LT.AND P2, PT, R9, R82, !P2 ;  /* 0x000000520900720c */ /* 0x000fe20005741270 */
[----:B------:R1:W-:Y:S01]  /*98a70*/  @P1 STG.E desc[UR60][R222.64], R108 ;  /* 0x0000006cde001986 */ /* 0x0003e2000c10193c */
[----:B------:R-:W-:Y:S01]  /*98a80*/  ISETP.LT.AND P1, PT, R7, R234, !P5 ;  /* 0x000000ea0700720c */ /* 0x000fe20006f21270 */
[----:B------:R-:W-:-:S02]  /*98a90*/  IMAD.WIDE R232, R8, 0x4, R2 ;  /* 0x0000000408e87825 */ /* 0x000fc400078e0202 */
[----:B------:R-:W2:Y:S01]  /*98aa0*/  LDL.LU R249, [R1+0xe50] ;  /* 0x000e500001f97983 */ /* 0x000ea20000300800 */
[----:B------:R-:W-:Y:S01]  /*98ab0*/  IADD3 R82, R6, 0xfc, RZ ;  /* 0x000000fc06527810 */ /* 0x000fe20007ffe0ff */
[----:B------:R-:W-:Y:S01]  /*98ac0*/  IMAD.IADD R11, R8, 0x1, R0 ;  /* 0x00000001080b7824 */ /* 0x000fe200078e0200 */
[----:B------:R-:W-:Y:S01]  /*98ad0*/  ISETP.LT.AND P5, PT, R9, R106, !P5 ;  /* 0x0000006a0900720c */ /* 0x000fe20006fa1270 */
[----:B------:R1:W-:Y:S01]  /*98ae0*/  @P0 STG.E desc[UR60][R232.64], R216 ;  /* 0x000000d8e8000986 */ /* 0x0003e2000c10193c */
[----:B------:R-:W-:Y:S01]  /*98af0*/  ISETP.GE.AND P0, PT, R82, R221, PT ;  /* 0x000000dd5200720c */ /* 0x000fe20003f06270 */
[----:B-1----:R-:W1:Y:S02]  /*98b00*/  LDC.64 R228, c[0x0][0x228] ;  /* 0x00008a00ffe47b82 */ /* 0x002e640000000a00 */
[----:B------:R-:W2:Y:S01]  /*98b10*/  LDL.LU R110, [R1+0xa00] ;  /* 0x000a0000016e7983 */ /* 0x000ea20000300800 */
[----:B------:R-:W-:-:S03]  /*98b20*/  IMAD.WIDE R234, R11, 0x4, R2 ;  /* 0x000000040bea7825 */ /* 0x000fc600078e0202 */
[----:B------:R-:W2:Y:S02]  /*98b30*/  LDL.LU R108, [R1+0x600] ;  /* 0x00060000016c7983 */ /* 0x000ea40000300800 */
[----:B------:R-:W1:Y:S01]  /*98b40*/  LDC.64 R222, c[0x0][0x228] ;  /* 0x00008a00ffde7b82 */ /* 0x000e620000000a00 */
[--C-:B------:R-:W-:Y:S01]  /*98b50*/  IMAD.WIDE R232, R8, 0x4, R4.reuse ;  /* 0x0000000408e87825 */ /* 0x100fe200078e0204 */
[----:B------:R-:W2:Y:S04]  /*98b60*/  LDL.LU R216, [R1+0xe64] ;  /* 0x000e640001d87983 */ /* 0x000ea80000300800 */
[----:B------:R1:W-:Y:S01]  /*98b70*/  @P2 STG.E desc[UR60][R232.64], R218 ;  /* 0x000000dae8002986 */ /* 0x0003e2000c10193c */
[----:B------:R-:W-:Y:S01]  /*98b80*/  ISETP.LT.AND P2, PT, R7, R238, !P0 ;  /* 0x000000ee0700720c */ /* 0x000fe20004741270 */
[----:B------:R-:W-:Y:S01]  /*98b90*/  IMAD.WIDE R238, R11, 0x4, R4 ;  /* 0x000000040bee7825 */ /* 0x000fe200078e0204 */
[----:B------:R-:W-:Y:S01]  /*98ba0*/  ISETP.LT.AND P0, PT, R9, R102, !P0 ;  /* 0x000000660900720c */ /* 0x000fe20004701270 */
[----:B------:R1:W-:Y:S01]  /*98bb0*/  @P1 STG.E desc[UR60][R234.64], R214 ;  /* 0x000000d6ea001986 */ /* 0x0003e2000c10193c */
[----:B------:R-:W-:Y:S01]  /*98bc0*/  IADD3 R82, R6, 0xfd, RZ ;  /* 0x000000fd06527810 */ /* 0x000fe20007ffe0ff */
[----:B------:R-:W-:Y:S01]  /*98bd0*/  IMAD.IADD R8, R11, 0x1, R0 ;  /* 0x000000010b087824 */ /* 0x000fe200078e0200 */
[----:B------:R-:W2:Y:S01]  /*98be0*/  LDC R102, c[0x0][0x22c] ;  /* 0x00008b00ff667b82 */ /* 0x000ea20000000800 */
[----:B-1----:R-:W2:Y:S07]  /*98bf0*/  LDL.LU R218, [R1+0xe54] ;  /* 0x000e540001da7983 */ /* 0x002eae0000300800 */
[----:B------:R-:W1:Y:S01]  /*98c00*/  LDC.64 R232, c[0x0][0x228] ;  /* 0x00008a00ffe87b82 */ /* 0x000e620000000a00 */
[----:B------:R-:W2:Y:S01]  /*98c10*/  LDL.LU R214, [R1+0xa04] ;  /* 0x000a040001d67983 */ /* 0x000ea20000300800 */
[----:B------:R-:W-:-:S03]  /*98c20*/  IMAD.WIDE R242, R8, 0x4, R2 ;  /* 0x0000000408f27825 */ /* 0x000fc600078e0202 */
[----:B------:R1:W-:Y:S03]  /*98c30*/  @P5 STG.E desc[UR60][R238.64], R212 ;  /* 0x000000d4ee005986 */ /* 0x0003e6000c10193c */
[----:B------:R-:W3:Y:S01]  /*98c40*/  LDC.64 R234, c[0x0][0x228] ;  /* 0x00008a00ffea7b82 */ /* 0x000ee20000000a00 */
[----:B------:R1:W-:Y:S07]  /*98c50*/  @P2 STG.E desc[UR60][R242.64], R210 ;  /* 0x000000d2f2002986 */ /* 0x0003ee000c10193c */
[----:B------:R-:W2:Y:S01]  /*98c60*/  LDC R106, c[0x0][0x22c] ;  /* 0x00008b00ff6a7b82 */ /* 0x000ea20000000800 */
[----:B-1----:R-:W2:Y:S01]  /*98c70*/  LDL.LU R212, [R1+0x604] ;  /* 0x0006040001d47983 */ /* 0x002ea20000300800 */
[----:B------:R-:W-:-:S03]  /*98c80*/  IMAD.WIDE R238, R8, 0x4, R4 ;  /* 0x0000000408ee7825 */ /* 0x000fc600078e0204 */
[----:B------:R-:W2:Y:S04]  /*98c90*/  LDL.LU R210, [R1+0xe68] ;  /* 0x000e680001d27983 */ /* 0x000ea80000300800 */
[----:B------:R1:W-:Y:S01]  /*98ca0*/  @P0 STG.E desc[UR60][R238.64], R208 ;  /* 0x000000d0ee000986 */ /* 0x0003e2000c10193c */
[----:B------:R-:W-:-:S03]  /*98cb0*/  ISETP.GE.AND P1, PT, R82, R223, PT ;  /* 0x000000df5200720c */ /* 0x000fc60003f26270 */
[----:B-1----:R-:W2:Y:S01]  /*98cc0*/  LDL.LU R208, [R1+0xe58] ;  /* 0x000e580001d07983 */ /* 0x002ea20000300800 */
[----:B------:R-:W-:Y:S01]  /*98cd0*/  VIADD R11, R6, 0xfe ;  /* 0x000000fe060b7836 */ /* 0x000fe20000000000 */
[----:B------:R-:W-:Y:S01]  /*98ce0*/  ISETP.LT.AND P2, PT, R7, R236, !P1 ;  /* 0x000000ec0700720c */ /* 0x000fe20004f41270 */
[----:B------:R-:W1:Y:S01]  /*98cf0*/  LDC.64 R238, c[0x0][0x228] ;  /* 0x00008a00ffee7b82 */ /* 0x000e620000000a00 */
[----:B------:R-:W-:Y:S01]  /*98d00*/  ISETP.LT.AND P1, PT, R9, R104, !P1 ;  /* 0x000000680900720c */ /* 0x000fe20004f21270 */
[----:B------:R-:W-:Y:S01]  /*98d10*/  IMAD.IADD R82, R8, 0x1, R0 ;  /* 0x0000000108527824 */ /* 0x000fe200078e0200 */
[----:B------:R-:W-:-:S04]  /*98d20*/  ISETP.GE.AND P5, PT, R11, R229, PT ;  /* 0x000000e50b00720c */ /* 0x000fc80003fa6270 */
[----:B------:R-:W-:Y:S01]  /*98d30*/  ISETP.LT.AND P0, PT, R7, R240, !P5 ;  /* 0x000000f00700720c */ /* 0x000fe20006f01270 */
[C---:B------:R-:W-:Y:S01]  /*98d40*/  IMAD.WIDE R240, R82.reuse, 0x4, R2 ;  /* 0x0000000452f07825 */ /* 0x040fe200078e0202 */
[----:B------:R-:W1:Y:S03]  /*98d50*/  LDC.64 R236, c[0x0][0x228] ;  /* 0x00008a00ffec7b82 */ /* 0x000e660000000a00 */
[C---:B------:R-:W-:Y:S01]  /*98d60*/  IMAD.WIDE R242, R82.reuse, 0x4, R4 ;  /* 0x0000000452f27825 */ /* 0x040fe200078e0204 */
[----:B------:R-:W-:-:S03]  /*98d70*/  IADD3 R8, R82, R0, RZ ;  /* 0x0000000052087210 */ /* 0x000fc60007ffe0ff */
[C---:B------:R-:W-:Y:S01]  /*98d80*/  VIADD R11, R6.reuse, 0x103 ;  /* 0x00000103060b7836 */ /* 0x040fe20000000000 */
[----:B------:R-:W1:Y:S01]  /*98d90*/  LDC R104, c[0x0][0x22c] ;  /* 0x00008b00ff687b82 */ /* 0x000e620000000800 */
[----:B------:R-:W-:Y:S01]  /*98da0*/  VIADD R82, R6, 0x100 ;  /* 0x0000010006527836 */ /* 0x000fe20000000000 */
[----:B------:R-:W-:Y:S01]  /*98db0*/  ISETP.LT.AND P5, PT, R9, R100, !P5 ;  /* 0x000000640900720c */ /* 0x000fe20006fa1270 */
[----:B------:R-:W-:-:S05]  /*98dc0*/  IMAD.WIDE R244, R8, 0x4, R2 ;  /* 0x0000000408f47825 */ /* 0x000fca00078e0202 */
[----:B------:R-:W1:Y:S01]  /*98dd0*/  LDC R100, c[0x0][0x22c] ;  /* 0x00008b00ff647b82 */ /* 0x000e620000000800 */
[----:B------:R1:W-:Y:S04]  /*98de0*/  @P2 STG.E desc[UR60][R240.64], R206 ;  /* 0x000000cef0002986 */ /* 0x0003e8000c10193c */
[----:B---3--:R3:W-:Y:S04]  /*98df0*/  @P1 STG.E desc[UR60][R242.64], R112 ;  /* 0x00000070f2001986 */ /* 0x0087e8000c10193c */
[----:B-1----:R-:W2:Y:S04]  /*98e00*/  LDL.LU R206, [R1+0xa08] ;  /* 0x000a080001ce7983 */ /* 0x002ea80000300800 */
[----:B---3--:R-:W3:Y:S01]  /*98e10*/  LDL.LU R112, [R1+0x608] ;  /* 0x0006080001707983 */ /* 0x008ee20000300800 */
[----:B------:R-:W-:-:S02]  /*98e20*/  ISETP.GE.AND P2, PT, R11, R235, PT ;  /* 0x000000eb0b00720c */ /* 0x000fc40003f46270 */
[----:B------:R-:W-:Y:S02]  /*98e30*/  ISETP.GE.AND P1, PT, R82, R233, PT ;  /* 0x000000e95200720c */ /* 0x000fe40003f26270 */
[C---:B------:R-:W-:Y:S01]  /*98e40*/  IADD3 R11, R8.reuse, R0, RZ ;  /* 0x00000000080b7210 */ /* 0x040fe20007ffe0ff */
[----:B----4-:R1:W-:Y:S01]  /*98e50*/  @P0 STG.E desc[UR60][R244.64], R114 ;  /* 0x00000072f4000986 */ /* 0x0103e2000c10193c */
[----:B------:R-:W-:Y:S01]  /*98e60*/  ISETP.LT.AND P0, PT, R7, R226, !P1 ;  /* 0x000000e20700720c */ /* 0x000fe20004f01270 */
[----:B------:R-:W-:Y:S01]  /*98e70*/  IMAD.WIDE R240, R8, 0x4, R4 ;  /* 0x0000000408f07825 */ /* 0x000fe200078e0204 */
[----:B------:R-:W-:Y:S01]  /*98e80*/  ISETP.LT.AND P1, PT, R9, R224, !P1 ;  /* 0x000000e00900720c */ /* 0x000fe20004f21270 */
[----:B------:R-:W4:Y:S02]  /*98e90*/  LDC.64 R226, c[0x0][0x228] ;  /* 0x00008a00ffe27b82 */ /* 0x000f240000000a00 */
[C---:B------:R-:W-:Y:S01]  /*98ea0*/  IMAD.WIDE R224, R11.reuse, 0x4, R2 ;  /* 0x000000040be07825 */ /* 0x040fe200078e0202 */
[----:B-1----:R-:W3:Y:S04]  /*98eb0*/  LDL.LU R114, [R1+0xe6c] ;  /* 0x000e6c0001727983 */ /* 0x002ee80000300800 */
[----:B------:R1:W-:Y:S04]  /*98ec0*/  @P5 STG.E desc[UR60][R240.64], R204 ;  /* 0x000000ccf0005986 */ /* 0x0003e8000c10193c */
[----:B-1----:R-:W3:Y:S04]  /*98ed0*/  LDL.LU R204, [R1+0xe5c] ;  /* 0x000e5c0001cc7983 */ /* 0x002ee80000300800 */
[----:B------:R1:W-:Y:S04]  /*98ee0*/  @P4 STG.E desc[UR60][R224.64], R150 ;  /* 0x00000096e0004986 */ /* 0x0003e8000c10193c */
[----:B-1----:R-:W3:Y:S01]  /*98ef0*/  LDL.LU R150, [R1+0xa0c] ;  /* 0x000a0c0001967983 */ /* 0x002ee20000300800 */
[----:B------:R-:W-:-:S05]  /*98f00*/  IMAD.WIDE R240, R11, 0x4, R4 ;  /* 0x000000040bf07825 */ /* 0x000fca00078e0204 */
[----:B--2---:R1:W-:Y:S04]  /*98f10*/  @P6 STG.E desc[UR60][R240.64], R148 ;  /* 0x00000094f0006986 */ /* 0x0043e8000c10193c */
[----:B-1----:R-:W2:Y:S01]  /*98f20*/  LDL.LU R148, [R1+0x60c] ;  /* 0x00060c0001947983 */ /* 0x002ea20000300800 */
[C---:B------:R-:W-:Y:S01]  /*98f30*/  VIADD R8, R6.reuse, 0x101 ;  /* 0x0000010106087836 */ /* 0x040fe20000000000 */
[----:B------:R-:W-:Y:S02]  /*98f40*/  IADD3 R82, R6, 0x104, RZ ;  /* 0x0000010406527810 */ /* 0x000fe40007ffe0ff */
[----:B------:R-:W2:Y:S02]  /*98f50*/  LDL.LU R246, [R1+0xe80] ;  /* 0x000e800001f67983 */ /* 0x000ea40000300800 */
[----:B------:R-:W-:Y:S01]  /*98f60*/  ISETP.GE.AND P5, PT, R8, R237, PT ;  /* 0x000000ed0800720c */ /* 0x000fe20003fa6270 */
[----:B------:R-:W-:Y:S01]  /*98f70*/  IMAD.IADD R8, R11, 0x1, R0 ;  /* 0x000000010b087824 */ /* 0x000fe200078e0200 */
[----:B------:R-:W-:Y:S01]  /*98f80*/  IADD3 R11, R6, 0x102, RZ ;  /* 0x00000102060b7810 */ /* 0x000fe20007ffe0ff */
[----:B------:R-:W2:Y:S01]  /*98f90*/  LDL.LU R247, [R1+0xe70] ;  /* 0x000e700001f77983 */ /* 0x000ea20000300800 */
[----:B------:R-:W-:Y:S01]  /*98fa0*/  ISETP.LT.AND P4, PT, R7, R220, !P5 ;  /* 0x000000dc0700720c */ /* 0x000fe20006f81270 */
[C---:B------:R-:W-:Y:S01]  /*98fb0*/  IMAD.WIDE R220, R8.reuse, 0x4, R2 ;  /* 0x0000000408dc7825 */ /* 0x040fe200078e0202 */
[----:B------:R-:W-:Y:S01]  /*98fc0*/  ISETP.LT.AND P5, PT, R9, R222, !P5 ;  /* 0x000000de0900720c */ /* 0x000fe20006fa1270 */
[----:B------:R-:W2:Y:S01]  /*98fd0*/  LDL.LU R231, [R1+0x610] ;  /* 0x0006100001e77983 */ /* 0x000ea20000300800 */
[----:B------:R-:W-:Y:S01]  /*98fe0*/  ISETP.GE.AND P6, PT, R11, R239, PT ;  /* 0x000000ef0b00720c */ /* 0x000fe20003fc6270 */
[----:B------:R-:W-:-:S04]  /*98ff0*/  IMAD.WIDE R224, R8, 0x4, R4 ;  /* 0x0000000408e07825 */ /* 0x000fc800078e0204 */
[----:B------:R-:W-:Y:S01]  /*99000*/  IMAD.IADD R8, R8, 0x1, R0 ;  /* 0x0000000108087824 */ /* 0x000fe200078e0200 */
[----:B------:R1:W-:Y:S01]  /*99010*/  @P0 STG.E desc[UR60][R220.64], R251 ;  /* 0x000000fbdc000986 */ /* 0x0003e2000c10193c */
[----:B------:R-:W-:Y:S02]  /*99020*/  ISETP.LT.AND P0, PT, R7, R228, !P6 ;  /* 0x000000e40700720c */ /* 0x000fe40007701270 */
[----:B------:R-:W-:Y:S01]  /*99030*/  IMAD.WIDE R222, R8, 0x4, R2 ;  /* 0x0000000408de7825 */ /* 0x000fe200078e0202 */
[----:B------:R-:W-:-:S03]  /*99040*/  ISETP.LT.AND P6, PT, R9, R230, !P6 ;  /* 0x000000e60900720c */ /* 0x000fc600077c1270 */
[C---:B------:R-:W-:Y:S02]  /*99050*/  IMAD.IADD R11, R8.reuse, 0x1, R0 ;  /* 0x00000001080b7824 */ /* 0x040fe400078e0200 */
[----:B-1----:R-:W-:Y:S01]  /*99060*/  IMAD.WIDE R220, R8, 0x4, R4 ;  /* 0x0000000408dc7825 */ /* 0x002fe200078e0204 */
[----:B------:R1:W-:Y:S01]  /*99070*/  @P1 STG.E desc[UR60][R224.64], R249 ;  /* 0x000000f9e0001986 */ /* 0x0003e2000c10193c */
[----:B------:R-:W-:Y:S02]  /*99080*/  ISETP.LT.AND P1, PT, R7, R232, !P2 ;  /* 0x000000e80700720c */ /* 0x000fe40005721270 */
[----:B------:R-:W-:Y:S01]  /*99090*/  ISETP.LT.AND P2, PT, R9, R236, !P2 ;  /* 0x000000ec0900720c */ /* 0x000fe20005741270 */
[C---:B------:R-:W-:Y:S01]  /*990a0*/  IMAD.IADD R8, R11.reuse, 0x1, R0 ;  /* 0x000000010b087824 */ /* 0x040fe200078e0200 */
[----:B------:R1:W-:Y:S01]  /*990b0*/  @P4 STG.E desc[UR60][R222.64], R110 ;  /* 0x0000006ede004986 */ /* 0x0003e2000c10193c */
[----:B----4-:R-:W-:Y:S01]  /*990c0*/  ISETP.GE.AND P4, PT, R82, R227, PT ;  /* 0x000000e35200720c */ /* 0x010fe20003f86270 */
[----:B-1----:R-:W-:-:S02]  /*990d0*/  IMAD.WIDE R224, R11, 0x4, R2 ;  /* 0x000000040be07825 */ /* 0x002fc400078e0202 */
[----:B------:R1:W-:Y:S01]  /*990e0*/  @P5 STG.E desc[UR60][R220.64], R108 ;  /* 0x0000006cdc005986 */ /* 0x0003e2000c10193c */
[----:B------:R-:W-:-:S03]  /*990f0*/  IADD3 R82, R6, 0x109, RZ ;  /* 0x0000010906527810 */ /* 0x000fc60007ffe0ff */
[----:B------:R4:W-:Y:S01]  /*99100*/  @P0 STG.E desc[UR60][R224.64], R216 ;  /* 0x000000d8e0000986 */ /* 0x0009e2000c10193c */
[----:B------:R-:W-:Y:S01]  /*99110*/  ISETP.LT.AND P0, PT, R9, R234, !P4 ;  /* 0x000000ea0900720c */ /* 0x000fe20006701270 */
[----:B------:R-:W-:-:S04]  /*99120*/  IMAD.WIDE R222, R8, 0x4, R2 ;  /* 0x0000000408de7825 */ /* 0x000fc800078e0202 */
[----:B-1----:R-:W-:-:S04]  /*99130*/  IMAD.WIDE R220, R11, 0x4, R4 ;  /* 0x000000040bdc7825 */ /* 0x002fc800078e0204 */
[----:B------:R-:W-:Y:S01]  /*99140*/  VIADD R11, R6, 0x107 ;  /* 0x00000107060b7836 */ /* 0x000fe20000000000 */
[----:B------:R-:W-:Y:S01]  /*99150*/  ISETP.LT.AND P4, PT, R7, R238, !P4 ;  /* 0x000000ee0700720c */ /* 0x000fe20006781270 */
[----:B------:R-:W-:Y:S03]  /*99160*/  @P6 STG.E desc[UR60][R220.64], R218 ;  /* 0x000000dadc006986 */ /* 0x000fe6000c10193c */
[----:B------:R-:W-:Y:S01]  /*99170*/  ISETP.GE.AND P6, PT, R11, R217, PT ;  /* 0x000000d90b00720c */ /* 0x000fe20003fc6270 */
[----:B----4-:R-:W-:Y:S01]  /*99180*/  IMAD.WIDE R216, R8, 0x4, R4 ;  /* 0x0000000408d87825 */ /* 0x010fe200078e0204 */
[----:B------:R1:W-:Y:S01]  /*99190*/  @P1 STG.E desc[UR60][R222.64], R214 ;  /* 0x000000d6de001986 */ /* 0x0003e2000c10193c */
[----:B------:R-:W-:Y:S02]  /*991a0*/  ISETP.GE.AND P1, PT, R82, R219, PT ;  /* 0x000000db5200720c */ /* 0x000fe40003f26270 */
[----:B------:R-:W-:-:S02]  /*991b0*/  VIADD R11, R6, 0x10b ;  /* 0x0000010b060b7836 */ /* 0x000fc40000000000 */
[----:B------:R-:W-:Y:S01]  /*991c0*/  IMAD.IADD R82, R8, 0x1, R0 ;  /* 0x0000000108527824 */ /* 0x000fe200078e0200 */
[----:B------:R4:W-:Y:S02]  /*991d0*/  @P2 STG.E desc[UR60][R216.64], R212 ;  /* 0x000000d4d8002986 */ /* 0x0009e4000c10193c */
[----:B------:R-:W-:Y:S01]  /*991e0*/  ISETP.GE.AND P2, PT, R11, R215, PT ;  /* 0x000000d70b00720c */ /* 0x000fe20003f46270 */
[----:B-1----:R-:W-:-:S05]  /*991f0*/  IMAD.WIDE R214, R82, 0x4, R2 ;  /* 0x0000000452d67825 */ /* 0x002fca00078e0202 */
[----:B------:R-:W-:Y:S01]  /*99200*/  @P4 STG.E desc[UR60][R214.64], R210 ;  /* 0x000000d2d6004986 */ /* 0x000fe2000c10193c */
[----:B----4-:R-:W-:-:S05]  /*99210*/  IMAD.WIDE R216, R82, 0x4, R4 ;  /* 0x0000000452d87825 */ /* 0x010fca00078e0204 */
[----:B------:R1:W-:Y:S04]  /*99220*/  @P0 STG.E desc[UR60][R216.64], R208 ;  /* 0x000000d0d8000986 */ /* 0x0003e8000c10193c */
[----:B-1----:R-:W4:Y:S04]  /*99230*/  LDL.LU R208, [R1+0xa10] ;  /* 0x000a100001d07983 */ /* 0x002f280000300800 */
[----:B------:R-:W4:Y:S01]  /*99240*/  LDL.LU R250, [R1+0xe84] ;  /* 0x000e840001fa7983 */ /* 0x000f220000300800 */
[----:B------:R-:W-:-:S03]  /*99250*/  ISETP.LT.AND P5, PT, R7, R226, !P3 ;  /* 0x000000e20700720c */ /* 0x000fc60005fa1270 */
[----:B------:R-:W4:Y:S01]  /*99260*/  LDL.LU R248, [R1+0xe74] ;  /* 0x000e740001f87983 */ /* 0x000f220000300800 */
[----:B------:R-:W-:-:S03]  /*99270*/  ISETP.LT.AND P3, PT, R9, R80, !P3 ;  /* 0x000000500900720c */ /* 0x000fc60005f61270 */
[----:B------:R-:W4:Y:S01]  /*99280*/  LDL.LU R251, [R1+0x614] ;  /* 0x0006140001fb7983 */ /* 0x000f220000300800 */
[----:B------:R-:W-:Y:S01]  /*99290*/  IADD3 R8, R82, R0, RZ ;  /* 0x0000000052087210 */ /* 0x000fe20007ffe0ff */
[----:B------:R-:W-:Y:S02]  /*992a0*/  VIADD R11, R6, 0x106 ;  /* 0x00000106060b7836 */ /* 0x000fe40000000000 */
[----:B------:R-:W4:Y:S02]  /*992b0*/  LDL.LU R249, [R1+0xa14] ;  /* 0x000a140001f97983 */ /* 0x000f240000300800 */
[C---:B------:R-:W-:Y:S01]  /*992c0*/  IMAD.WIDE R218, R8.reuse, 0x4, R2 ;  /* 0x0000000408da7825 */ /* 0x040fe200078e0202 */
[----:B------:R-:W-:Y:S01]  /*992d0*/  ISETP.GE.AND P4, PT, R11, R102, PT ;  /* 0x000000660b00720c */ /* 0x000fe20003f86270 */
[----:B------:R-:W4:Y:S01]  /*992e0*/  LDL.LU R110, [R1+0xe88] ;  /* 0x000e8800016e7983 */ /* 0x000f220000300800 */
[C---:B------:R-:W-:Y:S01]  /*992f0*/  IADD3 R82, R8.reuse, R0, RZ ;  /* 0x0000000008527210 */ /* 0x040fe20007ffe0ff */
[----:B------:R-:W-:Y:S01]  /*99300*/  IMAD.WIDE R220, R8, 0x4, R4 ;  /* 0x0000000408dc7825 */ /* 0x000fe200078e0204 */
[----:B------:R-:W1:Y:S01]  /*99310*/  LDC R102, c[0x0][0x22c] ;  /* 0x00008b00ff667b82 */ /* 0x000e620000000800 */
[----:B------:R-:W4:Y:S02]  /*99320*/  LDL.LU R108, [R1+0xe78] ;  /* 0x000e7800016c7983 */ /* 0x000f240000300800 */
[----:B------:R-:W-:-:S02]  /*99330*/  VIADD R11, R6, 0x10d ;  /* 0x0000010d060b7836 */ /* 0x000fc40000000000 */
[----:B------:R-:W-:-:S03]  /*99340*/  IMAD.IADD R8, R82, 0x1, R0 ;  /* 0x0000000152087824 */ /* 0x000fc600078e0200 */
[----:B------:R-:W-:Y:S01]  /*99350*/  ISETP.GE.AND P0, PT, R11, R213, PT ;  /* 0x000000d50b00720c */ /* 0x000fe20003f06270 */
[----:B------:R-:W-:-:S04]  /*99360*/  IMAD.WIDE R212, R82, 0x4, R2 ;  /* 0x0000000452d47825 */ /* 0x000fc800078e0202 */
[----:B------:R-:W-:-:S04]  /*99370*/  IMAD.WIDE R214, R82, 0x4, R4 ;  /* 0x0000000452d67825 */ /* 0x000fc800078e0204 */
[----:B------:R-:W-:Y:S01]  /*99380*/  IMAD.WIDE R216, R8, 0x4, R2 ;  /* 0x0000000408d87825 */ /* 0x000fe200078e0202 */
[----:B------:R1:W-:Y:S04]  /*99390*/  @P5 STG.E desc[UR60][R218.64], R206 ;  /* 0x000000ceda005986 */ /* 0x0003e8000c10193c */
[----:B---3--:R3:W-:Y:S01]  /*993a0*/  @P3 STG.E desc[UR60][R220.64], R112 ;  /* 0x00000070dc003986 */ /* 0x0087e2000c10193c */
[----:B------:R-:W-:-:S03]  /*993b0*/  ISETP.LT.AND P3, PT, R7, R80, !P4 ;  /* 0x000000500700720c */ /* 0x000fc60006761270 */
[----:B-1----:R-:W4:Y:S01]  /*993c0*/  LDL.LU R206, [R1+0x618] ;  /* 0x0006180001ce7983 */ /* 0x002f220000300800 */
[-C--:B------:R-:W-:Y:S02]  /*993d0*/  ISETP.LT.AND P4, PT, R9, R80.reuse, !P4 ;  /* 0x000000500900720c */ /* 0x080fe40006781270 */
[-C--:B------:R-:W-:Y:S01]  /*993e0*/  ISETP.LT.AND P5, PT, R7, R80.reuse, !P6 ;  /* 0x000000500700720c */ /* 0x080fe200077a1270 */
[----:B---3--:R-:W3:Y:S06]  /*993f0*/  LDL.LU R112, [R1+0xa18] ;  /* 0x000a180001707983 */ /* 0x008eec0000300800 */
[----:B------:R1:W-:Y:S01]  /*99400*/  @P3 STG.E desc[UR60][R212.64], R114 ;  /* 0x00000072d4003986 */ /* 0x0003e2000c10193c */
[----:B------:R-:W-:-:S03]  /*99410*/  ISETP.LT.AND P6, PT, R9, R80, !P6 ;  /* 0x000000500900720c */ /* 0x000fc600077c1270 */
        /* <DEDUP_REMOVED lines=8> */
[----:B------:R-:W-:Y:S02]  /*994a0*/  VIADD R11, R6, 0x108 ;  /* 0x00000108060b7836 */ /* 0x000fe40000000000 */
[----:B------:R-:W-:Y:S01]  /*994b0*/  IMAD.IADD R82, R8, 0x1, R0 ;  /* 0x0000000108527824 */ /* 0x000fe200078e0200 */
[----:B------:R-:W-:Y:S01]  /*994c0*/  ISETP.LT.AND P5, PT, R7, R80, !P1 ;  /* 0x000000500700720c */ /* 0x000fe20004fa1270 */
[----:B------:R-:W2:Y:S01]  /*994d0*/  LDL.LU R242, [R1+0xa20] ;  /* 0x000a200001f27983 */ /* 0x000ea20000300800 */
[----:B------:R-:W-:-:S02]  /*994e0*/  ISETP.GE.AND P3, PT, R11, R100, PT ;  /* 0x000000640b00720c */ /* 0x000fc40003f66270 */
[----:B------:R-:W-:Y:S01]  /*994f0*/  IADD3 R11, R6, 0x10f, RZ ;  /* 0x0000010f060b7810 */ /* 0x000fe20007ffe0ff */
[----:B------:R-:W1:Y:S01]  /*99500*/  LDC R100, c[0x0][0x22c] ;  /* 0x00008b00ff647b82 */ /* 0x000e620000000800 */
[-C--:B------:R-:W-:Y:S02]  /*99510*/  ISETP.LT.AND P4, PT, R7, R80.reuse, !P3 ;  /* 0x000000500700720c */ /* 0x080fe40005f81270 */
[CC--:B------:R-:W-:Y:S01]  /*99520*/  ISETP.LT.AND P6, PT, R9.reuse, R80.reuse, !P1 ;  /* 0x000000500900720c */ /* 0x0c0fe20004fc1270 */
[C---:B------:R-:W-:Y:S01]  /*99530*/  IMAD.WIDE R212, R82.reuse, 0x4, R4 ;  /* 0x0000000452d47825 */ /* 0x040fe200078e0204 */
[----:B------:R-:W-:Y:S01]  /*99540*/  ISETP.LT.AND P3, PT, R9, R80, !P3 ;  /* 0x000000500900720c */ /* 0x000fe20005f61270 */
[----:B------:R-:W2:Y:S01]  /*99550*/  LDL.LU R243, [R1+0x620] ;  /* 0x0006200001f37983 */ /* 0x000ea20000300800 */
[----:B------:R-:W-:Y:S01]  /*99560*/  ISETP.GE.AND P1, PT, R11, R211, PT ;  /* 0x000000d30b00720c */ /* 0x000fe20003f26270 */
[----:B------:R-:W-:Y:S01]  /*99570*/  IMAD.WIDE R210, R82, 0x4, R2 ;  /* 0x0000000452d27825 */ /* 0x000fe200078e0202 */
[----:B------:R-:W-:Y:S01]  /*99580*/  IADD3 R11, R6, 0x10a, RZ ;  /* 0x0000010a060b7810 */ /* 0x000fe20007ffe0ff */
[----:B------:R-:W2:Y:S02]  /*99590*/  LDL.LU R235, [R1+0xea0] ;  /* 0x000ea00001eb7983 */ /* 0x000ea40000300800 */
[----:B------:R-:W-:-:S02]  /*995a0*/  IMAD.IADD R8, R82, 0x1, R0 ;  /* 0x0000000152087824 */ /* 0x000fc400078e0200 */
[----:B------:R1:W-:Y:S01]  /*995b0*/  @P4 STG.E desc[UR60][R210.64], R246 ;  /* 0x000000f6d2004986 */ /* 0x0003e2000c10193c */
[----:B------:R-:W-:Y:S01]  /*995c0*/  ISETP.GE.AND P4, PT, R11, R102, PT ;  /* 0x000000660b00720c */ /* 0x000fe20003f86270 */
[C---:B------:R-:W-:Y:S01]  /*995d0*/  IMAD.WIDE R214, R8.reuse, 0x4, R2 ;  /* 0x0000000408d67825 */ /* 0x040fe200078e0202 */
[----:B------:R-:W2:Y:S01]  /*995e0*/  LDC R102, c[0x0][0x22c] ;  /* 0x00008b00ff667b82 */ /* 0x000ea20000000800 */
[----:B------:R1:W-:Y:S01]  /*995f0*/  @P3 STG.E desc[UR60][R212.64], R247 ;  /* 0x000000f7d4003986 */ /* 0x0003e2000c10193c */
[-C--:B------:R-:W-:Y:S01]  /*99600*/  ISETP.LT.AND P3, PT, R7, R80.reuse, !P4 ;  /* 0x000000500700720c */ /* 0x080fe20006761270 */
[----:B------:R-:W-:Y:S01]  /*99610*/  IMAD.WIDE R216, R8, 0x4, R4 ;  /* 0x0000000408d87825 */ /* 0x000fe200078e0204 */
[----:B------:R-:W-:Y:S01]  /*99620*/  ISETP.LT.AND P4, PT, R9, R80, !P4 ;  /* 0x000000500900720c */ /* 0x000fe20006781270 */
[----:B------:R1:W-:Y:S02]  /*99630*/  @P5 STG.E desc[UR60][R214.64], R231 ;  /* 0x000000e7d6005986 */ /* 0x0003e4000c10193c */
[----:B------:R-:W-:-:S02]  /*99640*/  VIADD R11, R6, 0x111 ;  /* 0x00000111060b7836 */ /* 0x000fc40000000000 */
[----:B------:R-:W-:Y:S01]  /*99650*/  IMAD.IADD R82, R8, 0x1, R0 ;  /* 0x0000000108527824 */ /* 0x000fe200078e0200 */
[----:B------:R-:W-:-:S03]  /*99660*/  ISETP.LT.AND P5, PT, R7, R80, !P2 ;  /* 0x000000500700720c */ /* 0x000fc600057a1270 */
[C---:B-1----:R-:W-:Y:S01]  /*99670*/  IMAD.WIDE R210, R82.reuse, 0x4, R4 ;  /* 0x0000000452d27825 */ /* 0x042fe200078e0204 */
[----:B------:R-:W-:-:S05]  /*99680*/  IADD3 R8, R82, R0, RZ ;  /* 0x0000000052087210 */ /* 0x000fca0007ffe0ff */
[----:B------:R-:W-:-:S04]  /*99690*/  IMAD.WIDE R212, R8, 0x4, R2 ;  /* 0x0000000408d47825 */ /* 0x000fc800078e0202 */
[----:B------:R-:W-:Y:S01]  /*996a0*/  IMAD.WIDE R214, R8, 0x4, R4 ;  /* 0x0000000408d67825 */ /* 0x000fe200078e0204 */
[----:B----4-:R1:W-:Y:S01]  /*996b0*/  @P6 STG.E desc[UR60][R216.64], R208 ;  /* 0x000000d0d8006986 */ /* 0x0103e2000c10193c */
[----:B------:R-:W-:Y:S02]  /*996c0*/  ISETP.LT.AND P6, PT, R9, R80, !P2 ;  /* 0x000000500900720c */ /* 0x000fe400057c1270 */
[----:B------:R-:W-:Y:S01]  /*996d0*/  ISETP.GE.AND P2, PT, R11, R209, PT ;  /* 0x000000d10b00720c */ /* 0x000fe20003f46270 */
[----:B------:R-:W-:Y:S02]  /*996e0*/  VIADD R11, R6, 0x10c ;  /* 0x0000010c060b7836 */ /* 0x000fe40000000000 */
[----:B-1----:R-:W-:-:S05]  /*996f0*/  IMAD.WIDE R208, R82, 0x4, R2 ;  /* 0x0000000452d07825 */ /* 0x002fca00078e0202 */
[----:B------:R1:W-:Y:S01]  /*99700*/  @P3 STG.E desc[UR60][R208.64], R250 ;  /* 0x000000fad0003986 */ /* 0x0003e2000c10193c */
[----:B------:R-:W-:-:S03]  /*99710*/  ISETP.GE.AND P3, PT, R11, R100, PT ;  /* 0x000000640b00720c */ /* 0x000fc60003f66270 */
[----:B------:R4:W-:Y:S01]  /*99720*/  @P4 STG.E desc[UR60][R210.64], R248 ;  /* 0x000000f8d2004986 */ /* 0x0009e2000c10193c */
[-C--:B------:R-:W-:Y:S01]  /*99730*/  ISETP.LT.AND P4, PT, R7, R80.reuse, !P3 ;  /* 0x000000500700720c */ /* 0x080fe20005f81270 */
[--C-:B------:R-:W-:Y:S01]  /*99740*/  IMAD.IADD R100, R8, 0x1, R0.reuse ;  /* 0x0000000108647824 */ /* 0x100fe200078e0200 */
[-C--:B------:R-:W-:Y:S01]  /*99750*/  ISETP.LT.AND P3, PT, R9, R80.reuse, !P3 ;  /* 0x000000500900720c */ /* 0x080fe20005f61270 */
[----:B------:R4:W-:Y:S01]  /*99760*/  @P5 STG.E desc[UR60][R212.64], R251 ;  /* 0x000000fbd4005986 */ /* 0x0009e2000c10193c */
[-C--:B------:R-:W-:Y:S01]  /*99770*/  ISETP.LT.AND P5, PT, R7, R80.reuse, !P0 ;  /* 0x000000500700720c */ /* 0x080fe200047a1270 */
[C---:B------:R-:W-:Y:S02]  /*99780*/  IMAD.IADD R8, R100.reuse, 0x1, R0 ;  /* 0x0000000164087824 */ /* 0x040fe400078e0200 */
[----:B-1----:R-:W-:Y:S01]  /*99790*/  IMAD.WIDE R208, R100, 0x4, R2 ;  /* 0x0000000464d07825 */ /* 0x002fe200078e0202 */
[----:B------:R-:W-:-:S03]  /*997a0*/  ISETP.LT.AND P0, PT, R9, R80, !P0 ;  /* 0x000000500900720c */ /* 0x000fc60004701270 */
[----:B------:R-:W-:Y:S01]  /*997b0*/  VIADD R82, R6, 0x10e ;  /* 0x0000010e06527836 */ /* 0x000fe20000000000 */
[----:B------:R-:W-:Y:S01]  /*997c0*/  @P6 STG.E desc[UR60][R214.64], R249 ;  /* 0x000000f9d6006986 */ /* 0x000fe2000c10193c */
[----:B----4-:R-:W-:Y:S01]  /*997d0*/  IMAD.WIDE R210, R100, 0x4, R4 ;  /* 0x0000000464d27825 */ /* 0x010fe200078e0204 */
[----:B------:R-:W-:Y:S01]  /*997e0*/  IADD3 R11, R6, 0x113, RZ ;  /* 0x00000113060b7810 */ /* 0x000fe20007ffe0ff */
[----:B------:R-:W1:Y:S01]  /*997f0*/  LDC R100, c[0x0][0x248] ;  /* 0x00009200ff647b82 */ /* 0x000e620000000800 */
[----:B------:R-:W-:Y:S01]  /*99800*/  @P4 STG.E desc[UR60][R208.64], R110 ;  /* 0x0000006ed0004986 */ /* 0x000fe2000c10193c */
[----:B------:R-:W-:Y:S01]  /*99810*/  IMAD.WIDE R212, R8, 0x4, R2 ;  /* 0x0000000408d47825 */ /* 0x000fe200078e0202 */
[----:B------:R-:W-:Y:S02]  /*99820*/  ISETP.GE.AND P4, PT, R82, R104, PT ;  /* 0x000000685200720c */ /* 0x000fe40003f86270 */
[----:B------:R-:W-:Y:S01]  /*99830*/  ISETP.GE.AND P6, PT, R11, R207, PT ;  /* 0x000000cf0b00720c */ /* 0x000fe20003fc6270 */
[----:B------:R-:W-:Y:S01]  /*99840*/  @P3 STG.E desc[UR60][R210.64], R108 ;  /* 0x0000006cd2003986 */ /* 0x000fe2000c10193c */
[----:B------:R-:W-:Y:S01]  /*99850*/  IADD3 R11, R6, 0x115, RZ ;  /* 0x00000115060b7810 */ /* 0x000fe20007ffe0ff */
[----:B------:R-:W4:Y:S03]  /*99860*/  LDC R104, c[0x0][0x22c] ;  /* 0x00008b00ff687b82 */ /* 0x000f260000000800 */
[----:B------:R-:W-:Y:S01]  /*99870*/  ISETP.GE.AND P3, PT, R11, R113, PT ;  /* 0x000000710b00720c */ /* 0x000fe20003f66270 */
[----:B------:R-:W-:-:S04]  /*99880*/  IMAD.IADD R11, R8, 0x1, R0 ;  /* 0x00000001080b7824 */ /* 0x000fc800078e0200 */
[----:B------:R-:W-:Y:S01]  /*99890*/  IMAD.IADD R0, R11, 0x1, R0 ;  /* 0x000000010b007824 */ /* 0x000fe200078e0200 */
[----:B------:R-:W4:Y:S01]  /*998a0*/  LDC R82, c[0x0][0x248] ;  /* 0x00009200ff527b82 */ /* 0x000f220000000800 */
[----:B------:R1:W-:Y:S01]  /*998b0*/  @P5 STG.E desc[UR60][R212.64], R206 ;  /* 0x000000ced4005986 */ /* 0x0003e2000c10193c */
[-C--:B------:R-:W-:Y:S02]  /*998c0*/  ISETP.LT.AND P5, PT, R7, R80.reuse, !P4 ;  /* 0x000000500700720c */ /* 0x080fe400067a1270 */
[----:B------:R-:W-:Y:S01]  /*998d0*/  ISETP.LT.AND P4, PT, R9, R80, !P4 ;  /* 0x000000500900720c */ /* 0x000fe20006781270 */
[----:B-1----:R-:W-:-:S05]  /*998e0*/  IMAD.WIDE R206, R8, 0x4, R4 ;  /* 0x0000000408ce7825 */ /* 0x002fca00078e0204 */
[----:B---3--:R1:W-:Y:S01]  /*998f0*/  @P0 STG.E desc[UR60][R206.64], R112 ;  /* 0x00000070ce000986 */ /* 0x0083e2000c10193c */
[----:B------:R-:W-:Y:S01]  /*99900*/  ISETP.LT.AND P0, PT, R7, R80, !P1 ;  /* 0x000000500700720c */ /* 0x000fe20004f01270 */
[----:B-1----:R-:W-:-:S04]  /*99910*/  IMAD.WIDE R112, R11, 0x4, R2 ;  /* 0x000000040b707825 */ /* 0x002fc800078e0202 */
[----:B------:R-:W-:Y:S01]  /*99920*/  IMAD.WIDE R206, R11, 0x4, R4 ;  /* 0x000000040bce7825 */ /* 0x000fe200078e0204 */
[----:B------:R1:W-:Y:S01]  /*99930*/  @P5 STG.E desc[UR60][R112.64], R114 ;  /* 0x0000007270005986 */ /* 0x0003e2000c10193c */
[----:B------:R-:W-:-:S03]  /*99940*/  ISETP.LT.AND P1, PT, R9, R80, !P1 ;  /* 0x000000500900720c */ /* 0x000fc60004f21270 */
[----:B------:R-:W-:Y:S01]  /*99950*/  @P4 STG.E desc[UR60][R206.64], R204 ;  /* 0x000000ccce004986 */ /* 0x000fe2000c10193c */
[----:B-1----:R-:W-:-:S05]  /*99960*/  IMAD.WIDE R112, R0, 0x4, R2 ;  /* 0x0000000400707825 */ /* 0x002fca00078e0202 */
[----:B------:R1:W-:Y:S04]  /*99970*/  @P0 STG.E desc[UR60][R112.64], R150 ;  /* 0x0000009670000986 */ /* 0x0003e8000c10193c */
[----:B-1----:R-:W3:Y:S04]  /*99980*/  LDL.LU R150, [R1+0xe90] ;  /* 0x000e900001967983 */ /* 0x002ee80000300800 */
[----:B------:R-:W3:Y:S04]  /*99990*/  LDL.LU R229, [R1+0xa24] ;  /* 0x000a240001e57983 */ /* 0x000ee80000300800 */
[----:B------:R-:W3:Y:S01]  /*999a0*/  LDL.LU R246, [R1+0x624] ;  /* 0x0006240001f67983 */ /* 0x000ee20000300800 */
[----:B------:R-:W-:-:S03]  /*999b0*/  IMAD.WIDE R112, R0, 0x4, R4 ;  /* 0x0000000400707825 */ /* 0x000fc600078e0204 */
[----:B------:R-:W3:Y:S04]  /*999c0*/  LDL.LU R247, [R1+0xea4] ;  /* 0x000ea40001f77983 */ /* 0x000ee80000300800 */
[----:B--2---:R1:W-:Y:S04]  /*999d0*/  @P1 STG.E desc[UR60][R112.64], R148 ;  /* 0x0000009470001986 */ /* 0x0043e8000c10193c */
        /* <DEDUP_REMOVED lines=9> */
[----:B------:R-:W-:-:S02]  /*99a70*/  IADD3 R8, R6, 0x110, RZ ;  /* 0x0000011006087810 */ /* 0x000fc40007ffe0ff */
[----:B------:R-:W-:Y:S01]  /*99a80*/  IADD3 R11, R6, 0x112, RZ ;  /* 0x00000112060b7810 */ /* 0x000fe20007ffe0ff */
[----:B------:R-:W2:Y:S01]  /*99a90*/  LDL.LU R240, [R1+0x630] ;  /* 0x0006300001f07983 */ /* 0x000ea20000300800 */
[----:B------:R-:W-:Y:S01]  /*99aa0*/  ISETP.GE.AND P5, PT, R8, R102, PT ;  /* 0x000000660800720c */ /* 0x000fe20003fa6270 */
[----:B------:R-:W-:Y:S01]  /*99ab0*/  VIADD R8, R6, 0x117 ;  /* 0x0000011706087836 */ /* 0x000fe20000000000 */
[----:B------:R-:W1:Y:S01]  /*99ac0*/  LDC R102, c[0x0][0x248] ;  /* 0x00009200ff667b82 */ /* 0x000e620000000800 */
[CC--:B------:R-:W-:Y:S01]  /*99ad0*/  ISETP.LT.AND P1, PT, R7.reuse, R80.reuse, !P2 ;  /* 0x000000500700720c */ /* 0x0c0fe20005721270 */
[----:B------:R-:W2:Y:S01]  /*99ae0*/  LDL.LU R241, [R1+0xa30] ;  /* 0x000a300001f17983 */ /* 0x000ea20000300800 */
[-C--:B------:R-:W-:Y:S02]  /*99af0*/  ISETP.LT.AND P4, PT, R7, R80.reuse, !P5 ;  /* 0x000000500700720c */ /* 0x080fe40006f81270 */
[----:B------:R-:W-:Y:S01]  /*99b00*/  ISETP.GE.AND P0, PT, R8, R205, PT ;  /* 0x000000cd0800720c */ /* 0x000fe20003f06270 */
[----:B------:R-:W-:Y:S01]  /*99b10*/  IMAD.IADD R8, R0, 0x1, R100 ;  /* 0x0000000100087824 */ /* 0x000fe200078e0264 */
[CC--:B------:R-:W-:Y:S01]  /*99b20*/  ISETP.LT.AND P5, PT, R9.reuse, R80.reuse, !P5 ;  /* 0x000000500900720c */ /* 0x0c0fe20006fa1270 */
[----:B------:R-:W1:Y:S01]  /*99b30*/  LDC R100, c[0x0][0x248] ;  /* 0x00009200ff647b82 */ /* 0x000e620000000800 */
[----:B------:R-:W-:Y:S01]  /*99b40*/  ISETP.LT.AND P2, PT, R9, R80, !P2 ;  /* 0x000000500900720c */ /* 0x000fe20005741270 */
[C---:B------:R-:W-:Y:S01]  /*99b50*/  IMAD.WIDE R112, R8.reuse, 0x4, R2 ;  /* 0x0000000408707825 */ /* 0x040fe200078e0202 */
[----:B------:R-:W2:Y:S03]  /*99b60*/  LDL.LU R237, [R1+0xec0] ;  /* 0x000ec00001ed7983 */ /* 0x000ea60000300800 */
[C---:B------:R-:W-:Y:S01]  /*99b70*/  IMAD.WIDE R204, R8.reuse, 0x4, R4 ;  /* 0x0000000408cc7825 */ /* 0x040fe200078e0204 */
[----:B------:R-:W2:Y:S04]  /*99b80*/  LDL.LU R244, [R1+0xeb0] ;  /* 0x000eb00001f47983 */ /* 0x000ea80000300800 */
[----:B------:R4:W-:Y:S02]  /*99b90*/  @P4 STG.E desc[UR60][R112.64], R242 ;  /* 0x000000f270004986 */ /* 0x0009e4000c10193c */
[----:B----4-:R-:W-:Y:S01]  /*99ba0*/  ISETP.GE.AND P4, PT, R11, R104, PT ;  /* 0x000000680b00720c */ /* 0x010fe20003f86270 */
[----:B------:R-:W-:Y:S01]  /*99bb0*/  IMAD.IADD R0, R8, 0x1, R82 ;  /* 0x0000000108007824 */ /* 0x000fe200078e0252 */
[----:B------:R-:W4:Y:S01]  /*99bc0*/  LDC R104, c[0x0][0x248] ;  /* 0x00009200ff687b82 */ /* 0x000f220000000800 */
[----:B------:R1:W-:Y:S01]  /*99bd0*/  @P5 STG.E desc[UR60][R204.64], R243 ;  /* 0x000000f3cc005986 */ /* 0x0003e2000c10193c */
[----:B------:R-:W-:-:S03]  /*99be0*/  ISETP.LT.AND P5, PT, R7, R80, !P4 ;  /* 0x000000500700720c */ /* 0x000fc600067a1270 */
[----:B------:R-:W4:Y:S03]  /*99bf0*/  LDL.LU R245, [R1+0x634] ;  /* 0x0006340001f57983 */ /* 0x000f260000300800 */
[----:B------:R-:W3:Y:S01]  /*99c00*/  LDC R82, c[0x0][0x248] ;  /* 0x00009200ff527b82 */ /* 0x000ee20000000800 */
[C---:B------:R-:W-:Y:S01]  /*99c10*/  IMAD.WIDE R112, R0.reuse, 0x4, R2 ;  /* 0x0000000400707825 */ /* 0x040fe200078e0202 */
[----:B------:R-:W-:Y:S01]  /*99c20*/  ISETP.LT.AND P4, PT, R9, R80, !P4 ;  /* 0x000000500900720c */ /* 0x000fe20006781270 */
[----:B------:R-:W4:Y:S02]  /*99c30*/  LDL.LU R233, [R1+0xa34] ;  /* 0x000a340001e97983 */ /* 0x000f240000300800 */
[C---:B-1----:R-:W-:Y:S01]  /*99c40*/  IMAD.WIDE R204, R0.reuse, 0x4, R4 ;  /* 0x0000000400cc7825 */ /* 0x042fe200078e0204 */
[----:B------:R-:W-:Y:S01]  /*99c50*/  IADD3 R0, R0, R102, RZ ;  /* 0x0000006600007210 */ /* 0x000fe20007ffe0ff */
[----:B------:R1:W-:Y:S01]  /*99c60*/  @P1 STG.E desc[UR60][R112.64], R235 ;  /* 0x000000eb70001986 */ /* 0x0003e2000c10193c */
[----:B------:R-:W2:Y:S01]  /*99c70*/  LDC R102, c[0x0][0x22c] ;  /* 0x00008b00ff667b82 */ /* 0x000ea20000000800 */
[----:B------:R-:W-:-:S02]  /*99c80*/  VIADD R8, R6, 0x119 ;  /* 0x0000011906087836 */ /* 0x000fc40000000000 */
[----:B------:R-:W-:Y:S01]  /*99c90*/  VIADD R11, R6, 0x114 ;  /* 0x00000114060b7836 */ /* 0x000fe20000000000 */
[----:B------:R-:W4:Y:S02]  /*99ca0*/  LDL.LU R242, [R1+0xec4] ;  /* 0x000ec40001f27983 */ /* 0x000f240000300800 */
[----:B------:R-:W-:Y:S01]  /*99cb0*/  ISETP.GE.AND P1, PT, R8, R151, PT ;  /* 0x000000970800720c */ /* 0x000fe20003f26270 */
[C---:B-1----:R-:W-:Y:S01]  /*99cc0*/  IMAD.WIDE R112, R0.reuse, 0x4, R2 ;  /* 0x0000000400707825 */ /* 0x042fe200078e0202 */
[----:B------:R-:W4:Y:S03]  /*99cd0*/  LDL.LU R243, [R1+0xeb4] ;  /* 0x000eb40001f37983 */ /* 0x000f260000300800 */
[----:B------:R-:W-:Y:S01]  /*99ce0*/  IMAD.IADD R8, R0, 0x1, R100 ;  /* 0x0000000100087824 */ /* 0x000fe200078e0264 */
[----:B------:R-:W4:Y:S01]  /*99cf0*/  LDL.LU R235, [R1+0x638] ;  /* 0x0006380001eb7983 */ /* 0x000f220000300800 */
[----:B------:R-:W1:Y:S03]  /*99d00*/  LDC R100, c[0x0][0x248] ;  /* 0x00009200ff647b82 */ /* 0x000e660000000800 */
[----:B---3--:R3:W-:Y:S01]  /*99d10*/  @P2 STG.E desc[UR60][R204.64], R150 ;  /* 0x00000096cc002986 */ /* 0x0087e2000c10193c */
[----:B------:R-:W-:-:S03]  /*99d20*/  ISETP.LT.AND P2, PT, R7, R80, !P6 ;  /* 0x000000500700720c */ /* 0x000fc60007741270 */
[----:B------:R1:W-:Y:S01]  /*99d30*/  @P5 STG.E desc[UR60][R112.64], R229 ;  /* 0x000000e570005986 */ /* 0x0003e2000c10193c */
[----:B------:R-:W-:Y:S02]  /*99d40*/  ISETP.GE.AND P5, PT, R11, R106, PT ;  /* 0x0000006a0b00720c */ /* 0x000fe40003fa6270 */
[-C--:B------:R-:W-:Y:S01]  /*99d50*/  ISETP.LT.AND P6, PT, R9, R80.reuse, !P6 ;  /* 0x000000500900720c */ /* 0x080fe200077c1270 */
[----:B------:R-:W4:Y:S01]  /*99d60*/  LDC R106, c[0x0][0x248] ;  /* 0x00009200ff6a7b82 */ /* 0x000f220000000800 */
[----:B---3--:R-:W-:Y:S01]  /*99d70*/  IMAD.WIDE R150, R0, 0x4, R4 ;  /* 0x0000000400967825 */ /* 0x008fe200078e0204 */
[----:B-1----:R-:W3:Y:S03]  /*99d80*/  LDL.LU R229, [R1+0xa38] ;  /* 0x000a380001e57983 */ /* 0x002ee60000300800 */
[----:B------:R-:W-:Y:S01]  /*99d90*/  IMAD.WIDE R112, R8, 0x4, R2 ;  /* 0x0000000408707825 */ /* 0x000fe200078e0202 */
[----:B------:R1:W-:Y:S01]  /*99da0*/  @P4 STG.E desc[UR60][R150.64], R246 ;  /* 0x000000f696004986 */ /* 0x0003e2000c10193c */
[----:B------:R-:W-:-:S02]  /*99db0*/  ISETP.LT.AND P4, PT, R7, R80, !P5 ;  /* 0x000000500700720c */ /* 0x000fc40006f81270 */
[----:B------:R-:W-:Y:S01]  /*99dc0*/  IMAD.IADD R0, R8, 0x1, R82 ;  /* 0x0000000108007824 */ /* 0x000fe200078e0252 */
[C---:B------:R-:W-:Y:S01]  /*99dd0*/  IADD3 R11, R6.reuse, 0x11b, RZ ;  /* 0x0000011b060b7810 */ /* 0x040fe20007ffe0ff */
[----:B------:R2:W-:Y:S01]  /*99de0*/  @P2 STG.E desc[UR60][R112.64], R247 ;  /* 0x000000f770002986 */ /* 0x0005e2000c10193c */
[-C--:B------:R-:W-:Y:S01]  /*99df0*/  ISETP.LT.AND P5, PT, R9, R80.reuse, !P5 ;  /* 0x000000500900720c */ /* 0x080fe20006fa1270 */
[----:B------:R-:W4:Y:S01]  /*99e00*/  LDC R82, c[0x0][0x22c] ;  /* 0x00008b00ff527b82 */ /* 0x000f220000000800 */
[----:B------:R-:W-:Y:S01]  /*99e10*/  ISETP.GE.AND P2, PT, R11, R149, PT ;  /* 0x000000950b00720c */ /* 0x000fe20003f46270 */
[----:B------:R-:W-:Y:S02]  /*99e20*/  VIADD R11, R6, 0x116 ;  /* 0x00000116060b7836 */ /* 0x000fe40000000000 */
[----:B-1----:R-:W-:Y:S01]  /*99e30*/  IMAD.WIDE R150, R8, 0x4, R4 ;  /* 0x0000000408967825 */ /* 0x002fe200078e0204 */
[----:B------:R-:W3:Y:S03]  /*99e40*/  LDL.LU R246, [R1+0xec8] ;  /* 0x000ec80001f67983 */ /* 0x000ee60000300800 */
[----:B--2---:R-:W-:Y:S01]  /*99e50*/  IMAD.WIDE R112, R0, 0x4, R2 ;  /* 0x0000000400707825 */ /* 0x004fe200078e0202 */
[----:B------:R1:W-:Y:S01]  /*99e60*/  @P6 STG.E desc[UR60][R150.64], R148 ;  /* 0x0000009496006986 */ /* 0x0003e2000c10193c */
[----:B------:R-:W-:-:S03]  /*99e70*/  ISETP.LT.AND P6, PT, R7, R80, !P3 ;  /* 0x000000500700720c */ /* 0x000fc60005fc1270 */
[----:B------:R2:W-:Y:S01]  /*99e80*/  @P4 STG.E desc[UR60][R112.64], R231 ;  /* 0x000000e770004986 */ /* 0x0005e2000c10193c */
[----:B------:R-:W-:Y:S02]  /*99e90*/  ISETP.GE.AND P4, PT, R11, R102, PT ;  /* 0x000000660b00720c */ /* 0x000fe40003f86270 */
[C---:B----4-:R-:W-:Y:S01]  /*99ea0*/  IADD3 R8, R0.reuse, R104, RZ ;  /* 0x0000006800087210 */ /* 0x050fe20007ffe0ff */
[----:B------:R-:W4:Y:S01]  /*99eb0*/  LDL.LU R247, [R1+0xeb8] ;  /* 0x000eb80001f77983 */ /* 0x000f220000300800 */
[----:B-1----:R-:W-:Y:S01]  /*99ec0*/  IMAD.WIDE R148, R0, 0x4, R4 ;  /* 0x0000000400947825 */ /* 0x002fe200078e0204 */
[-C--:B------:R-:W-:Y:S01]  /*99ed0*/  ISETP.LT.AND P3, PT, R9, R80.reuse, !P3 ;  /* 0x000000500900720c */ /* 0x080fe20005f61270 */
[----:B------:R-:W1:Y:S03]  /*99ee0*/  LDC R104, c[0x0][0x248] ;  /* 0x00009200ff687b82 */ /* 0x000e660000000800 */
[----:B------:R2:W-:Y:S01]  /*99ef0*/  @P5 STG.E desc[UR60][R148.64], R250 ;  /* 0x000000fa94005986 */ /* 0x0005e2000c10193c */
[----:B------:R-:W-:Y:S01]  /*99f00*/  ISETP.LT.AND P5, PT, R7, R80, !P4 ;  /* 0x000000500700720c */ /* 0x000fe200067a1270 */
[----:B--2---:R-:W-:-:S03]  /*99f10*/  IMAD.WIDE R112, R8, 0x4, R2 ;  /* 0x0000000408707825 */ /* 0x004fc600078e0202 */
[----:B------:R-:W2:Y:S01]  /*99f20*/  LDC R102, c[0x0][0x248] ;  /* 0x00009200ff667b82 */ /* 0x000ea20000000800 */
[C---:B------:R-:W-:Y:S01]  /*99f30*/  IMAD.IADD R0, R8.reuse, 0x1, R100 ;  /* 0x0000000108007824 */ /* 0x040fe200078e0264 */
[----:B------:R1:W-:Y:S01]  /*99f40*/  @P6 STG.E desc[UR60][R112.64], R248 ;  /* 0x000000f870006986 */ /* 0x0003e2000c10193c */
[----:B------:R-:W-:Y:S01]  /*99f50*/  ISETP.LT.AND P4, PT, R9, R80, !P4 ;  /* 0x000000500900720c */ /* 0x000fe20006781270 */
[----:B------:R-:W-:Y:S01]  /*99f60*/  IMAD.WIDE R148, R8, 0x4, R4 ;  /* 0x0000000408947825 */ /* 0x000fe200078e0204 */
[----:B------:R-:W-:-:S03]  /*99f70*/  IADD3 R8, R6, 0x118, RZ ;  /* 0x0000011806087810 */ /* 0x000fc60007ffe0ff */
[----:B------:R-:W2:Y:S01]  /*99f80*/  LDC R100, c[0x0][0x248] ;  /* 0x00009200ff647b82 */ /* 0x000ea20000000800 */
[----:B------:R-:W-:Y:S02]  /*99f90*/  VIADD R11, R6, 0x11d ;  /* 0x0000011d060b7836 */ /* 0x000fe40000000000 */
[----:B-1----:R-:W-:Y:S01]  /*99fa0*/  IMAD.WIDE R112, R0, 0x4, R2 ;  /* 0x0000000400707825 */ /* 0x002fe200078e0202 */
[----:B------:R1:W-:Y:S02]  /*99fb0*/  @P3 STG.E desc[UR60][R148.64], R114 ;  /* 0x0000007294003986 */ /* 0x0003e4000c10193c */
[----:B------:R-:W-:Y:S02]  /*99fc0*/  ISETP.GE.AND P6, PT, R11, R115, PT ;  /* 0x000000730b00720c */ /* 0x000fe40003fc6270 */
[----:B------:R1:W-:Y:S01]  /*99fd0*/  @P5 STG.E desc[UR60][R112.64], R251 ;  /* 0x000000fb70005986 */ /* 0x0003e2000c10193c */
[-C--:B------:R-:W-:Y:S02]  /*99fe0*/  ISETP.LT.AND P5, PT, R7, R80.reuse, !P0 ;  /* 0x000000500700720c */ /* 0x080fe400047a1270 */
[----:B------:R-:W-:-:S02]  /*99ff0*/  ISETP.LT.AND P0, PT, R9, R80, !P0 ;  /* 0x000000500900720c */ /* 0x000fc40004701270 */
[----:B------:R-:W-:Y:S01]  /*9a000*/  ISETP.GE.AND P3, PT, R8, R82, PT ;  /* 0x000000520800720c */ /* 0x000fe20003f66270 */
[C---:B------:R-:W-:Y:S01]  /*9a010*/  IMAD.IADD R8, R0.reuse, 0x1, R106 ;  /* 0x0000000100087824 */ /* 0x040fe200078e026a */
[----:B------:R-:W2:Y:S01]  /*9a020*/  LDC R82, c[0x0][0x22c] ;  /* 0x00008b00ff527b82 */ /* 0x000ea20000000800 */
[----:B-1----:R-:W-:-:S04]  /*9a030*/  IMAD.WIDE R114, R0, 0x4, R4 ;  /* 0x0000000400727825 */ /* 0x002fc800078e0204 */
[C---:B------:R-:W-:Y:S01]  /*9a040*/  IMAD.WIDE R112, R8.reuse, 0x4, R2 ;  /* 0x0000000408707825 */ /* 0x040fe200078e0202 */
[----:B------:R1:W-:Y:S02]  /*9a050*/  @P4 STG.E desc[UR60][R114.64], R110 ;  /* 0x0000006e72004986 */ /* 0x0003e4000c10193c */
[----:B------:R-:W2:Y:S02]  /*9a060*/  LDC R106, c[0x0][0x22c] ;  /* 0x00008b00ff6a7b82 */ /* 0x000ea40000000800 */
[----:B------:R-:W4:Y:S04]  /*9a070*/  LDL.LU R251, [R1+0x63c] ;  /* 0x00063c0001fb7983 */ /* 0x000f280000300800 */
[----:B------:R-:W-:Y:S01]  /*9a080*/  @P5 STG.E desc[UR60][R112.64], R108 ;  /* 0x0000006c70005986 */ /* 0x000fe2000c10193c */
[C---:B-1----:R-:W-:Y:S01]  /*9a090*/  IMAD.WIDE R114, R8.reuse, 0x4, R4 ;  /* 0x0000000408727825 */ /* 0x042fe200078e0204 */
[----:B------:R-:W-:Y:S01]  /*9a0a0*/  IADD3 R0, R8, R104, RZ ;  /* 0x0000006808007210 */ /* 0x000fe20007ffe0ff */
[----:B------:R-:W1:Y:S03]  /*9a0b0*/  LDC R110, c[0x0][0x248] ;  /* 0x00009200ff6e7b82 */ /* 0x000e660000000800 */
[----:B------:R2:W-:Y:S01]  /*9a0c0*/  @P0 STG.E desc[UR60][R114.64], R249 ;  /* 0x000000f972000986 */ /* 0x0005e2000c10193c */
[----:B------:R-:W-:Y:S01]  /*9a0d0*/  ISETP.LT.AND P4, PT, R7, R80, !P3 ;  /* 0x000000500700720c */ /* 0x000fe20005f81270 */
[----:B------:R-:W-:-:S02]  /*9a0e0*/  VIADD R11, R6, 0x11f ;  /* 0x0000011f060b7836 */ /* 0x000fc40000000000 */
[----:B------:R-:W-:Y:S01]  /*9a0f0*/  VIADD R8, R6, 0x11a ;  /* 0x0000011a06087836 */ /* 0x000fe20000000000 */
[----:B------:R-:W1:Y:S01]  /*9a100*/  LDC R104, c[0x0][0x22c] ;  /* 0x00008b00ff687b82 */ /* 0x000e620000000800 */
[----:B--2---:R-:W2:Y:S01]  /*9a110*/  LDL.LU R249, [R1+0xa3c] ;  /* 0x000a3c0001f97983 */ /* 0x004ea20000300800 */
[-C--:B------:R-:W-:Y:S02]  /*9a120*/  ISETP.LT.AND P3, PT, R9, R80.reuse, !P3 ;  /* 0x000000500900720c */ /* 0x080fe40005f61270 */
[----:B------:R-:W-:Y:S01]  /*9a130*/  ISETP.GE.AND P5, PT, R11, R109, PT ;  /* 0x0000006d0b00720c */ /* 0x000fe20003fa6270 */
[C---:B------:R-:W-:Y:S01]  /*9a140*/  IMAD.WIDE R108, R0.reuse, 0x4, R2 ;  /* 0x00000004006c7825 */ /* 0x040fe200078e0202 */
[----:B------:R-:W-:Y:S01]  /*9a150*/  ISETP.LT.AND P0, PT, R7, R80, !P1 ;  /* 0x000000500700720c */ /* 0x000fe20004f01270 */
[----:B------:R-:W2:Y:S02]  /*9a160*/  LDL.LU R231, [R1+0xecc] ;  /* 0x000ecc0001e77983 */ /* 0x000ea40000300800 */
[----:B------:R-:W-:-:S02]  /*9a170*/  IMAD.WIDE R112, R0, 0x4, R4 ;  /* 0x0000000400707825 */ /* 0x000fc400078e0204 */
[----:B------:R1:W-:Y:S01]  /*9a180*/  @P4 STG.E desc[UR60][R108.64], R240 ;  /* 0x000000f06c004986 */ /* 0x0003e2000c10193c */
[----:B------:R-:W-:Y:S01]  /*9a190*/  ISETP.GE.AND P4, PT, R8, R82, PT ;  /* 0x000000520800720c */ /* 0x000fe20003f86270 */
[----:B------:R-:W-:Y:S01]  /*9a1a0*/  IMAD.IADD R0, R0, 0x1, R102 ;  /* 0x0000000100007824 */ /* 0x000fe200078e0266 */
[----:B------:R-:W1:Y:S01]  /*9a1b0*/  LDC R82, c[0x0][0x248] ;  /* 0x00009200ff527b82 */ /* 0x000e620000000800 */
[----:B------:R1:W-:Y:S01]  /*9a1c0*/  @P3 STG.E desc[UR60][R112.64], R241 ;  /* 0x000000f170003986 */ /* 0x0003e2000c10193c */
[-C--:B------:R-:W-:Y:S02]  /*9a1d0*/  ISETP.LT.AND P1, PT, R9, R80.reuse, !P1 ;  /* 0x000000500900720c */ /* 0x080fe40004f21270 */
[-C--:B------:R-:W-:Y:S01]  /*9a1e0*/  ISETP.LT.AND P3, PT, R7, R80.reuse, !P4 ;  /* 0x000000500700720c */ /* 0x080fe20006761270 */
[C---:B------:R-:W-:Y:S01]  /*9a1f0*/  IMAD.IADD R8, R0.reuse, 0x1, R100 ;  /* 0x0000000100087824 */ /* 0x040fe200078e0264 */
[----:B------:R-:W-:Y:S01]  /*9a200*/  ISETP.LT.AND P4, PT, R9, R80, !P4 ;  /* 0x000000500900720c */ /* 0x000fe20006781270 */
[----:B------:R-:W2:Y:S01]  /*9a210*/  LDL.LU R250, [R1+0xebc] ;  /* 0x000ebc0001fa7983 */ /* 0x000ea20000300800 */
[----:B------:R-:W1:Y:S02]  /*9a220*/  LDC R102, c[0x0][0x248] ;  /* 0x00009200ff667b82 */ /* 0x000e640000000800 */
[--C-:B-1----:R-:W-:Y:S01]  /*9a230*/  IMAD.WIDE R108, R0, 0x4, R2.reuse ;  /* 0x00000004006c7825 */ /* 0x102fe200078e0202 */
[----:B------:R-:W-:Y:S01]  /*9a240*/  IADD3 R11, R6, 0x11c, RZ ;  /* 0x0000011c060b7810 */ /* 0x000fe20007ffe0ff */
[----:B------:R-:W2:Y:S02]  /*9a250*/  LDL.LU R248, [R1+0xa40] ;  /* 0x000a400001f87983 */ /* 0x000ea40000300800 */
[----:B------:R-:W-:-:S02]  /*9a260*/  IMAD.WIDE R112, R8, 0x4, R2 ;  /* 0x0000000408707825 */ /* 0x000fc400078e0202 */
[----:B------:R1:W-:Y:S01]  /*9a270*/  @P0 STG.E desc[UR60][R108.64], R237 ;  /* 0x000000ed6c000986 */ /* 0x0003e2000c10193c */
[----:B------:R-:W1:Y:S01]  /*9a280*/  LDC R100, c[0x0][0x248] ;  /* 0x00009200ff647b82 */ /* 0x000e620000000800 */
[----:B------:R-:W-:Y:S01]  /*9a290*/  IMAD.WIDE R114, R8, 0x4, R4 ;  /* 0x0000000408727825 */ /* 0x000fe200078e0204 */
[----:B------:R-:W-:-:S03]  /*9a2a0*/  ISETP.GE.AND P0, PT, R11, R106, PT ;  /* 0x0000006a0b00720c */ /* 0x000fc60003f06270 */
[----:B-1----:R-:W-:Y:S01]  /*9a2b0*/  IMAD.WIDE R108, R0, 0x4, R4 ;  /* 0x00000004006c7825 */ /* 0x002fe200078e0204 */
[----:B------:R-:W-:Y:S02]  /*9a2c0*/  IADD3 R11, R6, 0x121, RZ ;  /* 0x00000121060b7810 */ /* 0x000fe40007ffe0ff */
[----:B------:R-:W1:Y:S02]  /*9a2d0*/  LDC R106, c[0x0][0x22c] ;  /* 0x00008b00ff6a7b82 */ /* 0x000e640000000800 */
[----:B------:R1:W-:Y:S04]  /*9a2e0*/  @P1 STG.E desc[UR60][R108.64], R244 ;  /* 0x000000f46c001986 */ /* 0x0003e8000c10193c */
[----:B------:R1:W-:Y:S01]  /*9a2f0*/  @P3 STG.E desc[UR60][R112.64], R245 ;  /* 0x000000f570003986 */ /* 0x0003e2000c10193c */
[----:B------:R-:W-:-:S02]  /*9a300*/  ISETP.LT.AND P3, PT, R7, R80, !P2 ;  /* 0x000000500700720c */ /* 0x000fc40005761270 */
[-C--:B------:R-:W-:Y:S01]  /*9a310*/  ISETP.LT.AND P2, PT, R9, R80.reuse, !P2 ;  /* 0x000000500900720c */ /* 0x080fe20005741270 */
[----:B------:R-:W-:Y:S01]  /*9a320*/  @P4 STG.E desc[UR60][R114.64], R233 ;  /* 0x000000e972004986 */ /* 0x000fe2000c10193c */
[----:B------:R-:W-:Y:S01]  /*9a330*/  IMAD.IADD R0, R8, 0x1, R110 ;  /* 0x0000000108007824 */ /* 0x000fe200078e026e */
[-C--:B------:R-:W-:Y:S02]  /*9a340*/  ISETP.LT.AND P4, PT, R7, R80.reuse, !P0 ;  /* 0x000000500700720c */ /* 0x080fe40004781270 */
[----:B------:R-:W-:Y:S01]  /*9a350*/  ISETP.GE.AND P1, PT, R11, R111, PT ;  /* 0x0000006f0b00720c */ /* 0x000fe20003f26270 */
[C---:B------:R-:W-:Y:S02]  /*9a360*/  IMAD.IADD R8, R0.reuse, 0x1, R82 ;  /* 0x0000000100087824 */ /* 0x040fe400078e0252 */
[----:B-1----:R-:W-:Y:S01]  /*9a370*/  IMAD.WIDE R108, R0, 0x4, R2 ;  /* 0x00000004006c7825 */ /* 0x002fe200078e0202 */
[----:B------:R-:W-:Y:S01]  /*9a380*/  ISETP.LT.AND P0, PT, R9, R80, !P0 ;  /* 0x000000500900720c */ /* 0x000fe20004701270 */
[----:B------:R-:W1:Y:S02]  /*9a390*/  LDC R82, c[0x0][0x248] ;  /* 0x00009200ff527b82 */ /* 0x000e640000000800 */
[----:B------:R-:W-:-:S02]  /*9a3a0*/  VIADD R11, R6, 0x11e ;  /* 0x0000011e060b7836 */ /* 0x000fc40000000000 */
[----:B------:R-:W-:Y:S01]  /*9a3b0*/  IMAD.WIDE R110, R0, 0x4, R4 ;  /* 0x00000004006e7825 */ /* 0x000fe200078e0204 */
[----:B------:R1:W-:Y:S03]  /*9a3c0*/  @P3 STG.E desc[UR60][R108.64], R242 ;  /* 0x000000f26c003986 */ /* 0x0003e6000c10193c */
[C---:B------:R-:W-:Y:S01]  /*9a3d0*/  IMAD.WIDE R112, R8.reuse, 0x4, R2 ;  /* 0x0000000408707825 */ /* 0x040fe200078e0202 */
[----:B------:R-:W-:Y:S01]  /*9a3e0*/  ISETP.GE.AND P3, PT, R11, R104, PT ;  /* 0x000000680b00720c */ /* 0x000fe20003f66270 */
[----:B------:R1:W-:Y:S01]  /*9a3f0*/  @P2 STG.E desc[UR60][R110.64], R243 ;  /* 0x000000f36e002986 */ /* 0x0003e2000c10193c */
[-C--:B------:R-:W-:Y:S01]  /*9a400*/  ISETP.LT.AND P2, PT, R7, R80.reuse, !P6 ;  /* 0x000000500700720c */ /* 0x080fe20007741270 */
[----:B------:R-:W2:Y:S01]  /*9a410*/  LDC R104, c[0x0][0x22c] ;  /* 0x00008b00ff687b82 */ /* 0x000ea20000000800 */
[----:B------:R-:W-:Y:S01]  /*9a420*/  ISETP.LT.AND P6, PT, R9, R80, !P6 ;  /* 0x000000500900720c */ /* 0x000fe200077c1270 */
[----:B------:R1:W-:Y:S01]  /*9a430*/  @P4 STG.E desc[UR60][R112.64], R235 ;  /* 0x000000eb70004986 */ /* 0x0003e2000c10193c */
[C---:B------:R-:W-:Y:S01]  /*9a440*/  IADD3 R11, R8.reuse, R102, RZ ;  /* 0x00000066080b7210 */ /* 0x040fe20007ffe0ff */
[----:B-1----:R-:W-:Y:S01]  /*9a450*/  IMAD.WIDE R108, R8, 0x4, R4 ;  /* 0x00000004086c7825 */ /* 0x002fe200078e0204 */
[----:B------:R-:W-:-:S03]  /*9a460*/  ISETP.LT.AND P4, PT, R7, R80, !P3 ;  /* 0x000000500700720c */ /* 0x000fc60005f81270 */
[----:B------:R-:W1:Y:S01]  /*9a470*/  LDC R102, c[0x0][0x248] ;  /* 0x00009200ff667b82 */ /* 0x000e620000000800 */
[----:B------:R-:W-:Y:S01]  /*9a480*/  IMAD.IADD R0, R11, 0x1, R100 ;  /* 0x000000010b007824 */ /* 0x000fe200078e0264 */
[----:B------:R-:W-:Y:S01]  /*9a490*/  ISETP.LT.AND P3, PT, R9, R80, !P3 ;  /* 0x000000500900720c */ /* 0x000fe20005f61270 */
[----:B------:R-:W-:-:S04]  /*9a4a0*/  IMAD.WIDE R110, R11, 0x4, R4 ;  /* 0x000000040b6e7825 */ /* 0x000fc800078e0204 */
[----:B------:R-:W-:Y:S01]  /*9a4b0*/  IMAD.WIDE R112, R0, 0x4, R2 ;  /* 0x0000000400707825 */ /* 0x000fe200078e0202 */
[----:B------:R-:W1:Y:S03]  /*9a4c0*/  LDC R114, c[0x0][0x22c] ;  /* 0x00008b00ff727b82 */ /* 0x000e660000000800 */
[----:B------:R-:W-:-:S05]  /*9a4d0*/  VIADD R8, R6, 0x120 ;  /* 0x0000012006087836 */ /* 0x000fca0000000000 */
[----:B------:R-:W1:Y:S01]  /*9a4e0*/  LDC R100, c[0x0][0x248] ;  /* 0x00009200ff647b82 */ /* 0x000e620000000800 */
[----:B---3--:R3:W-:Y:S02]  /*9a4f0*/  @P0 STG.E desc[UR60][R108.64], R229 ;  /* 0x000000e56c000986 */ /* 0x0087e4000c10193c */
[----:B---3--:R-:W-:-:S05]  /*9a500*/  IMAD.WIDE R108, R11, 0x4, R2 ;  /* 0x000000040b6c7825 */ /* 0x008fca00078e0202 */
[----:B------:R3:W-:Y:S04]  /*9a510*/  @P2 STG.E desc[UR60][R108.64], R246 ;  /* 0x000000f66c002986 */ /* 0x0007e8000c10193c */
[----:B----4-:R-:W-:Y:S01]  /*9a520*/  @P6 STG.E desc[UR60][R110.64], R247 ;  /* 0x000000f76e006986 */ /* 0x010fe2000c10193c */
[----:B---3--:R-:W-:-:S03]  /*9a530*/  IMAD.WIDE R108, R0, 0x4, R4 ;  /* 0x00000004006c7825 */ /* 0x008fc600078e0204 */
[----:B------:R3:W-:Y:S04]  /*9a540*/  @P4 STG.E desc[UR60][R112.64], R251 ;  /* 0x000000fb70004986 */ /* 0x0007e8000c10193c */
[----:B---3--:R-:W3:Y:S01]  /*9a550*/  LDL.LU R251, [R1+0xee0] ;  /* 0x000ee00001fb7983 */ /* 0x008ee20000300800 */
[----:B------:R-:W-:Y:S01]  /*9a560*/  ISETP.GE.AND P0, PT, R8, R106, PT ;  /* 0x0000006a0800720c */ /* 0x000fe20003f06270 */
[----:B------:R-:W4:Y:S02]  /*9a570*/  LDC R112, c[0x0][0x248] ;  /* 0x00009200ff707b82 */ /* 0x000f240000000800 */
[----:B--2---:R2:W-:Y:S04]  /*9a580*/  @P3 STG.E desc[UR60][R108.64], R249 ;  /* 0x000000f96c003986 */ /* 0x0045e8000c10193c */
[----:B--2---:R-:W2:Y:S01]  /*9a590*/  LDL.LU R249, [R1+0xed0] ;  /* 0x000ed00001f97983 */ /* 0x004ea20000300800 */
[-C--:B------:R-:W-:Y:S01]  /*9a5a0*/  ISETP.LT.AND P4, PT, R7, R80.reuse, !P5 ;  /* 0x000000500700720c */ /* 0x080fe20006f81270 */
[----:B------:R-:W-:Y:S01]  /*9a5b0*/  IMAD.IADD R8, R0, 0x1, R82 ;  /* 0x0000000100087824 */ /* 0x000fe200078e0252 */
[-C--:B------:R-:W-:Y:S01]  /*9a5c0*/  ISETP.LT.AND P5, PT, R9, R80.reuse, !P5 ;  /* 0x000000500900720c */ /* 0x080fe20006fa1270 */
[C---:B------:R-:W-:Y:S01]  /*9a5d0*/  VIADD R82, R6.reuse, 0x123 ;  /* 0x0000012306527836 */ /* 0x040fe20000000000 */
[----:B------:R-:W4:Y:S01]  /*9a5e0*/  LDL.LU R245, [R1+0x640] ;  /* 0x0006400001f57983 */ /* 0x000f220000300800 */
[----:B------:R-:W-:Y:S01]  /*9a5f0*/  IADD3 R11, R6, 0x122, RZ ;  /* 0x00000122060b7810 */ /* 0x000fe20007ffe0ff */
[----:B------:R-:W-:Y:S01]  /*9a600*/  IMAD.WIDE R108, R8, 0x4, R4 ;  /* 0x00000004086c7825 */ /* 0x000fe200078e0204 */
[-C--:B------:R-:W-:Y:S01]  /*9a610*/  ISETP.LT.AND P6, PT, R7, R80.reuse, !P0 ;  /* 0x000000500700720c */ /* 0x080fe200047c1270 */
[----:B------:R-:W4:Y:S01]  /*9a620*/  LDL.LU R233, [R1+0xa44] ;  /* 0x000a440001e97983 */ /* 0x000f220000300800 */
[----:B------:R-:W-:Y:S01]  /*9a630*/  ISETP.GE.AND P3, PT, R82, R107, PT ;  /* 0x0000006b5200720c */ /* 0x000fe20003f66270 */
[C---:B------:R-:W-:Y:S01]  /*9a640*/  IMAD.WIDE R106, R8.reuse, 0x4, R2 ;  /* 0x00000004086a7825 */ /* 0x040fe200078e0202 */
[----:B------:R-:W-:Y:S01]  /*9a650*/  ISETP.LT.AND P0, PT, R9, R80, !P0 ;  /* 0x000000500900720c */ /* 0x000fe20004701270 */
[----:B------:R-:W4:Y:S01]  /*9a660*/  LDL.LU R243, [R1+0xed4] ;  /* 0x000ed40001f37983 */ /* 0x000f220000300800 */
[----:B-1----:R-:W-:Y:S01]  /*9a670*/  IADD3 R0, R8, R102, RZ ;  /* 0x0000006608007210 */ /* 0x002fe20007ffe0ff */
[----:B------:R-:W1:Y:S01]  /*9a680*/  LDC R82, c[0x0][0x248] ;  /* 0x00009200ff527b82 */ /* 0x000e620000000800 */
[----:B------:R-:W-:Y:S01]  /*9a690*/  ISETP.GE.AND P2, PT, R11, R104, PT ;  /* 0x000000680b00720c */ /* 0x000fe20003f46270 */
[----:B------:R-:W4:Y:S01]  /*9a6a0*/  LDL.LU R235, [R1+0x644] ;  /* 0x0006440001eb7983 */ /* 0x000f220000300800 */
[----:B------:R-:W-:-:S03]  /*9a6b0*/  VIADD R11, R6, 0x124 ;  /* 0x00000124060b7836 */ /* 0x000fc60000000000 */
[----:B------:R1:W-:Y:S01]  /*9a6c0*/  @P4 STG.E desc[UR60][R106.64], R231 ;  /* 0x000000e76a004986 */ /* 0x0003e2000c10193c */
[C---:B------:R-:W-:Y:S01]  /*9a6d0*/  IMAD.WIDE R110, R0.reuse, 0x4, R2 ;  /* 0x00000004006e7825 */ /* 0x040fe200078e0202 */
[----:B------:R-:W4:Y:S02]  /*9a6e0*/  LDC R104, c[0x0][0x248] ;  /* 0x00009200ff687b82 */ /* 0x000f240000000800 */
[----:B------:R-:W4:Y:S04]  /*9a6f0*/  LDL.LU R229, [R1+0xa48] ;  /* 0x000a480001e57983 */ /* 0x000f280000300800 */
[----:B------:R1:W-:Y:S01]  /*9a700*/  @P5 STG.E desc[UR60][R108.64], R250 ;  /* 0x000000fa6c005986 */ /* 0x0003e2000c10193c */
[----:B------:R-:W-:Y:S01]  /*9a710*/  ISETP.LT.AND P5, PT, R7, R80, !P1 ;  /* 0x000000500700720c */ /* 0x000fe20004fa1270 */
[----:B------:R-:W4:Y:S02]  /*9a720*/  LDC R102, c[0x0][0x248] ;  /* 0x00009200ff667b82 */ /* 0x000f240000000800 */
[----:B------:R-:W4:Y:S01]  /*9a730*/  LDL.LU R242, [R1+0xee4] ;  /* 0x000ee40001f27983 */ /* 0x000f220000300800 */
[----:B-1----:R-:W-:Y:S01]  /*9a740*/  IMAD.WIDE R106, R0, 0x4, R4 ;  /* 0x00000004006a7825 */ /* 0x002fe200078e0204 */
[----:B------:R-:W-:-:S02]  /*9a750*/  ISETP.GE.AND P4, PT, R11, R114, PT ;  /* 0x000000720b00720c */ /* 0x000fc40003f86270 */
[----:B------:R-:W-:Y:S01]  /*9a760*/  IADD3 R11, R6, 0x1f1, RZ ;  /* 0x000001f1060b7810 */ /* 0x000fe20007ffe0ff */
[----:B------:R-:W-:Y:S01]  /*9a770*/  IMAD.IADD R8, R0, 0x1, R100 ;  /* 0x0000000100087824 */ /* 0x000fe200078e0264 */
[----:B------:R1:W-:Y:S01]  /*9a780*/  @P6 STG.E desc[UR60][R110.64], R248 ;  /* 0x000000f86e006986 */ /* 0x0003e2000c10193c */
[-C--:B------:R-:W-:Y:S01]  /*9a790*/  ISETP.LT.AND P1, PT, R9, R80.reuse, !P1 ;  /* 0x000000500900720c */ /* 0x080fe20004f21270 */
[----:B------:R-:W4:Y:S01]  /*9a7a0*/  LDC R100, c[0x0][0x22c] ;  /* 0x00008b00ff647b82 */ /* 0x000f220000000800 */
[----:B------:R-:W-:Y:S01]  /*9a7b0*/  IMAD.WIDE R108, R8, 0x4, R2 ;  /* 0x00000004086c7825 */ /* 0x000fe200078e0202 */
[----:B---3--:R3:W-:Y:S01]  /*9a7c0*/  @P0 STG.E desc[UR60][R106.64], R251 ;  /* 0x000000fb6a000986 */ /* 0x0087e2000c10193c */
[----:B------:R-:W-:Y:S02]  /*9a7d0*/  ISETP.GE.AND P0, PT, R11, R81, PT ;  /* 0x000000510b00720c */ /* 0x000fe40003f06270 */
[----:B------:R-:W-:Y:S01]  /*9a7e0*/  VIADD R11, R6, 0x1e7 ;  /* 0x000001e7060b7836 */ /* 0x000fe20000000000 */
[----:B------:R-:W-:-:S02]  /*9a7f0*/  ISETP.LT.AND P6, PT, R7, R80, !P2 ;  /* 0x000000500700720c */ /* 0x000fc400057c1270 */
[----:B------:R-:W4:Y:S01]  /*9a800*/  LDC R81, c[0x0][0x248] ;  /* 0x00009200ff517b82 */ /* 0x000f220000000800 */
[----:B--2---:R2:W-:Y:S01]  /*9a810*/  @P5 STG.E desc[UR60][R108.64], R249 ;  /* 0x000000f96c005986 */ /* 0x0045e2000c10193c */
[----:B------:R-:W-:-:S03]  /*9a820*/  ISETP.GE.AND P5, PT, R11, R121, PT ;  /* 0x000000790b00720c */ /* 0x000fc60003fa6270 */
[----:B------:R-:W4:Y:S04]  /*9a830*/  LDL.LU R121, [R1+0x2f00] ;  /* 0x002f000001797983 */ /* 0x000f280000300800 */
[----:B------:R-:W4:Y:S04]  /*9a840*/  LDL.LU R246, [R1+0xee8] ;  /* 0x000ee80001f67983 */ /* 0x000f280000300800 */
[----:B------:R-:W4:Y:S04]  /*9a850*/  LDL.LU R247, [R1+0xed8] ;  /* 0x000ed80001f77983 */ /* 0x000f280000300800 */
[----:B------:R-:W4:Y:S04]  /*9a860*/  LDL.LU R231, [R1+0x648] ;  /* 0x0006480001e77983 */ /* 0x000f280000300800 */
[----:B------:R-:W4:Y:S04]  /*9a870*/  LDL.LU R250, [R1+0xa4c] ;  /* 0x000a4c0001fa7983 */ /* 0x000f280000300800 */
[----:B-1----:R-:W4:Y:S04]  /*9a880*/  LDL.LU R248, [R1+0xeec] ;  /* 0x000eec0001f87983 */ /* 0x002f280000300800 */
[----:B---3--:R-:W3:Y:S04]  /*9a890*/  LDL.LU R251, [R1+0xedc] ;  /* 0x000edc0001fb7983 */ /* 0x008ee80000300800 */
[----:B--2---:R-:W2:Y:S01]  /*9a8a0*/  LDL.LU R249, [R1+0x64c] ;  /* 0x00064c0001f97983 */ /* 0x004ea20000300800 */
[----:B------:R-:W-:Y:S01]  /*9a8b0*/  IMAD.WIDE R106, R8, 0x4, R4 ;  /* 0x00000004086a7825 */ /* 0x000fe200078e0204 */
[----:B------:R-:W-:-:S03]  /*9a8c0*/  ISETP.LT.AND P2, PT, R9, R80, !P2 ;  /* 0x000000500900720c */ /* 0x000fc60005741270 */
[----:B----4-:R-:W-:Y:S01]  /*9a8d0*/  IMAD.IADD R0, R8, 0x1, R112 ;  /* 0x0000000108007824 */ /* 0x010fe200078e0270 */
[----:B------:R1:W-:Y:S01]  /*9a8e0*/  @P1 STG.E desc[UR60][R106.64], R245 ;  /* 0x000000f56a001986 */ /* 0x0003e2000c10193c */
[-C--:B------:R-:W-:Y:S02]  /*9a8f0*/  ISETP.LT.AND P1, PT, R7, R80.reuse, !P3 ;  /* 0x000000500700720c */ /* 0x080fe40005f21270 */
[----:B------:R-:W-:Y:S01]  /*9a900*/  ISETP.LT.AND P3, PT, R9, R80, !P3 ;  /* 0x000000500900720c */ /* 0x000fe20005f61270 */
[C---:B------:R-:W-:Y:S01]  /*9a910*/  IMAD.WIDE R108, R0.reuse, 0x4, R2 ;  /* 0x00000004006c7825 */ /* 0x040fe200078e0202 */
[----:B------:R-:W-:Y:S02]  /*9a920*/  IADD3 R11, R0, R82, RZ ;  /* 0x00000052000b7210 */ /* 0x000fe40007ffe0ff */
[----:B------:R-:W4:Y:S01]  /*9a930*/  LDC R82, c[0x0][0x22c] ;  /* 0x00008b00ff527b82 */ /* 0x000f220000000800 */
[----:B------:R-:W-:Y:S01]  /*9a940*/  VIADD R8, R6, 0x125 ;  /* 0x0000012506087836 */ /* 0x000fe20000000000 */
[----:B------:R1:W-:Y:S02]  /*9a950*/  @P6 STG.E desc[UR60][R108.64], R233 ;  /* 0x000000e96c006986 */ /* 0x0003e4000c10193c */
[----:B-1----:R-:W-:Y:S01]  /*9a960*/  IMAD.WIDE R106, R0, 0x4, R4 ;  /* 0x00000004006a7825 */ /* 0x002fe200078e0204 */
[----:B------:R-:W-:-:S03]  /*9a970*/  ISETP.LT.AND P6, PT, R7, R80, !P4 ;  /* 0x000000500700720c */ /* 0x000fc600067c1270 */
[C---:B------:R-:W-:Y:S01]  /*9a980*/  IMAD.WIDE R110, R11.reuse, 0x4, R4 ;  /* 0x000000040b6e7825 */ /* 0x040fe200078e0204 */
[----:B------:R-:W-:Y:S01]  /*9a990*/  @P2 STG.E desc[UR60][R106.64], R242 ;  /* 0x000000f26a002986 */ /* 0x000fe2000c10193c */
[----:B------:R-:W-:Y:S02]  /*9a9a0*/  ISETP.GE.AND P2, PT, R8, R105, PT ;  /* 0x000000690800720c */ /* 0x000fe40003f46270 */
[----:B------:R-:W-:Y:S01]  /*9a9b0*/  IMAD.WIDE R108, R11, 0x4, R2 ;  /* 0x000000040b6c7825 */ /* 0x000fe200078e0202 */
[----:B------:R-:W-:Y:S01]  /*9a9c0*/  IADD3 R8, R6, 0x126, RZ ;  /* 0x0000012606087810 */ /* 0x000fe20007ffe0ff */
[----:B------:R-:W4:Y:S01]  /*9a9d0*/  LDL.LU R233, [R1+0xef0] ;  /* 0x000ef00001e97983 */ /* 0x000f220000300800 */
[----:B------:R-:W-:Y:S01]  /*9a9e0*/  ISETP.LT.AND P4, PT, R9, R80, !P4 ;  /* 0x000000500900720c */ /* 0x000fe20006781270 */
[----:B------:R-:W-:Y:S02]  /*9a9f0*/  IMAD.IADD R0, R11, 0x1, R104 ;  /* 0x000000010b007824 */ /* 0x000fe400078e0268 */
[----:B------:R1:W-:Y:S01]  /*9aa00*/  @P1 STG.E desc[UR60][R108.64], R243 ;  /* 0x000000f36c001986 */ /* 0x0003e2000c10193c */
[----:B------:R-:W-:Y:S01]  /*9aa10*/  ISETP.GE.AND P1, PT, R8, R100, PT ;  /* 0x000000640800720c */ /* 0x000fe20003f26270 */
[----:B------:R-:W-:Y:S01]  /*9aa20*/  IMAD.WIDE R104, R0, 0x4, R2 ;  /* 0x0000000400687825 */ /* 0x000fe200078e0202 */
[----:B------:R-:W1:Y:S01]  /*9aa30*/  LDC R100, c[0x0][0x248] ;  /* 0x00009200ff647b82 */ /* 0x000e620000000800 */
[----:B------:R-:W-:Y:S01]  /*9aa40*/  @P3 STG.E desc[UR60][R110.64], R235 ;  /* 0x000000eb6e003986 */ /* 0x000fe2000c10193c */
[----:B------:R-:W-:-:S02]  /*9aa50*/  ISETP.LT.AND P3, PT, R7, R80, !P2 ;  /* 0x000000500700720c */ /* 0x000fc40005761270 */
[-C--:B------:R-:W-:Y:S01]  /*9aa60*/  ISETP.LT.AND P2, PT, R9, R80.reuse, !P2 ;  /* 0x000000500900720c */ /* 0x080fe20005741270 */
[C---:B------:R-:W-:Y:S01]  /*9aa70*/  IMAD.IADD R11, R0.reuse, 0x1, R81 ;  /* 0x00000001000b7824 */ /* 0x040fe200078e0251 */
[----:B------:R1:W-:Y:S01]  /*9aa80*/  @P6 STG.E desc[UR60][R104.64], R229 ;  /* 0x000000e568006986 */ /* 0x0003e2000c10193c */
[----:B------:R-:W-:Y:S01]  /*9aa90*/  ISETP.LT.AND P6, PT, R7, R80, !P1 ;  /* 0x000000500700720c */ /* 0x000fe20004fc1270 */
[----:B-1----:R-:W-:Y:S02]  /*9aaa0*/  IMAD.WIDE R108, R0, 0x4, R4 ;  /* 0x00000004006c7825 */ /* 0x002fe400078e0204 */
[----:B------:R-:W4:Y:S01]  /*9aab0*/  LDL.LU R242, [R1+0xf10] ;  /* 0x000f100001f27983 */ /* 0x000f220000300800 */
[----:B------:R-:W1:Y:S01]  /*9aac0*/  LDC R81, c[0x0][0x22c] ;  /* 0x00008b00ff517b82 */ /* 0x000e620000000800 */
[C---:B------:R-:W-:Y:S01]  /*9aad0*/  IMAD.WIDE R106, R11.reuse, 0x4, R2 ;  /* 0x000000040b6a7825 */ /* 0x040fe200078e0202 */
[----:B------:R-:W-:-:S03]  /*9aae0*/  IADD3 R0, R11, R102, RZ ;  /* 0x000000660b007210 */ /* 0x000fc60007ffe0ff */
[----:B------:R-:W-:-:S03]  /*9aaf0*/  IMAD.WIDE R104, R11, 0x4, R4 ;  /* 0x000000040b687825 */ /* 0x000fc600078e0204 */
[----:B------:R-:W1:Y:S01]  /*9ab00*/  LDC R110, c[0x0][0x248] ;  /* 0x00009200ff6e7b82 */ /* 0x000e620000000800 */
[----:B------:R-:W-:Y:S02]  /*9ab10*/  VIADD R8, R6, 0x127 ;  /* 0x0000012706087836 */ /* 0x000fe40000000000 */
[----:B------:R-:W-:Y:S01]  /*9ab20*/  IMAD.IADD R11, R0, 0x1, R100 ;  /* 0x00000001000b7824 */ /* 0x000fe200078e0264 */
[----:B------:R1:W-:Y:S02]  /*9ab30*/  @P4 STG.E desc[UR60][R108.64], R246 ;  /* 0x000000f66c004986 */ /* 0x0003e4000c10193c */
[----:B------:R-:W-:Y:S02]  /*9ab40*/  ISETP.GE.AND P4, PT, R8, R103, PT ;  /* 0x000000670800720c */ /* 0x000fe40003f86270 */
[----:B------:R-:W-:Y:S01]  /*9ab50*/  @P3 STG.E desc[UR60][R106.64], R247 ;  /* 0x000000f76a003986 */ /* 0x000fe2000c10193c */
[----:B------:R-:W-:-:S03]  /*9ab60*/  IMAD.WIDE R102, R0, 0x4, R2 ;  /* 0x0000000400667825 */ /* 0x000fc600078e0202 */
[----:B------:R-:W-:Y:S01]  /*9ab70*/  @P2 STG.E desc[UR60][R104.64], R231 ;  /* 0x000000e768002986 */ /* 0x000fe2000c10193c */
[-C--:B------:R-:W-:Y:S02]  /*9ab80*/  ISETP.LT.AND P2, PT, R9, R80.reuse, !P1 ;  /* 0x000000500900720c */ /* 0x080fe40004f41270 */
[-C--:B------:R-:W-:Y:S01]  /*9ab90*/  ISETP.LT.AND P3, PT, R7, R80.reuse, !P4 ;  /* 0x000000500700720c */ /* 0x080fe20006761270 */
[----:B------:R3:W-:Y:S01]  /*9aba0*/  @P6 STG.E desc[UR60][R102.64], R250 ;  /* 0x000000fa66006986 */ /* 0x0007e2000c10193c */
[----:B------:R-:W-:Y:S01]  /*9abb0*/  ISETP.LT.AND P4, PT, R9, R80, !P4 ;  /* 0x000000500900720c */ /* 0x000fe20006781270 */
[----:B-1----:R-:W1:Y:S01]  /*9abc0*/  LDC R108, c[0x0][0x248] ;  /* 0x00009200ff6c7b82 */ /* 0x002e620000000800 */
[----:B---3--:R-:W-:Y:S01]  /*9abd0*/  IMAD.WIDE R102, R0, 0x4, R4 ;  /* 0x0000000400667825 */ /* 0x008fe200078e0204 */
[----:B------:R-:W3:Y:S06]  /*9abe0*/  LDL.LU R250, [R1+0xf00] ;  /* 0x000f000001fa7983 */ /* 0x000eec0000300800 */
[----:B------:R2:W-:Y:S01]  /*9abf0*/  @P2 STG.E desc[UR60][R102.64], R248 ;  /* 0x000000f866002986 */ /* 0x0005e2000c10193c */
[----:B------:R-:W-:-:S03]  /*9ac00*/  IMAD.WIDE R104, R11, 0x4, R2 ;  /* 0x000000040b687825 */ /* 0x000fc600078e0202 */
[----:B--2---:R-:W2:Y:S01]  /*9ac10*/  LDL.LU R248, [R1+0xa50] ;  /* 0x000a500001f87983 */ /* 0x004ea20000300800 */
[----:B------:R-:W-:-:S03]  /*9ac20*/  IMAD.WIDE R106, R11, 0x4, R4 ;  /* 0x000000040b6a7825 */ /* 0x000fc600078e0204 */
[----:B------:R1:W-:Y:S04]  /*9ac30*/  @P3 STG.E desc[UR60][R104.64], R251 ;  /* 0x000000fb68003986 */ /* 0x0003e8000c10193c */
[----:B------:R1:W-:Y:S04]  /*9ac40*/  @P4 STG.E desc[UR60][R106.64], R249 ;  /* 0x000000f96a004986 */ /* 0x0003e8000c10193c */
[----:B-1----:R-:W2:Y:S04]  /*9ac50*/  LDL.LU R251, [R1+0xef4] ;  /* 0x000ef40001fb7983 */ /* 0x002ea80000300800 */
[----:B------:R-:W2:Y:S01]  /*9ac60*/  LDL.LU R249, [R1+0xf14] ;  /* 0x000f140001f97983 */ /* 0x000ea20000300800 */
[----:B------:R-:W-:Y:S01]  /*9ac70*/  VIADD R8, R6, 0x128 ;  /* 0x0000012806087836 */ /* 0x000fe20000000000 */
[----:B------:R-:W1:Y:S01]  /*9ac80*/  LDC R106, c[0x0][0x22c] ;  /* 0x00008b00ff6a7b82 */ /* 0x000e620000000800 */
[----:B------:R-:W-:Y:S01]  /*9ac90*/  IMAD.IADD R0, R11, 0x1, R110 ;  /* 0x000000010b007824 */ /* 0x000fe200078e026e */
[----:B------:R-:W2:Y:S02]  /*9aca0*/  LDL.LU R243, [R1+0xf04] ;  /* 0x000f040001f37983 */ /* 0x000ea40000300800 */
[----:B----4-:R-:W-:-:S02]  /*9acb0*/  ISETP.GE.AND P1, PT, R8, R82, PT ;  /* 0x000000520800720c */ /* 0x010fc40003f26270 */
[----:B------:R-:W4:Y:S02]  /*9acc0*/  LDL.LU R235, [R1+0xa54] ;  /* 0x000a540001eb7983 */ /* 0x000f240000300800 */
[----:B------:R-:W1:Y:S01]  /*9acd0*/  LDC R82, c[0x0][0x248] ;  /* 0x00009200ff527b82 */ /* 0x000e620000000800 */
[----:B------:R-:W-:Y:S01]  /*9ace0*/  IADD3 R8, R6, 0x129, RZ ;  /* 0x0000012906087810 */ /* 0x000fe20007ffe0ff */
[----:B------:R-:W4:Y:S01]  /*9acf0*/  LDL.LU R229, [R1+0xef8] ;  /* 0x000ef80001e57983 */ /* 0x000f220000300800 */
[-C--:B------:R-:W-:Y:S02]  /*9ad00*/  ISETP.LT.AND P6, PT, R7, R80.reuse, !P1 ;  /* 0x000000500700720c */ /* 0x080fe40004fc1270 */
[----:B------:R-:W-:Y:S01]  /*9ad10*/  ISETP.GE.AND P2, PT, R8, R101, PT ;  /* 0x000000650800720c */ /* 0x000fe20003f46270 */
[----:B------:R-:W-:Y:S01]  /*9ad20*/  VIADD R8, R6, 0x12a ;  /* 0x0000012a06087836 */ /* 0x000fe20000000000 */
[-C--:B------:R-:W-:Y:S01]  /*9ad30*/  ISETP.LT.AND P3, PT, R9, R80.reuse, !P1 ;  /* 0x000000500900720c */ /* 0x080fe20004f61270 */
[----:B------:R-:W-:Y:S01]  /*9ad40*/  IMAD.WIDE R100, R0, 0x4, R2 ;  /* 0x0000000400647825 */ /* 0x000fe200078e0202 */
[-C--:B------:R-:W-:Y:S01]  /*9ad50*/  ISETP.LT.AND P4, PT, R7, R80.reuse, !P2 ;  /* 0x000000500700720c */ /* 0x080fe20005781270 */
[----:B------:R-:W4:Y:S01]  /*9ad60*/  LDL.LU R247, [R1+0xf18] ;  /* 0x000f180001f77983 */ /* 0x000f220000300800 */
[----:B------:R-:W-:Y:S01]  /*9ad70*/  ISETP.LT.AND P2, PT, R9, R80, !P2 ;  /* 0x000000500900720c */ /* 0x000fe20005741270 */
[----:B------:R-:W2:Y:S01]  /*9ad80*/  LDC R107, c[0x0][0x248] ;  /* 0x00009200ff6b7b82 */ /* 0x000ea20000000800 */
[----:B------:R-:W-:-:S03]  /*9ad90*/  ISETP.GE.AND P1, PT, R8, R81, PT ;  /* 0x000000510800720c */ /* 0x000fc60003f26270 */
[----:B------:R1:W-:Y:S01]  /*9ada0*/  @P6 STG.E desc[UR60][R100.64], R233 ;  /* 0x000000e964006986 */ /* 0x0003e2000c10193c */
[----:B------:R-:W-:Y:S02]  /*9adb0*/  ISETP.LT.AND P6, PT, R7, R80, !P1 ;  /* 0x000000500700720c */ /* 0x000fe40004fc1270 */
[----:B-1----:R-:W-:Y:S01]  /*9adc0*/  IADD3 R11, R0, R82, RZ ;  /* 0x00000052000b7210 */ /* 0x002fe20007ffe0ff */
[----:B------:R-:W-:Y:S01]  /*9add0*/  VIADD R8, R6, 0x12b ;  /* 0x0000012b06087836 */ /* 0x000fe20000000000 */
[----:B------:R-:W4:Y:S01]  /*9ade0*/  LDL.LU R246, [R1+0xf08] ;  /* 0x000f080001f67983 */ /* 0x000f220000300800 */
[----:B------:R-:W1:Y:S01]  /*9adf0*/  LDC R81, c[0x0][0x248] ;  /* 0x00009200ff517b82 */ /* 0x000e620000000800 */
[----:B------:R-:W-:Y:S02]  /*9ae00*/  IMAD.WIDE R100, R0, 0x4, R4 ;  /* 0x0000000400647825 */ /* 0x000fe400078e0204 */
[----:B------:R-:W4:Y:S02]  /*9ae10*/  LDL.LU R231, [R1+0xa58] ;  /* 0x000a580001e77983 */ /* 0x000f240000300800 */
[----:B------:R-:W-:-:S04]  /*9ae20*/  IMAD.WIDE R102, R11, 0x4, R2 ;  /* 0x000000040b667825 */ /* 0x000fc800078e0202 */
[C---:B------:R-:W-:Y:S01]  /*9ae30*/  IMAD.WIDE R104, R11.reuse, 0x4, R4 ;  /* 0x000000040b687825 */ /* 0x040fe200078e0204 */
[----:B------:R-:W-:Y:S03]  /*9ae40*/  @P3 STG.E desc[UR60][R100.64], R242 ;  /* 0x000000f264003986 */ /* 0x000fe6000c10193c */
[----:B------:R-:W-:Y:S01]  /*9ae50*/  IMAD.IADD R0, R11, 0x1, R108 ;  /* 0x000000010b007824 */ /* 0x000fe200078e026c */
[----:B------:R-:W-:-:S03]  /*9ae60*/  ISETP.GE.AND P3, PT, R8, R83, PT ;  /* 0x000000530800720c */ /* 0x000fc60003f66270 */
[----:B------:R-:W-:Y:S01]  /*9ae70*/  IMAD.WIDE R82, R0, 0x4, R2 ;  /* 0x0000000400527825 */ /* 0x000fe200078e0202 */
[----:B------:R-:W-:Y:S01]  /*9ae80*/  IADD3 R8, R6, 0x12c, RZ ;  /* 0x0000012c06087810 */ /* 0x000fe20007ffe0ff */
[----:B---3--:R-:W-:Y:S04]  /*9ae90*/  @P4 STG.E desc[UR60][R102.64], R250 ;  /* 0x000000fa66004986 */ /* 0x008fe8000c10193c */
[----:B--2---:R2:W-:Y:S01]  /*9aea0*/  @P2 STG.E desc[UR60][R104.64], R248 ;  /* 0x000000f868002986 */ /* 0x0045e2000c10193c */
[----:B------:R-:W-:Y:S02]  /*9aeb0*/  ISETP.LT.AND P2, PT, R9, R80, !P1 ;  /* 0x000000500900720c */ /* 0x000fe40004f41270 */
[----:B------:R-:W-:Y:S01]  /*9aec0*/  ISETP.GE.AND P1, PT, R8, R106, PT ;  /* 0x0000006a0800720c */ /* 0x000fe20003f26270 */
[----:B------:R-:W-:Y:S01]  /*9aed0*/  VIADD R8, R6, 0x12d ;  /* 0x0000012d06087836 */ /* 0x000fe20000000000 */
[-C--:B------:R-:W-:Y:S01]  /*9aee0*/  ISETP.LT.AND P4, PT, R7, R80.reuse, !P3 ;  /* 0x000000500700720c */ /* 0x080fe20005f81270 */
[C---:B-1----:R-:W-:Y:S01]  /*9aef0*/  IMAD.IADD R11, R0.reuse, 0x1, R81 ;  /* 0x00000001000b7824 */ /* 0x042fe200078e0251 */
[----:B--2---:R-:W1:Y:S01]  /*9af00*/  LDC R104, c[0x0][0x22c] ;  /* 0x00008b00ff687b82 */ /* 0x004e620000000800 */
[----:B------:R2:W-:Y:S07]  /*9af10*/  @P6 STG.E desc[UR60][R82.64], R251 ;  /* 0x000000fb52006986 */ /* 0x0005ee000c10193c */
[----:B------:R-:W3:Y:S01]  /*9af20*/  LDC R105, c[0x0][0x248] ;  /* 0x00009200ff697b82 */ /* 0x000ee20000000800 */
[----:B--2---:R-:W-:Y:S01]  /*9af30*/  IMAD.WIDE R82, R0, 0x4, R4 ;  /* 0x0000000400527825 */ /* 0x004fe200078e0204 */
[----:B------:R-:W-:-:S06]  /*9af40*/  ISETP.LT.AND P3, PT, R9, R80, !P3 ;  /* 0x000000500900720c */ /* 0x000fcc0005f61270 */
[----:B------:R-:W2:Y:S01]  /*9af50*/  LDC R106, c[0x0][0x248] ;  /* 0x00009200ff6a7b82 */ /* 0x000ea20000000800 */
[----:B------:R1:W-:Y:S01]  /*9af60*/  @P2 STG.E desc[UR60][R82.64], R249 ;  /* 0x000000f952002986 */ /* 0x0003e2000c10193c */
[----:B------:R-:W-:-:S03]  /*9af70*/  ISETP.GE.AND P2, PT, R8, R122, PT ;  /* 0x0000007a0800720c */ /* 0x000fc60003f46270 */
[----:B------:R-:W2:Y:S03]  /*9af80*/  LDL.LU R122, [R1+0x2efc] ;  /* 0x002efc00017a7983 */ /* 0x000ea60000300800 */
[----:B------:R-:W2:Y:S01]  /*9af90*/  LDC R81, c[0x0][0x22c] ;  /* 0x00008b00ff517b82 */ /* 0x000ea20000000800 */
[----:B------:R-:W2:Y:S04]  /*9afa0*/  LDL.LU R250, [R1+0xefc] ;  /* 0x000efc0001fa7983 */ /* 0x000ea80000300800 */
[----:B------:R-:W2:Y:S04]  /*9afb0*/  LDL.LU R248, [R1+0xf1c] ;  /* 0x000f1c0001f87983 */ /* 0x000ea80000300800 */
[----:B------:R-:W2:Y:S04]  /*9afc0*/  LDL.LU R251, [R1+0xf0c] ;  /* 0x000f0c0001fb7983 */ /* 0x000ea80000300800 */
[----:B-1----:R-:W2:Y:S01]  /*9afd0*/  LDL.LU R249, [R1+0xa5c] ;  /* 0x000a5c0001f97983 */ /* 0x002ea20000300800 */
[----:B------:R-:W-:Y:S01]  /*9afe0*/  IMAD.WIDE R100, R11, 0x4, R2 ;  /* 0x000000040b647825 */ /* 0x000fe200078e0202 */
[----:B------:R-:W-:-:S03]  /*9aff0*/  ISETP.LT.AND P6, PT, R7, R80, !P1 ;  /* 0x000000500700720c */ /* 0x000fc60004fc1270 */
[C---:B------:R-:W-:Y:S01]  /*9b000*/  IMAD.WIDE R102, R11.reuse, 0x4, R4 ;  /* 0x000000040b667825 */ /* 0x040fe200078e0204 */
[----:B------:R-:W-:Y:S01]  /*9b010*/  IADD3 R0, R11, R107, RZ ;  /* 0x0000006b0b007210 */ /* 0x000fe20007ffe0ff */
[----:B------:R1:W-:Y:S01]  /*9b020*/  @P4 STG.E desc[UR60][R100.64], R243 ;  /* 0x000000f364004986 */ /* 0x0003e2000c10193c */
[-C--:B------:R-:W-:Y:S01]  /*9b030*/  ISETP.LT.AND P4, PT, R7, R80.reuse, !P2 ;  /* 0x000000500700720c */ /* 0x080fe20005781270 */
[----:B------:R-:W-:Y:S01]  /*9b040*/  VIADD R8, R6, 0x12e ;  /* 0x0000012e06087836 */ /* 0x000fe20000000000 */
[----:B------:R-:W2:Y:S01]  /*9b050*/  LDC R107, c[0x0][0x248] ;  /* 0x00009200ff6b7b82 */ /* 0x000ea20000000800 */
[----:B----4-:R4:W-:Y:S01]  /*9b060*/  @P3 STG.E desc[UR60][R102.64], R235 ;  /* 0x000000eb66003986 */ /* 0x0109e2000c10193c */
[CC--:B------:R-:W-:Y:S01]  /*9b070*/  ISETP.LT.AND P3, PT, R9.reuse, R80.reuse, !P1 ;  /* 0x000000500900720c */ /* 0x0c0fe20004f61270 */
[----:B------:R-:W-:Y:S01]  /*9b080*/  IMAD.WIDE R82, R0, 0x4, R2 ;  /* 0x0000000400527825 */ /* 0x000fe200078e0202 */
[----:B------:R-:W-:Y:S02]  /*9b090*/  ISETP.LT.AND P2, PT, R9, R80, !P2 ;  /* 0x000000500900720c */ /* 0x000fe40005741270 */
[----:B------:R-:W-:Y:S01]  /*9b0a0*/  ISETP.GE.AND P1, PT, R8, R104, PT ;  /* 0x000000680800720c */ /* 0x000fe20003f26270 */
[----:B---3--:R-:W-:Y:S01]  /*9b0b0*/  IMAD.IADD R11, R0, 0x1, R105 ;  /* 0x00000001000b7824 */ /* 0x008fe200078e0269 */
[----:B------:R-:W3:Y:S01]  /*9b0c0*/  LDC R104, c[0x0][0x248] ;  /* 0x00009200ff687b82 */ /* 0x000ee20000000800 */
[----:B------:R4:W-:Y:S01]  /*9b0d0*/  @P6 STG.E desc[UR60][R82.64], R229 ;  /* 0x000000e552006986 */ /* 0x0009e2000c10193c */
[----:B------:R-:W-:Y:S01]  /*9b0e0*/  IADD3 R8, R6, 0x12f, RZ ;  /* 0x0000012f06087810 */ /* 0x000fe20007ffe0ff */
[----:B-1----:R-:W-:-:S04]  /*9b0f0*/  IMAD.WIDE R100, R11, 0x4, R2 ;  /* 0x000000040b647825 */ /* 0x002fc800078e0202 */
[--C-:B----4-:R-:W-:Y:S01]  /*9b100*/  IMAD.WIDE R102, R11, 0x4, R4.reuse ;  /* 0x000000040b667825 */ /* 0x110fe200078e0204 */
[----:B------:R-:W1:Y:S03]  /*9b110*/  LDC R105, c[0x0][0x22c] ;  /* 0x00008b00ff697b82 */ /* 0x000e660000000800 */
[----:B------:R-:W-:Y:S01]  /*9b120*/  IMAD.WIDE R82, R0, 0x4, R4 ;  /* 0x0000000400527825 */ /* 0x000fe200078e0204 */
[----:B------:R-:W-:-:S04]  /*9b130*/  ISETP.LT.AND P6, PT, R7, R80, !P1 ;  /* 0x000000500700720c */ /* 0x000fc80004fc1270 */
[----:B------:R4:W-:Y:S01]  /*9b140*/  @P3 STG.E desc[UR60][R82.64], R247 ;  /* 0x000000f752003986 */ /* 0x0009e2000c10193c */
[----:B------:R-:W-:-:S03]  /*9b150*/  ISETP.GE.AND P3, PT, R8, R123, PT ;  /* 0x0000007b0800720c */ /* 0x000fc60003f66270 */
[----:B------:R-:W-:Y:S04]  /*9b160*/  @P4 STG.E desc[UR60][R100.64], R246 ;  /* 0x000000f664004986 */ /* 0x000fe8000c10193c */
[----:B------:R-:W3:Y:S04]  /*9b170*/  LDL.LU R123, [R1+0x2ef8] ;  /* 0x002ef800017b7983 */ /* 0x000ee80000300800 */
[----:B------:R2:W-:Y:S01]  /*9b180*/  @P2 STG.E desc[UR60][R102.64], R231 ;  /* 0x000000e766002986 */ /* 0x0005e2000c10193c */
[----:B------:R-:W-:-:S03]  /*9b190*/  ISETP.LT.AND P2, PT, R9, R80, !P1 ;  /* 0x000000500900720c */ /* 0x000fc60004f41270 */
[----:B----4-:R-:W4:Y:S01]  /*9b1a0*/  LDL.LU R247, [R1+0xa60] ;  /* 0x000a600001f77983 */ /* 0x010f220000300800 */
[----:B--2---:R-:W-:Y:S02]  /*9b1b0*/  IMAD.IADD R0, R11, 0x1, R106 ;  /* 0x000000010b007824 */ /* 0x004fe400078e026a */
[----:B------:R-:W-:Y:S01]  /*9b1c0*/  VIADD R8, R6, 0x130 ;  /* 0x0000013006087836 */ /* 0x000fe20000000000 */
[----:B------:R-:W-:Y:S01]  /*9b1d0*/  ISETP.LT.AND P4, PT, R7, R80, !P3 ;  /* 0x000000500700720c */ /* 0x000fe20005f81270 */
[----:B------:R-:W-:Y:S01]  /*9b1e0*/  IMAD.WIDE R82, R0, 0x4, R2 ;  /* 0x0000000400527825 */ /* 0x000fe200078e0202 */
[----:B------:R-:W2:Y:S01]  /*9b1f0*/  LDC R106, c[0x0][0x248] ;  /* 0x00009200ff6a7b82 */ /* 0x000ea20000000800 */
[----:B------:R-:W2:Y:S01]  /*9b200*/  LDL.LU R231, [R1+0xf20] ;  /* 0x000f200001e77983 */ /* 0x000ea20000300800 */
[----:B------:R-:W-:Y:S01]  /*9b210*/  ISETP.GE.AND P1, PT, R8, R81, PT ;  /* 0x000000510800720c */ /* 0x000fe20003f26270 */
[----:B------:R-:W-:-:S04]  /*9b220*/  IMAD.WIDE R102, R0, 0x4, R4 ;  /* 0x0000000400667825 */ /* 0x000fc800078e0204 */
[----:B------:R-:W-:Y:S01]  /*9b230*/  VIADD R8, R6, 0x131 ;  /* 0x0000013106087836 */ /* 0x000fe20000000000 */
[----:B---3--:R-:W-:Y:S01]  /*9b240*/  IADD3 R11, R0, R104, RZ ;  /* 0x00000068000b7210 */ /* 0x008fe20007ffe0ff */
[----:B------:R-:W3:Y:S01]  /*9b250*/  LDC R81, c[0x0][0x248] ;  /* 0x00009200ff517b82 */ /* 0x000ee20000000800 */
[----:B------:R-:W-:-:S03]  /*9b260*/  ISETP.LT.AND P3, PT, R9, R80, !P3 ;  /* 0x000000500900720c */ /* 0x000fc60005f61270 */
[----:B------:R-:W-:Y:S01]  /*9b270*/  IMAD.WIDE R100, R11, 0x4, R2 ;  /* 0x000000040b647825 */ /* 0x000fe200078e0202 */
[----:B------:R1:W-:Y:S03]  /*9b280*/  @P6 STG.E desc[UR60][R82.64], R250 ;  /* 0x000000fa52006986 */ /* 0x0003e6000c10193c */
[----:B------:R-:W2:Y:S01]  /*9b290*/  LDC R104, c[0x0][0x22c] ;  /* 0x00008b00ff687b82 */ /* 0x000ea20000000800 */
[----:B------:R1:W-:Y:S01]  /*9b2a0*/  @P2 STG.E desc[UR60][R102.64], R248 ;  /* 0x000000f866002986 */ /* 0x0003e2000c10193c */
[----:B------:R-:W-:-:S03]  /*9b2b0*/  ISETP.GE.AND P2, PT, R8, R92, PT ;  /* 0x0000005c0800720c */ /* 0x000fc60003f46270 */
[----:B------:R-:W2:Y:S04]  /*9b2c0*/  LDL.LU R92, [R1+0x2ef4] ;  /* 0x002ef400015c7983 */ /* 0x000ea80000300800 */
[----:B-1----:R-:W2:Y:S04]  /*9b2d0*/  LDL.LU R250, [R1+0x660] ;  /* 0x0006600001fa7983 */ /* 0x002ea80000300800 */
[----:B------:R-:W2:Y:S01]  /*9b2e0*/  LDL.LU R248, [R1+0x650] ;  /* 0x0006500001f87983 */ /* 0x000ea20000300800 */
[----:B------:R-:W-:-:S03]  /*9b2f0*/  IMAD.WIDE R82, R11, 0x4, R4 ;  /* 0x000000040b527825 */ /* 0x000fc600078e0204 */
[----:B------:R1:W-:Y:S04]  /*9b300*/  @P4 STG.E desc[UR60][R100.64], R251 ;  /* 0x000000fb64004986 */ /* 0x0003e8000c10193c */
[----:B------:R1:W-:Y:S04]  /*9b310*/  @P3 STG.E desc[UR60][R82.64], R249 ;  /* 0x000000f952003986 */ /* 0x0003e8000c10193c */
[----:B-1----:R-:W2:Y:S04]  /*9b320*/  LDL.LU R251, [R1+0xa64] ;  /* 0x000a640001fb7983 */ /* 0x002ea80000300800 */
[----:B------:R-:W2:Y:S01]  /*9b330*/  LDL.LU R249, [R1+0xf24] ;  /* 0x000f240001f97983 */ /* 0x000ea20000300800 */
[-C--:B------:R-:W-:Y:S01]  /*9b340*/  ISETP.LT.AND P6, PT, R7, R80.reuse, !P1 ;  /* 0x000000500700720c */ /* 0x080fe20004fc1270 */
[----:B------:R-:W-:Y:S01]  /*9b350*/  IMAD.IADD R0, R11, 0x1, R107 ;  /* 0x000000010b007824 */ /* 0x000fe200078e026b */
[----:B------:R-:W-:Y:S01]  /*9b360*/  ISETP.LT.AND P3, PT, R9, R80, !P1 ;  /* 0x000000500900720c */ /* 0x000fe20004f61270 */
[----:B------:R-:W1:Y:S02]  /*9b370*/  LDC R107, c[0x0][0x248] ;  /* 0x00009200ff6b7b82 */ /* 0x000e640000000800 */
[----:B------:R-:W-:Y:S01]  /*9b380*/  IMAD.WIDE R102, R0, 0x4, R2 ;  /* 0x0000000400667825 */ /* 0x000fe200078e0202 */
[----:B------:R-:W-:-:S02]  /*9b390*/  IADD3 R8, R6, 0x132, RZ ;  /* 0x0000013206087810 */ /* 0x000fc40007ffe0ff */
[-C--:B------:R-:W-:Y:S02]  /*9b3a0*/  ISETP.LT.AND P4, PT, R7, R80.reuse, !P2 ;  /* 0x000000500700720c */ /* 0x080fe40005781270 */
[----:B------:R-:W-:Y:S01]  /*9b3b0*/  ISETP.GE.AND P1, PT, R8, R105, PT ;  /* 0x000000690800720c */ /* 0x000fe20003f26270 */
[----:B------:R-:W-:Y:S01]  /*9b3c0*/  VIADD R8, R6, 0x133 ;  /* 0x0000013306087836 */ /* 0x000fe20000000000 */
[----:B------:R-:W-:Y:S01]  /*9b3d0*/  ISETP.LT.AND P2, PT, R9, R80, !P2 ;  /* 0x000000500900720c */ /* 0x000fe20005741270 */
[----:B---3--:R-:W-:Y:S01]  /*9b3e0*/  IMAD.IADD R11, R0, 0x1, R81 ;  /* 0x00000001000b7824 */ /* 0x008fe200078e0251 */
[----:B------:R-:W3:Y:S01]  /*9b3f0*/  LDC R105, c[0x0][0x248] ;  /* 0x00009200ff697b82 */ /* 0x000ee20000000800 */
[----:B----4-:R4:W-:Y:S02]  /*9b400*/  @P6 STG.E desc[UR60][R102.64], R247 ;  /* 0x000000f766006986 */ /* 0x0109e4000c10193c */
[----:B------:R-:W-:-:S05]  /*9b410*/  IMAD.WIDE R82, R11, 0x4, R2 ;  /* 0x000000040b527825 */ /* 0x000fca00078e0202 */
[----:B------:R-:W1:Y:S01]  /*9b420*/  LDC R81, c[0x0][0x22c] ;  /* 0x00008b00ff517b82 */ /* 0x000e620000000800 */
[----:B----4-:R-:W-:-:S05]  /*9b430*/  IMAD.WIDE R102, R0, 0x4, R4 ;  /* 0x0000000400667825 */ /* 0x010fca00078e0204 */
[----:B--2---:R2:W-:Y:S01]  /*9b440*/  @P3 STG.E desc[UR60][R102.64], R231 ;  /* 0x000000e766003986 */ /* 0x0045e2000c10193c */
[----:B------:R-:W-:-:S03]  /*9b450*/  ISETP.GE.AND P3, PT, R8, R93, PT ;  /* 0x0000005d0800720c */ /* 0x000fc60003f66270 */
[----:B------:R-:W4:Y:S01]  /*9b460*/  LDL.LU R93, [R1+0x2ef0] ;  /* 0x002ef000015d7983 */ /* 0x000f220000300800 */
[----:B------:R-:W-:-:S03]  /*9b470*/  ISETP.LT.AND P6, PT, R7, R80, !P1 ;  /* 0x000000500700720c */ /* 0x000fc60004fc1270 */
[----:B------:R-:W4:Y:S01]  /*9b480*/  LDL.LU R243, [R1+0x664] ;  /* 0x0006640001f37983 */ /* 0x000f220000300800 */
[----:B------:R-:W-:-:S03]  /*9b490*/  IMAD.WIDE R100, R11, 0x4, R4 ;  /* 0x000000040b647825 */ /* 0x000fc600078e0204 */
[----:B------:R-:W4:Y:S01]  /*9b4a0*/  LDL.LU R235, [R1+0x654] ;  /* 0x0006540001eb7983 */ /* 0x000f220000300800 */
[----:B------:R-:W-:Y:S01]  /*9b4b0*/  IADD3 R0, R11, R106, RZ ;  /* 0x0000006a0b007210 */ /* 0x000fe20007ffe0ff */
[----:B------:R-:W-:Y:S01]  /*9b4c0*/  VIADD R8, R6, 0x134 ;  /* 0x0000013406087836 */ /* 0x000fe20000000000 */
[----:B------:R-:W4:Y:S01]  /*9b4d0*/  LDC R106, c[0x0][0x248] ;  /* 0x00009200ff6a7b82 */ /* 0x000f220000000800 */
[----:B------:R-:W4:Y:S02]  /*9b4e0*/  LDL.LU R229, [R1+0xa68] ;  /* 0x000a680001e57983 */ /* 0x000f240000300800 */
[----:B--2---:R-:W-:Y:S02]  /*9b4f0*/  IMAD.WIDE R102, R0, 0x4, R2 ;  /* 0x0000000400667825 */ /* 0x004fe400078e0202 */
[----:B------:R-:W2:Y:S04]  /*9b500*/  LDL.LU R247, [R1+0xf28] ;  /* 0x000f280001f77983 */ /* 0x000ea80000300800 */
[----:B------:R-:W2:Y:S04]  /*9b510*/  LDL.LU R246, [R1+0x668] ;  /* 0x0006680001f67983 */ /* 0x000ea80000300800 */
[----:B------:R-:W2:Y:S04]  /*9b520*/  LDL.LU R231, [R1+0x658] ;  /* 0x0006580001e77983 */ /* 0x000ea80000300800 */
[----:B------:R-:W-:Y:S04]  /*9b530*/  @P4 STG.E desc[UR60][R82.64], R250 ;  /* 0x000000fa52004986 */ /* 0x000fe8000c10193c */
[----:B------:R-:W-:Y:S01]  /*9b540*/  @P2 STG.E desc[UR60][R100.64], R248 ;  /* 0x000000f864002986 */ /* 0x000fe2000c10193c */
[----:B------:R-:W-:-:S02]  /*9b550*/  ISETP.LT.AND P2, PT, R9, R80, !P1 ;  /* 0x000000500900720c */ /* 0x000fc40004f41270 */
[----:B------:R-:W-:Y:S02]  /*9b560*/  ISETP.GE.AND P1, PT, R8, R104, PT ;  /* 0x000000680800720c */ /* 0x000fe40003f26270 */
[----:B------:R-:W-:Y:S01]  /*9b570*/  IADD3 R8, R6, 0x135, RZ ;  /* 0x0000013506087810 */ /* 0x000fe20007ffe0ff */
[----:B------:R-:W4:Y:S01]  /*9b580*/  LDC R104, c[0x0][0x248] ;  /* 0x00009200ff687b82 */ /* 0x000f220000000800 */
[----:B------:R3:W-:Y:S02]  /*9b590*/  @P6 STG.E desc[UR60][R102.64], R251 ;  /* 0x000000fb66006986 */ /* 0x0007e4000c10193c */
[----:B---3--:R-:W-:-:S05]  /*9b5a0*/  IMAD.WIDE R102, R0, 0x4, R4 ;  /* 0x0000000400667825 */ /* 0x008fca00078e0204 */
[----:B------:R3:W-:Y:S01]  /*9b5b0*/  @P2 STG.E desc[UR60][R102.64], R249 ;  /* 0x000000f966002986 */ /* 0x0007e2000c10193c */
[----:B------:R-:W-:-:S03]  /*9b5c0*/  ISETP.GE.AND P2, PT, R8, R94, PT ;  /* 0x0000005e0800720c */ /* 0x000fc60003f46270 */
[----:B------:R-:W2:Y:S04]  /*9b5d0*/  LDL.LU R94, [R1+0x2eec] ;  /* 0x002eec00015e7983 */ /* 0x000ea80000300800 */
[----:B------:R-:W2:Y:S04]  /*9b5e0*/  LDL.LU R250, [R1+0xa6c] ;  /* 0x000a6c0001fa7983 */ /* 0x000ea80000300800 */
[----:B------:R-:W2:Y:S04]  /*9b5f0*/  LDL.LU R248, [R1+0xf2c] ;  /* 0x000f2c0001f87983 */ /* 0x000ea80000300800 */
[----:B------:R-:W2:Y:S04]  /*9b600*/  LDL.LU R251, [R1+0x66c] ;  /* 0x00066c0001fb7983 */ /* 0x000ea80000300800 */
[----:B---3--:R-:W3:Y:S01]  /*9b610*/  LDL.LU R249, [R1+0x65c] ;  /* 0x00065c0001f97983 */ /* 0x008ee20000300800 */
[----:B------:R-:W-:-:S02]  /*9b620*/  ISETP.LT.AND P4, PT, R7, R80, !P3 ;  /* 0x000000500700720c */ /* 0x000fc40005f81270 */
[-C--:B------:R-:W-:Y:S01]  /*9b630*/  ISETP.LT.AND P3, PT, R9, R80.reuse, !P3 ;  /* 0x000000500900720c */ /* 0x080fe20005f61270 */
[----:B------:R-:W-:Y:S01]  /*9b640*/  IMAD.IADD R11, R0, 0x1, R105 ;  /* 0x00000001000b7824 */ /* 0x000fe200078e0269 */
[----:B------:R-:W-:Y:S01]  /*9b650*/  ISETP.LT.AND P6, PT, R7, R80, !P1 ;  /* 0x000000500700720c */ /* 0x000fe20004fc1270 */
[----:B------:R-:W2:Y:S02]  /*9b660*/  LDC R105, c[0x0][0x22c] ;  /* 0x00008b00ff697b82 */ /* 0x000ea40000000800 */
[----:B------:R-:W-:-:S04]  /*9b670*/  IMAD.WIDE R82, R11, 0x4, R2 ;  /* 0x000000040b527825 */ /* 0x000fc800078e0202 */
[----:B------:R-:W-:-:S04]  /*9b680*/  IMAD.WIDE R100, R11, 0x4, R4 ;  /* 0x000000040b647825 */ /* 0x000fc800078e0204 */
[----:B-1----:R-:W-:Y:S02]  /*9b690*/  IMAD.IADD R0, R11, 0x1, R107 ;  /* 0x000000010b007824 */ /* 0x002fe400078e026b */
[----:B------:R-:W-:Y:S01]  /*9b6a0*/  VIADD R8, R6, 0x136 ;  /* 0x0000013606087836 */ /* 0x000fe20000000000 */
[----:B------:R-:W1:Y:S01]  /*9b6b0*/  LDC R107, c[0x0][0x248] ;  /* 0x00009200ff6b7b82 */ /* 0x000e620000000800 */
[----:B----4-:R-:W-:Y:S01]  /*9b6c0*/  @P4 STG.E desc[UR60][R82.64], R243 ;  /* 0x000000f352004986 */ /* 0x010fe2000c10193c */
[----:B------:R-:W-:-:S03]  /*9b6d0*/  ISETP.LT.AND P4, PT, R7, R80, !P2 ;  /* 0x000000500700720c */ /* 0x000fc60005781270 */
[----:B------:R4:W-:Y:S01]  /*9b6e0*/  @P3 STG.E desc[UR60][R100.64], R235 ;  /* 0x000000eb64003986 */ /* 0x0009e2000c10193c */
[CC--:B------:R-:W-:Y:S01]  /*9b6f0*/  ISETP.LT.AND P3, PT, R9.reuse, R80.reuse, !P1 ;  /* 0x000000500900720c */ /* 0x0c0fe20004f61270 */
[C-C-:B------:R-:W-:Y:S01]  /*9b700*/  IMAD.WIDE R102, R0.reuse, 0x4, R2.reuse ;  /* 0x0000000400667825 */ /* 0x140fe200078e0202 */
[----:B------:R-:W-:Y:S02]  /*9b710*/  ISETP.LT.AND P2, PT, R9, R80, !P2 ;  /* 0x000000500900720c */ /* 0x000fe40005741270 */
[----:B------:R-:W-:Y:S02]  /*9b720*/  IADD3 R11, R0, R104, RZ ;  /* 0x00000068000b7210 */ /* 0x000fe40007ffe0ff */
[----:B------:R-:W-:Y:S01]  /*9b730*/  ISETP.GE.AND P1, PT, R8, R81, PT ;  /* 0x000000510800720c */ /* 0x000fe20003f26270 */
[----:B------:R2:W-:Y:S01]  /*9b740*/  @P6 STG.E desc[UR60][R102.64], R229 ;  /* 0x000000e566006986 */ /* 0x0005e2000c10193c */
[----:B------:R-:W1:Y:S01]  /*9b750*/  LDC R81, c[0x0][0x248] ;  /* 0x00009200ff517b82 */ /* 0x000e620000000800 */
[----:B------:R-:W-:Y:S01]  /*9b760*/  VIADD R8, R6, 0x137 ;  /* 0x0000013706087836 */ /* 0x000fe20000000000 */
[----:B------:R-:W-:Y:S01]  /*9b770*/  ISETP.LT.AND P6, PT, R7, R80, !P1 ;  /* 0x000000500700720c */ /* 0x000fe20004fc1270 */
[----:B----4-:R-:W-:-:S04]  /*9b780*/  IMAD.WIDE R100, R11, 0x4, R2 ;  /* 0x000000040b647825 */ /* 0x010fc800078e0202 */
[--C-:B------:R-:W-:Y:S01]  /*9b790*/  IMAD.WIDE R82, R11, 0x4, R4.reuse ;  /* 0x000000040b527825 */ /* 0x100fe200078e0204 */
[----:B------:R-:W4:Y:S03]  /*9b7a0*/  LDC R104, c[0x0][0x22c] ;  /* 0x00008b00ff687b82 */ /* 0x000f260000000800 */
[----:B--2---:R-:W-:-:S04]  /*9b7b0*/  IMAD.WIDE R102, R0, 0x4, R4 ;  /* 0x0000000400667825 */ /* 0x004fc800078e0204 */
[----:B------:R-:W-:Y:S01]  /*9b7c0*/  IMAD.IADD R0, R11, 0x1, R106 ;  /* 0x000000010b007824 */ /* 0x000fe200078e026a */
[----:B------:R2:W-:Y:S01]  /*9b7d0*/  @P3 STG.E desc[UR60][R102.64], R247 ;  /* 0x000000f766003986 */ /* 0x0005e2000c10193c */
[----:B------:R-:W-:Y:S01]  /*9b7e0*/  ISETP.GE.AND P3, PT, R8, R96, PT ;  /* 0x000000600800720c */ /* 0x000fe20003f66270 */
[----:B------:R-:W4:Y:S02]  /*9b7f0*/  LDC R106, c[0x0][0x248] ;  /* 0x00009200ff6a7b82 */ /* 0x000f240000000800 */
[----:B------:R-:W-:Y:S04]  /*9b800*/  @P4 STG.E desc[UR60][R100.64], R246 ;  /* 0x000000f664004986 */ /* 0x000fe8000c10193c */
[----:B------:R-:W4:Y:S04]  /*9b810*/  LDL.LU R96, [R1+0x2ee8] ;  /* 0x002ee80001607983 */ /* 0x000f280000300800 */
[----:B------:R1:W-:Y:S01]  /*9b820*/  @P2 STG.E desc[UR60][R82.64], R231 ;  /* 0x000000e752002986 */ /* 0x0003e2000c10193c */
[----:B------:R-:W-:Y:S01]  /*9b830*/  ISETP.LT.AND P2, PT, R9, R80, !P1 ;  /* 0x000000500900720c */ /* 0x000fe20004f41270 */
[----:B--2---:R-:W-:-:S02]  /*9b840*/  IMAD.WIDE R102, R0, 0x4, R2 ;  /* 0x0000000400667825 */ /* 0x004fc400078e0202 */
[----:B------:R-:W2:Y:S01]  /*9b850*/  LDL.LU R247, [R1+0xf40] ;  /* 0x000f400001f77983 */ /* 0x000ea20000300800 */
[----:B------:R-:W-:-:S04]  /*9b860*/  IADD3 R8, R6, 0x138, RZ ;  /* 0x0000013806087810 */ /* 0x000fc80007ffe0ff */
[----:B------:R-:W-:Y:S01]  /*9b870*/  ISETP.GE.AND P1, PT, R8, R105, PT ;  /* 0x000000690800720c */ /* 0x000fe20003f26270 */
[----:B-1----:R-:W2:Y:S01]  /*9b880*/  LDL.LU R231, [R1+0xf50] ;  /* 0x000f500001e77983 */ /* 0x002ea20000300800 */
[----:B------:R-:W-:Y:S01]  /*9b890*/  VIADD R8, R6, 0x139 ;  /* 0x0000013906087836 */ /* 0x000fe20000000000 */
[-C--:B------:R-:W-:Y:S01]  /*9b8a0*/  ISETP.LT.AND P4, PT, R7, R80.reuse, !P3 ;  /* 0x000000500700720c */ /* 0x080fe20005f81270 */
[----:B------:R-:W-:Y:S01]  /*9b8b0*/  IMAD.IADD R11, R0, 0x1, R81 ;  /* 0x00000001000b7824 */ /* 0x000fe200078e0251 */
[----:B------:R-:W-:Y:S01]  /*9b8c0*/  ISETP.LT.AND P3, PT, R9, R80, !P3 ;  /* 0x000000500900720c */ /* 0x000fe20005f61270 */
[----:B------:R-:W1:Y:S02]  /*9b8d0*/  LDC R105, c[0x0][0x248] ;  /* 0x00009200ff697b82 */ /* 0x000e640000000800 */
[----:B------:R-:W-:-:S04]  /*9b8e0*/  IMAD.WIDE R100, R11, 0x4, R2 ;  /* 0x000000040b647825 */ /* 0x000fc800078e0202 */
[--C-:B------:R-:W-:Y:S02]  /*9b8f0*/  IMAD.WIDE R82, R11, 0x4, R4.reuse ;  /* 0x000000040b527825 */ /* 0x100fe400078e0204 */
[----:B------:R-:W2:Y:S01]  /*9b900*/  LDC R81, c[0x0][0x22c] ;  /* 0x00008b00ff517b82 */ /* 0x000ea20000000800 */
[----:B------:R1:W-:Y:S02]  /*9b910*/  @P6 STG.E desc[UR60][R102.64], R250 ;  /* 0x000000fa66006986 */ /* 0x0003e4000c10193c */
[----:B-1----:R-:W-:-:S05]  /*9b920*/  IMAD.WIDE R102, R0, 0x4, R4 ;  /* 0x0000000400667825 */ /* 0x002fca00078e0204 */
[----:B------:R1:W-:Y:S01]  /*9b930*/  @P2 STG.E desc[UR60][R102.64], R248 ;  /* 0x000000f866002986 */ /* 0x0003e2000c10193c */
[----:B------:R-:W-:-:S03]  /*9b940*/  ISETP.GE.AND P2, PT, R8, R84, PT ;  /* 0x000000540800720c */ /* 0x000fc60003f46270 */
[----:B------:R-:W2:Y:S04]  /*9b950*/  LDL.LU R84, [R1+0x2ee4] ;  /* 0x002ee40001547983 */ /* 0x000ea80000300800 */
[----:B------:R-:W2:Y:S04]  /*9b960*/  LDL.LU R250, [R1+0xf30] ;  /* 0x000f300001fa7983 */ /* 0x000ea80000300800 */
[----:B-1----:R-:W2:Y:S04]  /*9b970*/  LDL.LU R248, [R1+0xa70] ;  /* 0x000a700001f87983 */ /* 0x002ea80000300800 */
[----:B------:R1:W-:Y:S04]  /*9b980*/  @P4 STG.E desc[UR60][R100.64], R251 ;  /* 0x000000fb64004986 */ /* 0x0003e8000c10193c */
[----:B---3--:R3:W-:Y:S04]  /*9b990*/  @P3 STG.E desc[UR60][R82.64], R249 ;  /* 0x000000f952003986 */ /* 0x0087e8000c10193c */
[----:B-1----:R-:W2:Y:S04]  /*9b9a0*/  LDL.LU R251, [R1+0xf44] ;  /* 0x000f440001fb7983 */ /* 0x002ea80000300800 */
[----:B---3--:R-:W3:Y:S01]  /*9b9b0*/  LDL.LU R249, [R1+0xf54] ;  /* 0x000f540001f97983 */ /* 0x008ee20000300800 */
[----:B------:R-:W-:-:S02]  /*9b9c0*/  ISETP.LT.AND P6, PT, R7, R80, !P1 ;  /* 0x000000500700720c */ /* 0x000fc40004fc1270 */
[----:B------:R-:W-:Y:S02]  /*9b9d0*/  IADD3 R0, R11, R107, RZ ;  /* 0x0000006b0b007210 */ /* 0x000fe40007ffe0ff */
[-C--:B------:R-:W-:Y:S01]  /*9b9e0*/  ISETP.LT.AND P3, PT, R9, R80.reuse, !P1 ;  /* 0x000000500900720c */ /* 0x080fe20004f61270 */
[----:B------:R-:W-:Y:S01]  /*9b9f0*/  VIADD R8, R6, 0x13a ;  /* 0x0000013a06087836 */ /* 0x000fe20000000000 */
[-C--:B------:R-:W-:Y:S01]  /*9ba00*/  ISETP.LT.AND P4, PT, R7, R80.reuse, !P2 ;  /* 0x000000500700720c */ /* 0x080fe20005781270 */
[----:B------:R-:W-:Y:S01]  /*9ba10*/  IMAD.WIDE R102, R0, 0x4, R2 ;  /* 0x0000000400667825 */ /* 0x000fe200078e0202 */
[----:B------:R-:W-:Y:S01]  /*9ba20*/  ISETP.LT.AND P2, PT, R9, R80, !P2 ;  /* 0x000000500900720c */ /* 0x000fe20005741270 */
[----:B------:R-:W1:Y:S01]  /*9ba30*/  LDC R107, c[0x0][0x248] ;  /* 0x00009200ff6b7b82 */ /* 0x000e620000000800 */
[----:B----4-:R-:W-:Y:S02]  /*9ba40*/  ISETP.GE.AND P1, PT, R8, R104, PT ;  /* 0x000000680800720c */ /* 0x010fe40003f26270 */
[----:B------:R-:W-:Y:S01]  /*9ba50*/  IADD3 R8, R6, 0x13b, RZ ;  /* 0x0000013b06087810 */ /* 0x000fe20007ffe0ff */
[C---:B------:R-:W-:Y:S01]  /*9ba60*/  IMAD.IADD R11, R0.reuse, 0x1, R105 ;  /* 0x00000001000b7824 */ /* 0x040fe200078e0269 */
[----:B--2---:R2:W-:Y:S03]  /*9ba70*/  @P6 STG.E desc[UR60][R102.64], R247 ;  /* 0x000000f766006986 */ /* 0x0045e6000c10193c */
[----:B------:R-:W-:Y:S01]  /*9ba80*/  IMAD.WIDE R82, R11, 0x4, R2 ;  /* 0x000000040b527825 */ /* 0x000fe200078e0202 */
[----:B------:R-:W4:Y:S08]  /*9ba90*/  LDC R104, c[0x0][0x248] ;  /* 0x00009200ff687b82 */ /* 0x000f300000000800 */
[----:B------:R-:W1:Y:S01]  /*9baa0*/  LDC R105, c[0x0][0x22c] ;  /* 0x00008b00ff697b82 */ /* 0x000e620000000800 */
[----:B--2---:R-:W-:-:S05]  /*9bab0*/  IMAD.WIDE R102, R0, 0x4, R4 ;  /* 0x0000000400667825 */ /* 0x004fca00078e0204 */
[----:B------:R2:W-:Y:S01]  /*9bac0*/  @P3 STG.E desc[UR60][R102.64], R231 ;  /* 0x000000e766003986 */ /* 0x0005e2000c10193c */
[----:B------:R-:W-:-:S03]  /*9bad0*/  ISETP.GE.AND P3, PT, R8, R85, PT ;  /* 0x000000550800720c */ /* 0x000fc60003f66270 */
[----:B------:R-:W4:Y:S01]  /*9bae0*/  LDL.LU R85, [R1+0x2ee0] ;  /* 0x002ee00001557983 */ /* 0x000f220000300800 */
[----:B------:R-:W-:-:S03]  /*9baf0*/  ISETP.LT.AND P6, PT, R7, R80, !P1 ;  /* 0x000000500700720c */ /* 0x000fc60004fc1270 */
[----:B------:R-:W4:Y:S01]  /*9bb00*/  LDL.LU R243, [R1+0xf34] ;  /* 0x000f340001f37983 */ /* 0x000f220000300800 */
[----:B------:R-:W-:-:S03]  /*9bb10*/  IMAD.WIDE R100, R11, 0x4, R4 ;  /* 0x000000040b647825 */ /* 0x000fc600078e0204 */
[----:B------:R-:W4:Y:S01]  /*9bb20*/  LDL.LU R235, [R1+0xa74] ;  /* 0x000a740001eb7983 */ /* 0x000f220000300800 */
[----:B------:R-:W-:Y:S02]  /*9bb30*/  IMAD.IADD R0, R11, 0x1, R106 ;  /* 0x000000010b007824 */ /* 0x000fe400078e026a */
[----:B------:R-:W-:Y:S01]  /*9bb40*/  VIADD R8, R6, 0x13c ;  /* 0x0000013c06087836 */ /* 0x000fe20000000000 */
[----:B------:R-:W4:Y:S01]  /*9bb50*/  LDL.LU R229, [R1+0xf48] ;  /* 0x000f480001e57983 */ /* 0x000f220000300800 */
[----:B--2---:R-:W-:Y:S01]  /*9bb60*/  IMAD.WIDE R102, R0, 0x4, R2 ;  /* 0x0000000400667825 */ /* 0x004fe200078e0202 */
[----:B------:R-:W2:Y:S02]  /*9bb70*/  LDC R106, c[0x0][0x248] ;  /* 0x00009200ff6a7b82 */ /* 0x000ea40000000800 */
[----:B------:R-:W2:Y:S04]  /*9bb80*/  LDL.LU R247, [R1+0xf58] ;  /* 0x000f580001f77983 */ /* 0x000ea80000300800 */
[----:B------:R-:W2:Y:S04]  /*9bb90*/  LDL.LU R246, [R1+0xf38] ;  /* 0x000f380001f67983 */ /* 0x000ea80000300800 */
[----:B------:R-:W2:Y:S04]  /*9bba0*/  LDL.LU R231, [R1+0xa78] ;  /* 0x000a780001e77983 */ /* 0x000ea80000300800 */
[----:B------:R-:W-:Y:S04]  /*9bbb0*/  @P4 STG.E desc[UR60][R82.64], R250 ;  /* 0x000000fa52004986 */ /* 0x000fe8000c10193c */
[----:B------:R-:W-:Y:S01]  /*9bbc0*/  @P2 STG.E desc[UR60][R100.64], R248 ;  /* 0x000000f864002986 */ /* 0x000fe2000c10193c */
[----:B------:R-:W-:-:S02]  /*9bbd0*/  ISETP.LT.AND P2, PT, R9, R80, !P1 ;  /* 0x000000500900720c */ /* 0x000fc40004f41270 */
[----:B------:R-:W-:Y:S01]  /*9bbe0*/  ISETP.GE.AND P1, PT, R8, R81, PT ;  /* 0x000000510800720c */ /* 0x000fe20003f26270 */
[----:B------:R-:W-:Y:S01]  /*9bbf0*/  VIADD R8, R6, 0x13d ;  /* 0x0000013d06087836 */ /* 0x000fe20000000000 */
[----:B------:R-:W1:Y:S01]  /*9bc00*/  LDC R81, c[0x0][0x248] ;  /* 0x00009200ff517b82 */ /* 0x000e620000000800 */
[----:B------:R3:W-:Y:S02]  /*9bc10*/  @P6 STG.E desc[UR60][R102.64], R251 ;  /* 0x000000fb66006986 */ /* 0x0007e4000c10193c */
[----:B---3--:R-:W-:-:S06]  /*9bc20*/  IMAD.WIDE R102, R0, 0x4, R4 ;  /* 0x0000000400667825 */ /* 0x008fcc00078e0204 */
        /* <DEDUP_REMOVED lines=8> */
[----:B------:R-:W-:Y:S02]  /*9bcb0*/  ISETP.LT.AND P3, PT, R9, R80, !P3 ;  /* 0x000000500900720c */ /* 0x000fe40005f61270 */
[----:B----4-:R-:W-:Y:S02]  /*9bcc0*/  IADD3 R11, R0, R104, RZ ;  /* 0x00000068000b7210 */ /* 0x010fe40007ffe0ff */
[----:B------:R-:W-:Y:S01]  /*9bcd0*/  ISETP.LT.AND P6, PT, R7, R80, !P1 ;  /* 0x000000500700720c */ /* 0x000fe20004fc1270 */
[----:B------:R-:W4:Y:S02]  /*9bce0*/  LDC R104, c[0x0][0x22c] ;  /* 0x00008b00ff687b82 */ /* 0x000f240000000800 */
[----:B------:R-:W-:-:S04]  /*9bcf0*/  IMAD.WIDE R82, R11, 0x4, R2 ;  /* 0x000000040b527825 */ /* 0x000fc800078e0202 */
[----:B------:R-:W-:-:S04]  /*9bd00*/  IMAD.WIDE R100, R11, 0x4, R4 ;  /* 0x000000040b647825 */ /* 0x000fc800078e0204 */
[----:B-1----:R-:W-:Y:S01]  /*9bd10*/  IMAD.IADD R0, R11, 0x1, R107 ;  /* 0x000000010b007824 */ /* 0x002fe200078e026b */
[----:B------:R1:W-:Y:S01]  /*9bd20*/  @P4 STG.E desc[UR60][R82.64], R243 ;  /* 0x000000f352004986 */ /* 0x0003e2000c10193c */
[-C--:B------:R-:W-:Y:S01]  /*9bd30*/  ISETP.LT.AND P4, PT, R7, R80.reuse, !P2 ;  /* 0x000000500700720c */ /* 0x080fe20005781270 */
[----:B------:R-:W3:Y:S02]  /*9bd40*/  LDC R107, c[0x0][0x248] ;  /* 0x00009200ff6b7b82 */ /* 0x000ee40000000800 */
[----:B------:R1:W-:Y:S01]  /*9bd50*/  @P3 STG.E desc[UR60][R100.64], R235 ;  /* 0x000000eb64003986 */ /* 0x0003e2000c10193c */
[CC--:B------:R-:W-:Y:S01]  /*9bd60*/  ISETP.LT.AND P3, PT, R9.reuse, R80.reuse, !P1 ;  /* 0x000000500900720c */ /* 0x0c0fe20004f61270 */
[----:B------:R-:W-:Y:S01]  /*9bd70*/  IMAD.WIDE R102, R0, 0x4, R2 ;  /* 0x0000000400667825 */ /* 0x000fe200078e0202 */
[----:B------:R-:W-:Y:S02]  /*9bd80*/  IADD3 R8, R6, 0x13e, RZ ;  /* 0x0000013e06087810 */ /* 0x000fe40007ffe0ff */
[-C--:B------:R-:W-:Y:S01]  /*9bd90*/  ISETP.LT.AND P2, PT, R9, R80.reuse, !P2 ;  /* 0x000000500900720c */ /* 0x080fe20005741270 */
[----:B------:R-:W-:Y:S01]  /*9bda0*/  IMAD.IADD R11, R0, 0x1, R81 ;  /* 0x00000001000b7824 */ /* 0x000fe200078e0251 */
[----:B------:R-:W-:Y:S01]  /*9bdb0*/  ISETP.GE.AND P1, PT, R8, R105, PT ;  /* 0x000000690800720c */ /* 0x000fe20003f26270 */
[----:B------:R2:W-:Y:S01]  /*9bdc0*/  @P6 STG.E desc[UR60][R102.64], R229 ;  /* 0x000000e566006986 */ /* 0x0005e2000c10193c */
[----:B------:R-:W4:Y:S01]  /*9bdd0*/  LDC R105, c[0x0][0x248] ;  /* 0x00009200ff697b82 */ /* 0x000f220000000800 */
[----:B------:R-:W-:Y:S01]  /*9bde0*/  VIADD R8, R6, 0x13f ;  /* 0x0000013f06087836 */ /* 0x000fe20000000000 */
[----:B------:R-:W-:Y:S01]  /*9bdf0*/  ISETP.LT.AND P6, PT, R7, R80, !P1 ;  /* 0x000000500700720c */ /* 0x000fe20004fc1270 */
[----:B-1----:R-:W-:-:S04]  /*9be00*/  IMAD.WIDE R82, R11, 0x4, R2 ;  /* 0x000000040b527825 */ /* 0x002fc800078e0202 */
[C-C-:B------:R-:W-:Y:S01]  /*9be10*/  IMAD.WIDE R100, R11.reuse, 0x4, R4.reuse ;  /* 0x000000040b647825 */ /* 0x140fe200078e0204 */
[----:B------:R-:W1:Y:S03]  /*9be20*/  LDC R81, c[0x0][0x22c] ;  /* 0x00008b00ff517b82 */ /* 0x000e660000000800 */
[----:B--2---:R-:W-:Y:S01]  /*9be30*/  IMAD.WIDE R102, R0, 0x4, R4 ;  /* 0x0000000400667825 */ /* 0x004fe200078e0204 */
[----:B------:R-:W-:-:S04]  /*9be40*/  IADD3 R0, R11, R106, RZ ;  /* 0x0000006a0b007210 */ /* 0x000fc80007ffe0ff */
[----:B------:R2:W-:Y:S01]  /*9be50*/  @P3 STG.E desc[UR60][R102.64], R247 ;  /* 0x000000f766003986 */ /* 0x0005e2000c10193c */
[----:B------:R-:W-:Y:S01]  /*9be60*/  ISETP.GE.AND P3, PT, R8, R87, PT ;  /* 0x000000570800720c */ /* 0x000fe20003f66270 */
[----:B------:R-:W1:Y:S02]  /*9be70*/  LDC R106, c[0x0][0x248] ;  /* 0x00009200ff6a7b82 */ /* 0x000e640000000800 */
[----:B------:R-:W-:Y:S04]  /*9be80*/  @P4 STG.E desc[UR60][R82.64], R246 ;  /* 0x000000f652004986 */ /* 0x000fe8000c10193c */
[----:B------:R-:W3:Y:S04]  /*9be90*/  LDL.LU R87, [R1+0x2ed8] ;  /* 0x002ed80001577983 */ /* 0x000ee80000300800 */
[----:B------:R4:W-:Y:S01]  /*9bea0*/  @P2 STG.E desc[UR60][R100.64], R231 ;  /* 0x000000e764002986 */ /* 0x0009e2000c10193c */
[----:B------:R-:W-:Y:S01]  /*9beb0*/  ISETP.LT.AND P2, PT, R9, R80, !P1 ;  /* 0x000000500900720c */ /* 0x000fe20004f41270 */
[----:B--2---:R-:W-:-:S02]  /*9bec0*/  IMAD.WIDE R102, R0, 0x4, R2 ;  /* 0x0000000400667825 */ /* 0x004fc400078e0202 */
[----:B------:R-:W2:Y:S02]  /*9bed0*/  LDL.LU R247, [R1+0xa80] ;  /* 0x000a800001f77983 */ /* 0x000ea40000300800 */
[----:B------:R-:W-:Y:S01]  /*9bee0*/  VIADD R8, R6, 0x140 ;  /* 0x0000014006087836 */ /* 0x000fe20000000000 */
[----:B------:R-:W-:Y:S01]  /*9bef0*/  ISETP.LT.AND P4, PT, R7, R80, !P3 ;  /* 0x000000500700720c */ /* 0x000fe20005f81270 */
[----:B----4-:R-:W4:Y:S03]  /*9bf00*/  LDL.LU R231, [R1+0xf60] ;  /* 0x000f600001e77983 */ /* 0x010f260000300800 */
[----:B------:R-:W-:Y:S02]  /*9bf10*/  ISETP.GE.AND P1, PT, R8, R104, PT ;  /* 0x000000680800720c */ /* 0x000fe40003f26270 */
[----:B------:R-:W-:Y:S01]  /*9bf20*/  IADD3 R8, R6, 0x141, RZ ;  /* 0x0000014106087810 */ /* 0x000fe20007ffe0ff */
[----:B------:R-:W-:Y:S01]  /*9bf30*/  IMAD.IADD R11, R0, 0x1, R105 ;  /* 0x00000001000b7824 */ /* 0x000fe200078e0269 */
[----:B------:R-:W-:Y:S01]  /*9bf40*/  ISETP.LT.AND P3, PT, R9, R80, !P3 ;  /* 0x000000500900720c */ /* 0x000fe20005f61270 */
[----:B------:R-:W1:Y:S02]  /*9bf50*/  LDC R104, c[0x0][0x248] ;  /* 0x00009200ff687b82 */ /* 0x000e640000000800 */
[----:B------:R-:W-:-:S04]  /*9bf60*/  IMAD.WIDE R82, R11, 0x4, R2 ;  /* 0x000000040b527825 */ /* 0x000fc800078e0202 */
[--C-:B------:R-:W-:Y:S02]  /*9bf70*/  IMAD.WIDE R100, R11, 0x4, R4.reuse ;  /* 0x000000040b647825 */ /* 0x100fe400078e0204 */
[----:B------:R-:W4:Y:S01]  /*9bf80*/  LDC R105, c[0x0][0x22c] ;  /* 0x00008b00ff697b82 */ /* 0x000f220000000800 */
[----:B------:R1:W-:Y:S02]  /*9bf90*/  @P6 STG.E desc[UR60][R102.64], R250 ;  /* 0x000000fa66006986 */ /* 0x0003e4000c10193c */
[----:B-1----:R-:W-:-:S05]  /*9bfa0*/  IMAD.WIDE R102, R0, 0x4, R4 ;  /* 0x0000000400667825 */ /* 0x002fca00078e0204 */
[----:B------:R1:W-:Y:S01]  /*9bfb0*/  @P2 STG.E desc[UR60][R102.64], R248 ;  /* 0x000000f866002986 */ /* 0x0003e2000c10193c */
[----:B------:R-:W-:-:S03]  /*9bfc0*/  ISETP.GE.AND P2, PT, R8, R88, PT ;  /* 0x000000580800720c */ /* 0x000fc60003f46270 */
[----:B------:R-:W4:Y:S04]  /*9bfd0*/  LDL.LU R88, [R1+0x2ed4] ;  /* 0x002ed40001587983 */ /* 0x000f280000300800 */
[----:B------:R-:W4:Y:S04]  /*9bfe0*/  LDL.LU R250, [R1+0x680] ;  /* 0x0006800001fa7983 */ /* 0x000f280000300800 */
[----:B-1----:R-:W4:Y:S04]  /*9bff0*/  LDL.LU R248, [R1+0x670] ;  /* 0x0006700001f87983 */ /* 0x002f280000300800 */
[----:B------:R1:W-:Y:S04]  /*9c000*/  @P4 STG.E desc[UR60][R82.64], R251 ;  /* 0x000000fb52004986 */ /* 0x0003e8000c10193c */
[----:B---3--:R3:W-:Y:S04]  /*9c010*/  @P3 STG.E desc[UR60][R100.64], R249 ;  /* 0x000000f964003986 */ /* 0x0087e8000c10193c */
[----:B-1----:R-:W4:Y:S04]  /*9c020*/  LDL.LU R251, [R1+0xa84] ;  /* 0x000a840001fb7983 */ /* 0x002f280000300800 */
[----:B---3--:R-:W3:Y:S01]  /*9c030*/  LDL.LU R249, [R1+0xf64] ;  /* 0x000f640001f97983 */ /* 0x008ee20000300800 */
[-C--:B------:R-:W-:Y:S01]  /*9c040*/  ISETP.LT.AND P6, PT, R7, R80.reuse, !P1 ;  /* 0x000000500700720c */ /* 0x080fe20004fc1270 */
[----:B------:R-:W-:Y:S01]  /*9c050*/  IMAD.IADD R0, R11, 0x1, R107 ;  /* 0x000000010b007824 */ /* 0x000fe200078e026b */
[-C--:B------:R-:W-:Y:S01]  /*9c060*/  ISETP.LT.AND P3, PT, R9, R80.reuse, !P1 ;  /* 0x000000500900720c */ /* 0x080fe20004f61270 */
[----:B------:R-:W-:Y:S01]  /*9c070*/  VIADD R8, R6, 0x142 ;  /* 0x0000014206087836 */ /* 0x000fe20000000000 */
[-C--:B------:R-:W-:Y:S01]  /*9c080*/  ISETP.LT.AND P4, PT, R7, R80.reuse, !P2 ;  /* 0x000000500700720c */ /* 0x080fe20005781270 */
[----:B------:R-:W-:Y:S01]  /*9c090*/  IMAD.WIDE R102, R0, 0x4, R2 ;  /* 0x0000000400667825 */ /* 0x000fe200078e0202 */
[----:B------:R-:W1:Y:S02]  /*9c0a0*/  LDC R107, c[0x0][0x248] ;  /* 0x00009200ff6b7b82 */ /* 0x000e640000000800 */
[----:B------:R-:W-:Y:S01]  /*9c0b0*/  ISETP.GE.AND P1, PT, R8, R81, PT ;  /* 0x000000510800720c */ /* 0x000fe20003f26270 */
[----:B------:R-:W-:Y:S01]  /*9c0c0*/  VIADD R8, R6, 0x143 ;  /* 0x0000014306087836 */ /* 0x000fe20000000000 */
[----:B------:R-:W-:-:S02]  /*9c0d0*/  ISETP.LT.AND P2, PT, R9, R80, !P2 ;  /* 0x000000500900720c */ /* 0x000fc40005741270 */
[----:B------:R-:W-:Y:S02]  /*9c0e0*/  IADD3 R11, R0, R104, RZ ;  /* 0x00000068000b7210 */ /* 0x000fe40007ffe0ff */
[----:B------:R-:W1:Y:S01]  /*9c0f0*/  LDC R81, c[0x0][0x248] ;  /* 0x00009200ff517b82 */ /* 0x000e620000000800 */
[----:B--2---:R2:W-:Y:S02]  /*9c100*/  @P6 STG.E desc[UR60][R102.64], R247 ;  /* 0x000000f766006986 */ /* 0x0045e4000c10193c */
[----:B------:R-:W-:-:S05]  /*9c110*/  IMAD.WIDE R82, R11, 0x4, R2 ;  /* 0x000000040b527825 */ /* 0x000fca00078e0202 */
[----:B------:R-:W1:Y:S01]  /*9c120*/  LDC R104, c[0x0][0x22c] ;  /* 0x00008b00ff687b82 */ /* 0x000e620000000800 */
[----:B--2---:R-:W-:-:S05]  /*9c130*/  IMAD.WIDE R102, R0, 0x4, R4 ;  /* 0x0000000400667825 */ /* 0x004fca00078e0204 */
[----:B----4-:R2:W-:Y:S01]  /*9c140*/  @P3 STG.E desc[UR60][R102.64], R231 ;  /* 0x000000e766003986 */ /* 0x0105e2000c10193c */
[----:B------:R-:W-:-:S03]  /*9c150*/  ISETP.GE.AND P3, PT, R8, R89, PT ;  /* 0x000000590800720c */ /* 0x000fc60003f66270 */
[----:B------:R-:W4:Y:S01]  /*9c160*/  LDL.LU R89, [R1+0x2ed0] ;  /* 0x002ed00001597983 */ /* 0x000f220000300800 */
[----:B------:R-:W-:-:S03]  /*9c170*/  ISETP.LT.AND P6, PT, R7, R80, !P1 ;  /* 0x000000500700720c */ /* 0x000fc60004fc1270 */
[----:B------:R-:W4:Y:S01]  /*9c180*/  LDL.LU R243, [R1+0x684] ;  /* 0x0006840001f37983 */ /* 0x000f220000300800 */
[----:B------:R-:W-:-:S03]  /*9c190*/  IMAD.WIDE R100, R11, 0x4, R4 ;  /* 0x000000040b647825 */ /* 0x000fc600078e0204 */
[----:B------:R-:W4:Y:S01]  /*9c1a0*/  LDL.LU R235, [R1+0x674] ;  /* 0x0006740001eb7983 */ /* 0x000f220000300800 */
[----:B------:R-:W-:Y:S01]  /*9c1b0*/  IMAD.IADD R0, R11, 0x1, R106 ;  /* 0x000000010b007824 */ /* 0x000fe200078e026a */
[----:B------:R-:W-:Y:S01]  /*9c1c0*/  IADD3 R8, R6, 0x144, RZ ;  /* 0x0000014406087810 */ /* 0x000fe20007ffe0ff */
[----:B------:R-:W4:Y:S01]  /*9c1d0*/  LDC R106, c[0x0][0x248] ;  /* 0x00009200ff6a7b82 */ /* 0x000f220000000800 */
[----:B------:R-:W4:Y:S01]  /*9c1e0*/  LDL.LU R229, [R1+0xa88] ;  /* 0x000a880001e57983 */ /* 0x000f220000300800 */
[----:B--2---:R-:W-:-:S03]  /*9c1f0*/  IMAD.WIDE R102, R0, 0x4, R2 ;  /* 0x0000000400667825 */ /* 0x004fc600078e0202 */
        /* <DEDUP_REMOVED lines=8> */
[----:B------:R-:W4:Y:S01]  /*9c280*/  LDC R105, c[0x0][0x248] ;  /* 0x00009200ff697b82 */ /* 0x000f220000000800 */
[----:B------:R1:W-:Y:S02]  /*9c290*/  @P6 STG.E desc[UR60][R102.64], R251 ;  /* 0x000000fb66006986 */ /* 0x0003e4000c10193c */
[----:B-1----:R-:W-:-:S06]  /*9c2a0*/  IMAD.WIDE R102, R0, 0x4, R4 ;  /* 0x0000000400667825 */ /* 0x002fcc00078e0204 */
[----:B---3--:R1:W-:Y:S01]  /*9c2b0*/  @P2 STG.E desc[UR60][R102.64], R249 ;  /* 0x000000f966002986 */ /* 0x0083e2000c10193c */
[----:B------:R-:W-:-:S03]  /*9c2c0*/  ISETP.GE.AND P2, PT, R8, R90, PT ;  /* 0x0000005a0800720c */ /* 0x000fc60003f46270 */
[----:B------:R-:W3:Y:S04]  /*9c2d0*/  LDL.LU R90, [R1+0x2ecc] ;  /* 0x002ecc00015a7983 */ /* 0x000ee80000300800 */
[----:B------:R-:W3:Y:S04]  /*9c2e0*/  LDL.LU R250, [R1+0xa8c] ;  /* 0x000a8c0001fa7983 */ /* 0x000ee80000300800 */
[----:B------:R-:W3:Y:S04]  /*9c2f0*/  LDL.LU R248, [R1+0xf6c] ;  /* 0x000f6c0001f87983 */ /* 0x000ee80000300800 */
[----:B------:R-:W3:Y:S04]  /*9c300*/  LDL.LU R251, [R1+0x68c] ;  /* 0x00068c0001fb7983 */ /* 0x000ee80000300800 */
[----:B-1----:R-:W3:Y:S01]  /*9c310*/  LDL.LU R249, [R1+0x67c] ;  /* 0x00067c0001f97983 */ /* 0x002ee20000300800 */
[----:B------:R-:W-:-:S02]  /*9c320*/  ISETP.LT.AND P4, PT, R7, R80, !P3 ;  /* 0x000000500700720c */ /* 0x000fc40005f81270 */
[-C--:B------:R-:W-:Y:S01]  /*9c330*/  ISETP.LT.AND P3, PT, R9, R80.reuse, !P3 ;  /* 0x000000500900720c */ /* 0x080fe20005f61270 */
[----:B------:R-:W-:Y:S01]  /*9c340*/  IMAD.IADD R11, R0, 0x1, R81 ;  /* 0x00000001000b7824 */ /* 0x000fe200078e0251 */
[----:B------:R-:W-:Y:S01]  /*9c350*/  ISETP.LT.AND P6, PT, R7, R80, !P1 ;  /* 0x000000500700720c */ /* 0x000fe20004fc1270 */
[----:B------:R-:W-:Y:S01]  /*9c360*/  VIADD R8, R6, 0x146 ;  /* 0x0000014606087836 */ /* 0x000fe20000000000 */
[----:B------:R-:W1:Y:S01]  /*9c370*/  LDC R81, c[0x0][0x22c] ;  /* 0x00008b00ff517b82 */ /* 0x000e620000000800 */
[C---:B------:R-:W-:Y:S01]  /*9c380*/  IMAD.WIDE R82, R11.reuse, 0x4, R2 ;  /* 0x000000040b527825 */ /* 0x040fe200078e0202 */
[----:B------:R-:W-:-:S03]  /*9c390*/  IADD3 R0, R11, R107, RZ ;  /* 0x0000006b0b007210 */ /* 0x000fc60007ffe0ff */
[----:B------:R-:W-:-:S03]  /*9c3a0*/  IMAD.WIDE R100, R11, 0x4, R4 ;  /* 0x000000040b647825 */ /* 0x000fc600078e0204 */
[----:B------:R-:W3:Y:S01]  /*9c3b0*/  LDC R107, c[0x0][0x248] ;  /* 0x00009200ff6b7b82 */ /* 0x000ee20000000800 */
[----:B------:R-:W-:Y:S01]  /*9c3c0*/  IMAD.WIDE R102, R0, 0x4, R2 ;  /* 0x0000000400667825 */ /* 0x000fe200078e0202 */
[----:B----4-:R4:W-:Y:S01]  /*9c3d0*/  @P4 STG.E desc[UR60][R82.64], R243 ;  /* 0x000000f352004986 */ /* 0x0109e2000c10193c */
[----:B------:R-:W-:-:S03]  /*9c3e0*/  ISETP.LT.AND P4, PT, R7, R80, !P2 ;  /* 0x000000500700720c */ /* 0x000fc60005781270 */
[----:B------:R2:W-:Y:S01]  /*9c3f0*/  @P3 STG.E desc[UR60][R100.64], R235 ;  /* 0x000000eb64003986 */ /* 0x0005e2000c10193c */
[CC--:B------:R-:W-:Y:S02]  /*9c400*/  ISETP.LT.AND P3, PT, R9.reuse, R80.reuse, !P1 ;  /* 0x000000500900720c */ /* 0x0c0fe40004f61270 */
[----:B------:R-:W-:Y:S01]  /*9c410*/  ISETP.LT.AND P2, PT, R9, R80, !P2 ;  /* 0x000000500900720c */ /* 0x000fe20005741270 */
[----:B------:R-:W-:Y:S01]  /*9c420*/  IMAD.IADD R11, R0, 0x1, R105 ;  /* 0x00000001000b7824 */ /* 0x000fe200078e0269 */
[----:B------:R-:W-:Y:S01]  /*9c430*/  ISETP.GE.AND P1, PT, R8, R104, PT ;  /* 0x000000680800720c */ /* 0x000fe20003f26270 */
[----:B------:R2:W-:Y:S01]  /*9c440*/  @P6 STG.E desc[UR60][R102.64], R229 ;  /* 0x000000e566006986 */ /* 0x0005e2000c10193c */
[----:B------:R-:W1:Y:S01]  /*9c450*/  LDC R104, c[0x0][0x248] ;  /* 0x00009200ff687b82 */ /* 0x000e620000000800 */
[----:B------:R-:W-:Y:S01]  /*9c460*/  IADD3 R8, R6, 0x147, RZ ;  /* 0x0000014706087810 */ /* 0x000fe20007ffe0ff */
[----:B----4-:R-:W-:Y:S01]  /*9c470*/  IMAD.WIDE R82, R11, 0x4, R4 ;  /* 0x000000040b527825 */ /* 0x010fe200078e0204 */
[----:B------:R-:W-:-:S03]  /*9c480*/  ISETP.LT.AND P6, PT, R7, R80, !P1 ;  /* 0x000000500700720c */ /* 0x000fc60004fc1270 */
[----:B--2---:R-:W-:Y:S02]  /*9c490*/  IMAD.WIDE R100, R11, 0x4, R2 ;  /* 0x000000040b647825 */ /* 0x004fe400078e0202 */
[----:B------:R-:W2:Y:S02]  /*9c4a0*/  LDC R105, c[0x0][0x22c] ;  /* 0x00008b00ff697b82 */ /* 0x000ea40000000800 */
[----:B------:R-:W-:-:S04]  /*9c4b0*/  IMAD.WIDE R102, R0, 0x4, R4 ;  /* 0x0000000400667825 */ /* 0x000fc800078e0204 */
[----:B------:R-:W-:Y:S01]  /*9c4c0*/  IMAD.IADD R0, R11, 0x1, R106 ;  /* 0x000000010b007824 */ /* 0x000fe200078e026a */
[----:B------:R4:W-:Y:S01]  /*9c4d0*/  @P3 STG.E desc[UR60][R102.64], R247 ;  /* 0x000000f766003986 */ /* 0x0009e2000c10193c */
[----:B------:R-:W-:Y:S01]  /*9c4e0*/  ISETP.GE.AND P3, PT, R8, R91, PT ;  /* 0x0000005b0800720c */ /* 0x000fe20003f66270 */
[----:B------:R-:W2:Y:S02]  /*9c4f0*/  LDC R106, c[0x0][0x248] ;  /* 0x00009200ff6a7b82 */ /* 0x000ea40000000800 */
[----:B------:R-:W-:Y:S04]  /*9c500*/  @P4 STG.E desc[UR60][R100.64], R246 ;  /* 0x000000f664004986 */ /* 0x000fe8000c10193c */
[----:B------:R-:W2:Y:S04]  /*9c510*/  LDL.LU R91, [R1+0x2ec8] ;  /* 0x002ec800015b7983 */ /* 0x000ea80000300800 */
[----:B------:R1:W-:Y:S01]  /*9c520*/  @P2 STG.E desc[UR60][R82.64], R231 ;  /* 0x000000e752002986 */ /* 0x0003e2000c10193c */
[----:B------:R-:W-:Y:S01]  /*9c530*/  ISETP.LT.AND P2, PT, R9, R80, !P1 ;  /* 0x000000500900720c */ /* 0x000fe20004f41270 */
[----:B----4-:R-:W-:-:S02]  /*9c540*/  IMAD.WIDE R102, R0, 0x4, R2 ;  /* 0x0000000400667825 */ /* 0x010fc400078e0202 */
[----:B------:R-:W4:Y:S02]  /*9c550*/  LDL.LU R247, [R1+0xf80] ;  /* 0x000f800001f77983 */ /* 0x000f240000300800 */
[----:B------:R-:W-:Y:S01]  /*9c560*/  VIADD R8, R6, 0x148 ;  /* 0x0000014806087836 */ /* 0x000fe20000000000 */
[----:B------:R-:W-:Y:S01]  /*9c570*/  ISETP.LT.AND P4, PT, R7, R80, !P3 ;  /* 0x000000500700720c */ /* 0x000fe20005f81270 */
[----:B-1----:R-:W4:Y:S03]  /*9c580*/  LDL.LU R231, [R1+0xf90] ;  /* 0x000f900001e77983 */ /* 0x002f260000300800 */
[----:B------:R-:W-:Y:S01]  /*9c590*/  ISETP.GE.AND P1, PT, R8, R81, PT ;  /* 0x000000510800720c */ /* 0x000fe20003f26270 */
[----:B------:R-:W-:Y:S01]  /*9c5a0*/  VIADD R8, R6, 0x149 ;  /* 0x0000014906087836 */ /* 0x000fe20000000000 */
[----:B------:R-:W-:Y:S01]  /*9c5b0*/  IADD3 R11, R0, R104, RZ ;  /* 0x00000068000b7210 */ /* 0x000fe20007ffe0ff */
[----:B------:R-:W1:Y:S01]  /*9c5c0*/  LDC R81, c[0x0][0x248] ;  /* 0x00009200ff517b82 */ /* 0x000e620000000800 */
[----:B------:R-:W-:-:S03]  /*9c5d0*/  ISETP.LT.AND P3, PT, R9, R80, !P3 ;  /* 0x000000500900720c */ /* 0x000fc60005f61270 */
[----:B------:R-:W-:-:S04]  /*9c5e0*/  IMAD.WIDE R100, R11, 0x4, R2 ;  /* 0x000000040b647825 */ /* 0x000fc800078e0202 */
[--C-:B------:R-:W-:Y:S01]  /*9c5f0*/  IMAD.WIDE R82, R11, 0x4, R4.reuse ;  /* 0x000000040b527825 */ /* 0x100fe200078e0204 */
[----:B------:R-:W4:Y:S01]  /*9c600*/  LDC R104, c[0x0][0x22c] ;  /* 0x00008b00ff687b82 */ /* 0x000f220000000800 */
[----:B---3--:R3:W-:Y:S02]  /*9c610*/  @P6 STG.E desc[UR60][R102.64], R250 ;  /* 0x000000fa66006986 */ /* 0x0087e4000c10193c */
[----:B---3--:R-:W-:-:S05]  /*9c620*/  IMAD.WIDE R102, R0, 0x4, R4 ;  /* 0x0000000400667825 */ /* 0x008fca00078e0204 */
[----:B------:R3:W-:Y:S01]  /*9c630*/  @P2 STG.E desc[UR60][R102.64], R248 ;  /* 0x000000f866002986 */ /* 0x0007e2000c10193c */
[----:B------:R-:W-:-:S03]  /*9c640*/  ISETP.GE.AND P2, PT, R8, R72, PT ;  /* 0x000000480800720c */ /* 0x000fc60003f46270 */
[----:B------:R-:W4:Y:S04]  /*9c650*/  LDL.LU R72, [R1+0x2ec4] ;  /* 0x002ec40001487983 */ /* 0x000f280000300800 */
[----:B------:R-:W4:Y:S04]  /*9c660*/  LDL.LU R250, [R1+0xf70] ;  /* 0x000f700001fa7983 */ /* 0x000f280000300800 */
[----:B---3--:R-:W3:Y:S04]  /*9c670*/  LDL.LU R248, [R1+0xa90] ;  /* 0x000a900001f87983 */ /* 0x008ee80000300800 */
[----:B------:R1:W-:Y:S04]  /*9c680*/  @P4 STG.E desc[UR60][R100.64], R251 ;  /* 0x000000fb64004986 */ /* 0x0003e8000c10193c */
[----:B------:R1:W-:Y:S04]  /*9c690*/  @P3 STG.E desc[UR60][R82.64], R249 ;  /* 0x000000f952003986 */ /* 0x0003e8000c10193c */
[----:B-1----:R-:W3:Y:S04]  /*9c6a0*/  LDL.LU R251, [R1+0xf84] ;  /* 0x000f840001fb7983 */ /* 0x002ee80000300800 */
[----:B------:R-:W3:Y:S01]  /*9c6b0*/  LDL.LU R249, [R1+0xf94] ;  /* 0x000f940001f97983 */ /* 0x000ee20000300800 */
[-C--:B------:R-:W-:Y:S01]  /*9c6c0*/  ISETP.LT.AND P6, PT, R7, R80.reuse, !P1 ;  /* 0x000000500700720c */ /* 0x080fe20004fc1270 */
[----:B------:R-:W-:Y:S01]  /*9c6d0*/  IMAD.IADD R0, R11, 0x1, R107 ;  /* 0x000000010b007824 */ /* 0x000fe200078e026b */
[----:B------:R-:W-:Y:S01]  /*9c6e0*/  ISETP.LT.AND P3, PT, R9, R80, !P1 ;  /* 0x000000500900720c */ /* 0x000fe20004f61270 */
[----:B------:R-:W1:Y:S02]  /*9c6f0*/  LDC R107, c[0x0][0x248] ;  /* 0x00009200ff6b7b82 */ /* 0x000e640000000800 */
[----:B------:R-:W-:Y:S01]  /*9c700*/  IMAD.WIDE R102, R0, 0x4, R2 ;  /* 0x0000000400667825 */ /* 0x000fe200078e0202 */
[----:B------:R-:W-:-:S02]  /*9c710*/  IADD3 R8, R6, 0x14a, RZ ;  /* 0x0000014a06087810 */ /* 0x000fc40007ffe0ff */
[-C--:B------:R-:W-:Y:S02]  /*9c720*/  ISETP.LT.AND P4, PT, R7, R80.reuse, !P2 ;  /* 0x000000500700720c */ /* 0x080fe40005781270 */
[----:B--2---:R-:W-:Y:S01]  /*9c730*/  ISETP.GE.AND P1, PT, R8, R105, PT ;  /* 0x000000690800720c */ /* 0x004fe20003f26270 */
[----:B------:R-:W-:Y:S01]  /*9c740*/  VIADD R8, R6, 0x14b ;  /* 0x0000014b06087836 */ /* 0x000fe20000000000 */
[----:B------:R-:W-:Y:S01]  /*9c750*/  ISETP.LT.AND P2, PT, R9, R80, !P2 ;  /* 0x000000500900720c */ /* 0x000fe20005741270 */
[----:B------:R-:W-:Y:S01]  /*9c760*/  IMAD.IADD R11, R0, 0x1, R81 ;  /* 0x00000001000b7824 */ /* 0x000fe200078e0251 */
[----:B------:R-:W2:Y:S01]  /*9c770*/  LDC R105, c[0x0][0x248] ;  /* 0x00009200ff697b82 */ /* 0x000ea20000000800 */
[----:B----4-:R4:W-:Y:S02]  /*9c780*/  @P6 STG.E desc[UR60][R102.64], R247 ;  /* 0x000000f766006986 */ /* 0x0109e4000c10193c */
[----:B------:R-:W-:-:S05]  /*9c790*/  IMAD.WIDE R82, R11, 0x4, R2 ;  /* 0x000000040b527825 */ /* 0x000fca00078e0202 */
[----:B------:R-:W1:Y:S01]  /*9c7a0*/  LDC R81, c[0x0][0x22c] ;  /* 0x00008b00ff517b82 */ /* 0x000e620000000800 */
[----:B----4-:R-:W-:-:S05]  /*9c7b0*/  IMAD.WIDE R102, R0, 0x4, R4 ;  /* 0x0000000400667825 */ /* 0x010fca00078e0204 */
[----:B------:R4:W-:Y:S01]  /*9c7c0*/  @P3 STG.E desc[UR60][R102.64], R231 ;  /* 0x000000e766003986 */ /* 0x0009e2000c10193c */
[----:B------:R-:W-:-:S03]  /*9c7d0*/  ISETP.GE.AND P3, PT, R8, R73, PT ;  /* 0x000000490800720c */ /* 0x000fc60003f66270 */
[----:B------:R-:W2:Y:S01]  /*9c7e0*/  LDL.LU R73, [R1+0x2ec0] ;  /* 0x002ec00001497983 */ /* 0x000ea20000300800 */
[----:B------:R-:W-:-:S03]  /*9c7f0*/  ISETP.LT.AND P6, PT, R7, R80, !P1 ;  /* 0x000000500700720c */ /* 0x000fc60004fc1270 */
[----:B------:R-:W2:Y:S01]  /*9c800*/  LDL.LU R243, [R1+0xf74] ;  /* 0x000f740001f37983 */ /* 0x000ea20000300800 */
[----:B------:R-:W-:-:S03]  /*9c810*/  IMAD.WIDE R100, R11, 0x4, R4 ;  /* 0x000000040b647825 */ /* 0x000fc600078e0204 */
[----:B------:R-:W2:Y:S01]  /*9c820*/  LDL.LU R235, [R1+0xa94] ;  /* 0x000a940001eb7983 */ /* 0x000ea20000300800 */
[----:B------:R-:W-:Y:S01]  /*9c830*/  IADD3 R0, R11, R106, RZ ;  /* 0x0000006a0b007210 */ /* 0x000fe20007ffe0ff */
[----:B------:R-:W-:Y:S01]  /*9c840*/  VIADD R8, R6, 0x14c ;  /* 0x0000014c06087836 */ /* 0x000fe20000000000 */
[----:B------:R-:W1:Y:S01]  /*9c850*/  LDC R106, c[0x0][0x248] ;  /* 0x00009200ff6a7b82 */ /* 0x000e620000000800 */
[----:B------:R-:W2:Y:S02]  /*9c860*/  LDL.LU R229, [R1+0xf88] ;  /* 0x000f880001e57983 */ /* 0x000ea40000300800 */
[----:B----4-:R-:W-:Y:S02]  /*9c870*/  IMAD.WIDE R102, R0, 0x4, R2 ;  /* 0x0000000400667825 */ /* 0x010fe400078e0202 */
[----:B------:R-:W4:Y:S04]  /*9c880*/  LDL.LU R247, [R1+0xf98] ;  /* 0x000f980001f77983 */ /* 0x000f280000300800 */
[----:B------:R-:W4:Y:S04]  /*9c890*/  LDL.LU R246, [R1+0xf78] ;  /* 0x000f780001f67983 */ /* 0x000f280000300800 */
[----:B------:R-:W4:Y:S04]  /*9c8a0*/  LDL.LU R231, [R1+0xa98] ;  /* 0x000a980001e77983 */ /* 0x000f280000300800 */
[----:B------:R-:W-:Y:S04]  /*9c8b0*/  @P4 STG.E desc[UR60][R82.64], R250 ;  /* 0x000000fa52004986 */ /* 0x000fe8000c10193c */
[----:B---3--:R-:W-:Y:S01]  /*9c8c0*/  @P2 STG.E desc[UR60][R100.64], R248 ;  /* 0x000000f864002986 */ /* 0x008fe2000c10193c */
[----:B------:R-:W-:-:S02]  /*9c8d0*/  ISETP.LT.AND P2, PT, R9, R80, !P1 ;  /* 0x000000500900720c */ /* 0x000fc40004f41270 */
[----:B------:R-:W-:Y:S02]  /*9c8e0*/  ISETP.GE.AND P1, PT, R8, R104, PT ;  /* 0x000000680800720c */ /* 0x000fe40003f26270 */
[----:B------:R-:W-:Y:S01]  /*9c8f0*/  IADD3 R8, R6, 0x14d, RZ ;  /* 0x0000014d06087810 */ /* 0x000fe20007ffe0ff */
[----:B------:R-:W3:Y:S01]  /*9c900*/  LDC R104, c[0x0][0x248] ;  /* 0x00009200ff687b82 */ /* 0x000ee20000000800 */
[----:B------:R1:W-:Y:S02]  /*9c910*/  @P6 STG.E desc[UR60][R102.64], R251 ;  /* 0x000000fb66006986 */ /* 0x0003e4000c10193c */
[----:B-1----:R-:W-:-:S05]  /*9c920*/  IMAD.WIDE R102, R0, 0x4, R4 ;  /* 0x0000000400667825 */ /* 0x002fca00078e0204 */
[----:B------:R1:W-:Y:S01]  /*9c930*/  @P2 STG.E desc[UR60][R102.64], R249 ;  /* 0x000000f966002986 */ /* 0x0003e2000c10193c */
[----:B------:R-:W-:-:S03]  /*9c940*/  ISETP.GE.AND P2, PT, R8, R74, PT ;  /* 0x0000004a0800720c */ /* 0x000fc60003f46270 */
[----:B------:R-:W4:Y:S04]  /*9c950*/  LDL.LU R74, [R1+0x2ebc] ;  /* 0x002ebc00014a7983 */ /* 0x000f280000300800 */
[----:B------:R-:W4:Y:S04]  /*9c960*/  LDL.LU R250, [R1+0xf8c] ;  /* 0x000f8c0001fa7983 */ /* 0x000f280000300800 */
[----:B------:R-:W4:Y:S04]  /*9c970*/  LDL.LU R248, [R1+0xf9c] ;  /* 0x000f9c0001f87983 */ /* 0x000f280000300800 */
[----:B------:R-:W4:Y:S04]  /*9c980*/  LDL.LU R251, [R1+0xf7c] ;  /* 0x000f7c0001fb7983 */ /* 0x000f280000300800 */
[----:B-1----:R-:W4:Y:S01]  /*9c990*/  LDL.LU R249, [R1+0xa9c] ;  /* 0x000a9c0001f97983 */ /* 0x002f220000300800 */
[----:B------:R-:W-:-:S02]  /*9c9a0*/  ISETP.LT.AND P4, PT, R7, R80, !P3 ;  /* 0x000000500700720c */ /* 0x000fc40005f81270 */
[-C--:B------:R-:W-:Y:S01]  /*9c9b0*/  ISETP.LT.AND P3, PT, R9, R80.reuse, !P3 ;  /* 0x000000500900720c */ /* 0x080fe20005f61270 */
[----:B--2---:R-:W-:Y:S01]  /*9c9c0*/  IMAD.IADD R11, R0, 0x1, R105 ;  /* 0x00000001000b7824 */ /* 0x004fe200078e0269 */
[----:B------:R-:W-:Y:S01]  /*9c9d0*/  ISETP.LT.AND P6, PT, R7, R80, !P1 ;  /* 0x000000500700720c */ /* 0x000fe20004fc1270 */
[----:B------:R-:W1:Y:S02]  /*9c9e0*/  LDC R105, c[0x0][0x22c] ;  /* 0x00008b00ff697b82 */ /* 0x000e640000000800 */
[----:B------:R-:W-:-:S04]  /*9c9f0*/  IMAD.WIDE R82, R11, 0x4, R2 ;  /* 0x000000040b527825 */ /* 0x000fc800078e0202 */
[----:B------:R-:W-:-:S04]  /*9ca00*/  IMAD.WIDE R100, R11, 0x4, R4 ;  /* 0x000000040b647825 */ /* 0x000fc800078e0204 */
[----:B------:R-:W-:Y:S01]  /*9ca10*/  IMAD.IADD R0, R11, 0x1, R107 ;  /* 0x000000010b007824 */ /* 0x000fe200078e026b */
[----:B------:R2:W-:Y:S01]  /*9ca20*/  @P4 STG.E desc[UR60][R82.64], R243 ;  /* 0x000000f352004986 */ /* 0x0005e2000c10193c */
[----:B------:R-:W-:Y:S01]  /*9ca30*/  VIADD R8, R6, 0x14e ;  /* 0x0000014e06087836 */ /* 0x000fe20000000000 */
[-C--:B------:R-:W-:Y:S01]  /*9ca40*/  ISETP.LT.AND P4, PT, R7, R80.reuse, !P2 ;  /* 0x000000500700720c */ /* 0x080fe20005781270 */
[----:B------:R-:W1:Y:S01]  /*9ca50*/  LDC R107, c[0x0][0x248] ;  /* 0x00009200ff6b7b82 */ /* 0x000e620000000800 */
[----:B------:R2:W-:Y:S01]  /*9ca60*/  @P3 STG.E desc[UR60][R100.64], R235 ;  /* 0x000000eb64003986 */ /* 0x0005e2000c10193c */
[CC--:B------:R-:W-:Y:S01]  /*9ca70*/  ISETP.LT.AND P3, PT, R9.reuse, R80.reuse, !P1 ;  /* 0x000000500900720c */ /* 0x0c0fe20004f61270 */
[C---:B------:R-:W-:Y:S01]  /*9ca80*/  IMAD.WIDE R102, R0.reuse, 0x4, R2 ;  /* 0x0000000400667825 */ /* 0x040fe200078e0202 */
[----:B------:R-:W-:Y:S02]  /*9ca90*/  ISETP.LT.AND P2, PT, R9, R80, !P2 ;  /* 0x000000500900720c */ /* 0x000fe40005741270 */
[----:B---3--:R-:W-:-:S02]  /*9caa0*/  IADD3 R11, R0, R104, RZ ;  /* 0x00000068000b7210 */ /* 0x008fc40007ffe0ff */
[----:B------:R-:W-:Y:S01]  /*9cab0*/  ISETP.GE.AND P1, PT, R8, R81, PT ;  /* 0x000000510800720c */ /* 0x000fe20003f26270 */
[----:B------:R3:W-:Y:S01]  /*9cac0*/  @P6 STG.E desc[UR60][R102.64], R229 ;  /* 0x000000e566006986 */ /* 0x0007e2000c10193c */
[----:B------:R-:W1:Y:S01]  /*9cad0*/  LDC R81, c[0x0][0x248] ;  /* 0x00009200ff517b82 */ /* 0x000e620000000800 */
[----:B------:R-:W-:Y:S01]  /*9cae0*/  VIADD R8, R6, 0x14f ;  /* 0x0000014f06087836 */ /* 0x000fe20000000000 */
[----:B------:R-:W-:Y:S01]  /*9caf0*/  ISETP.LT.AND P6, PT, R7, R80, !P1 ;  /* 0x000000500700720c */ /* 0x000fe20004fc1270 */
[----:B--2---:R-:W-:-:S04]  /*9cb00*/  IMAD.WIDE R82, R11, 0x4, R2 ;  /* 0x000000040b527825 */ /* 0x004fc800078e0202 */
[--C-:B------:R-:W-:Y:S01]  /*9cb10*/  IMAD.WIDE R100, R11, 0x4, R4.reuse ;  /* 0x000000040b647825 */ /* 0x100fe200078e0204 */
[----:B------:R-:W2:Y:S03]  /*9cb20*/  LDC R104, c[0x0][0x22c] ;  /* 0x00008b00ff687b82 */ /* 0x000ea60000000800 */
[----:B---3--:R-:W-:-:S04]  /*9cb30*/  IMAD.WIDE R102, R0, 0x4, R4 ;  /* 0x0000000400667825 */ /* 0x008fc800078e0204 */
[----:B------:R-:W-:Y:S01]  /*9cb40*/  IMAD.IADD R0, R11, 0x1, R106 ;  /* 0x000000010b007824 */ /* 0x000fe200078e026a */
[----:B----4-:R3:W-:Y:S01]  /*9cb50*/  @P3 STG.E desc[UR60][R102.64], R247 ;  /* 0x000000f766003986 */ /* 0x0107e2000c10193c */
[----:B------:R-:W-:Y:S01]  /*9cb60*/  ISETP.GE.AND P3, PT, R8, R76, PT ;  /* 0x0000004c0800720c */ /* 0x000fe20003f66270 */
[----:B------:R-:W4:Y:S02]  /*9cb70*/  LDC R106, c[0x0][0x248] ;  /* 0x00009200ff6a7b82 */ /* 0x000f240000000800 */
[----:B------:R-:W-:Y:S04]  /*9cb80*/  @P4 STG.E desc[UR60][R82.64], R246 ;  /* 0x000000f652004986 */ /* 0x000fe8000c10193c */
[----:B------:R-:W4:Y:S04]  /*9cb90*/  LDL.LU R76, [R1+0x2eb8] ;  /* 0x002eb800014c7983 */ /* 0x000f280000300800 */
[----:B------:R1:W-:Y:S01]  /*9cba0*/  @P2 STG.E desc[UR60][R100.64], R231 ;  /* 0x000000e764002986 */ /* 0x0003e2000c10193c */
[----:B------:R-:W-:Y:S01]  /*9cbb0*/  ISETP.LT.AND P2, PT, R9, R80, !P1 ;  /* 0x000000500900720c */ /* 0x000fe20004f41270 */
[----:B---3--:R-:W-:-:S02]  /*9cbc0*/  IMAD.WIDE R102, R0, 0x4, R2 ;  /* 0x0000000400667825 */ /* 0x008fc400078e0202 */
[----:B------:R-:W3:Y:S01]  /*9cbd0*/  LDL.LU R247, [R1+0xaa0] ;  /* 0x000aa00001f77983 */ /* 0x000ee20000300800 */
[----:B------:R-:W-:-:S04]  /*9cbe0*/  IADD3 R8, R6, 0x150, RZ ;  /* 0x0000015006087810 */ /* 0x000fc80007ffe0ff */
[----:B-1----:R-:W-:Y:S01]  /*9cbf0*/  ISETP.GE.AND P1, PT, R8, R105, PT ;  /* 0x000000690800720c */ /* 0x002fe20003f26270 */
[----:B------:R-:W4:Y:S01]  /*9cc00*/  LDL.LU R231, [R1+0xfa0] ;  /* 0x000fa00001e77983 */ /* 0x000f220000300800 */
[----:B------:R-:W-:Y:S01]  /*9cc10*/  VIADD R8, R6, 0x151 ;  /* 0x0000015106087836 */ /* 0x000fe20000000000 */
[-C--:B------:R-:W-:Y:S01]  /*9cc20*/  ISETP.LT.AND P4, PT, R7, R80.reuse, !P3 ;  /* 0x000000500700720c */ /* 0x080fe20005f81270 */
[----:B------:R-:W-:Y:S01]  /*9cc30*/  IMAD.IADD R11, R0, 0x1, R81 ;  /* 0x00000001000b7824 */ /* 0x000fe200078e0251 */
[----:B------:R-:W-:Y:S01]  /*9cc40*/  ISETP.LT.AND P3, PT, R9, R80, !P3 ;  /* 0x000000500900720c */ /* 0x000fe20005f61270 */
[----:B------:R-:W1:Y:S02]  /*9cc50*/  LDC R105, c[0x0][0x248] ;  /* 0x00009200ff697b82 */ /* 0x000e640000000800 */
[----:B------:R-:W-:-:S04]  /*9cc60*/  IMAD.WIDE R82, R11, 0x4, R2 ;  /* 0x000000040b527825 */ /* 0x000fc800078e0202 */
[--C-:B------:R-:W-:Y:S02]  /*9cc70*/  IMAD.WIDE R100, R11, 0x4, R4.reuse ;  /* 0x000000040b647825 */ /* 0x100fe400078e0204 */
[----:B------:R-:W4:Y:S01]  /*9cc80*/  LDC R81, c[0x0][0x22c] ;  /* 0x00008b00ff517b82 */ /* 0x000f220000000800 */
[----:B------:R2:W-:Y:S02]  /*9cc90*/  @P6 STG.E desc[UR60][R102.64], R250 ;  /* 0x000000fa66006986 */ /* 0x0005e4000c10193c */
[----:B--2---:R-:W-:-:S05]  /*9cca0*/  IMAD.WIDE R102, R0, 0x4, R4 ;  /* 0x0000000400667825 */ /* 0x004fca00078e0204 */
[----:B------:R2:W-:Y:S01]  /*9ccb0*/  @P2 STG.E desc[UR60][R102.64], R248 ;  /* 0x000000f866002986 */ /* 0x0005e2000c10193c */
[----:B------:R-:W-:-:S03]  /*9ccc0*/  ISETP.GE.AND P2, PT, R8, R64, PT ;  /* 0x000000400800720c */ /* 0x000fc60003f46270 */
[----:B------:R-:W4:Y:S04]  /*9ccd0*/  LDL.LU R64, [R1+0x2eb4] ;  /* 0x002eb40001407983 */ /* 0x000f280000300800 */
[----:B------:R-:W4:Y:S04]  /*9cce0*/  LDL.LU R250, [R1+0x6a0] ;  /* 0x0006a00001fa7983 */ /* 0x000f280000300800 */
[----:B--2---:R-:W2:Y:S04]  /*9ccf0*/  LDL.LU R248, [R1+0x690] ;  /* 0x0006900001f87983 */ /* 0x004ea80000300800 */
[----:B------:R1:W-:Y:S04]  /*9cd00*/  @P4 STG.E desc[UR60][R82.64], R251 ;  /* 0x000000fb52004986 */ /* 0x0003e8000c10193c */
[----:B------:R1:W-:Y:S04]  /*9cd10*/  @P3 STG.E desc[UR60][R100.64], R249 ;  /* 0x000000f964003986 */ /* 0x0003e8000c10193c */
[----:B-1----:R-:W2:Y:S04]  /*9cd20*/  LDL.LU R251, [R1+0xaa4] ;  /* 0x000aa40001fb7983 */ /* 0x002ea80000300800 */
[----:B------:R-:W2:Y:S01]  /*9cd30*/  LDL.LU R249, [R1+0xfa4] ;  /* 0x000fa40001f97983 */ /* 0x000ea20000300800 */
        /* <DEDUP_REMOVED lines=8> */
[----:B------:R-:W-:Y:S02]  /*9cdc0*/  ISETP.GE.AND P1, PT, R8, R104, PT ;  /* 0x000000680800720c */ /* 0x000fe40003f26270 */
[----:B------:R-:W-:Y:S01]  /*9cdd0*/  IADD3 R8, R6, 0x153, RZ ;  /* 0x0000015306087810 */ /* 0x000fe20007ffe0ff */
[C---:B------:R-:W-:Y:S01]  /*9cde0*/  IMAD.IADD R11, R0.reuse, 0x1, R105 ;  /* 0x00000001000b7824 */ /* 0x040fe200078e0269 */
[----:B---3--:R3:W-:Y:S03]  /*9cdf0*/  @P6 STG.E desc[UR60][R102.64], R247 ;  /* 0x000000f766006986 */ /* 0x0087e6000c10193c */
[----:B------:R-:W-:Y:S01]  /*9ce00*/  IMAD.WIDE R82, R11, 0x4, R2 ;  /* 0x000000040b527825 */ /* 0x000fe200078e0202 */
[----:B------:R-:W1:Y:S08]  /*9ce10*/  LDC R104, c[0x0][0x248] ;  /* 0x00009200ff687b82 */ /* 0x000e700000000800 */
[----:B------:R-:W1:Y:S01]  /*9ce20*/  LDC R105, c[0x0][0x22c] ;  /* 0x00008b00ff697b82 */ /* 0x000e620000000800 */
[----:B---3--:R-:W-:-:S05]  /*9ce30*/  IMAD.WIDE R102, R0, 0x4, R4 ;  /* 0x0000000400667825 */ /* 0x008fca00078e0204 */
[----:B----4-:R3:W-:Y:S01]  /*9ce40*/  @P3 STG.E desc[UR60][R102.64], R231 ;  /* 0x000000e766003986 */ /* 0x0107e2000c10193c */
        /* <DEDUP_REMOVED lines=9> */
[----:B---3--:R-:W-:Y:S01]  /*9cee0*/  IMAD.WIDE R102, R0, 0x4, R2 ;  /* 0x0000000400667825 */ /* 0x008fe200078e0202 */
[----:B------:R-:W3:Y:S02]  /*9cef0*/  LDC R106, c[0x0][0x248] ;  /* 0x00009200ff6a7b82 */ /* 0x000ee40000000800 */
[----:B------:R-:W3:Y:S04]  /*9cf00*/  LDL.LU R247, [R1+0xfa8] ;  /* 0x000fa80001f77983 */ /* 0x000ee80000300800 */
[----:B------:R-:W3:Y:S04]  /*9cf10*/  LDL.LU R246, [R1+0x6a8] ;  /* 0x0006a80001f67983 */ /* 0x000ee80000300800 */
[----:B------:R-:W3:Y:S04]  /*9cf20*/  LDL.LU R231, [R1+0x698] ;  /* 0x0006980001e77983 */ /* 0x000ee80000300800 */
[----:B------:R-:W-:Y:S04]  /*9cf30*/  @P4 STG.E desc[UR60][R82.64], R250 ;  /* 0x000000fa52004986 */ /* 0x000fe8000c10193c */
[----:B--2---:R-:W-:Y:S01]  /*9cf40*/  @P2 STG.E desc[UR60][R100.64], R248 ;  /* 0x000000f864002986 */ /* 0x004fe2000c10193c */
[----:B------:R-:W-:-:S02]  /*9cf50*/  ISETP.LT.AND P2, PT, R9, R80, !P1 ;  /* 0x000000500900720c */ /* 0x000fc40004f41270 */
[----:B------:R-:W-:Y:S01]  /*9cf60*/  ISETP.GE.AND P1, PT, R8, R81, PT ;  /* 0x000000510800720c */ /* 0x000fe20003f26270 */
[----:B------:R-:W-:Y:S01]  /*9cf70*/  VIADD R8, R6, 0x155 ;  /* 0x0000015506087836 */ /* 0x000fe20000000000 */
[----:B------:R-:W2:Y:S01]  /*9cf80*/  LDC R81, c[0x0][0x248] ;  /* 0x00009200ff517b82 */ /* 0x000ea20000000800 */
[----:B------:R1:W-:Y:S02]  /*9cf90*/  @P6 STG.E desc[UR60][R102.64], R251 ;  /* 0x000000fb66006986 */ /* 0x0003e4000c10193c */
[----:B-1----:R-:W-:-:S06]  /*9cfa0*/  IMAD.WIDE R102, R0, 0x4, R4 ;  /* 0x0000000400667825 */ /* 0x002fcc00078e0204 */
[----:B------:R1:W-:Y:S01]  /*9cfb0*/  @P2 STG.E desc[UR60][R102.64], R249 ;  /* 0x000000f966002986 */ /* 0x0003e2000c10193c */
[----:B------:R-:W-:-:S03]  /*9cfc0*/  ISETP.GE.AND P2, PT, R8, R66, PT ;  /* 0x000000420800720c */ /* 0x000fc60003f46270 */
[----:B------:R-:W3:Y:S04]  /*9cfd0*/  LDL.LU R66, [R1+0x2eac] ;  /* 0x002eac0001427983 */ /* 0x000ee80000300800 */
[----:B------:R-:W3:Y:S04]  /*9cfe0*/  LDL.LU R250, [R1+0xaac] ;  /* 0x000aac0001fa7983 */ /* 0x000ee80000300800 */
[----:B------:R-:W3:Y:S04]  /*9cff0*/  LDL.LU R248, [R1+0xfac] ;  /* 0x000fac0001f87983 */ /* 0x000ee80000300800 */
[----:B------:R-:W3:Y:S04]  /*9d000*/  LDL.LU R251, [R1+0x6ac] ;  /* 0x0006ac0001fb7983 */ /* 0x000ee80000300800 */
[----:B-1----:R-:W3:Y:S01]  /*9d010*/  LDL.LU R249, [R1+0x69c] ;  /* 0x00069c0001f97983 */ /* 0x002ee20000300800 */
[----:B------:R-:W-:-:S02]  /*9d020*/  ISETP.LT.AND P4, PT, R7, R80, !P3 ;  /* 0x000000500700720c */ /* 0x000fc40005f81270 */
[----:B------:R-:W-:Y:S02]  /*9d030*/  ISETP.LT.AND P3, PT, R9, R80, !P3 ;  /* 0x000000500900720c */ /* 0x000fe40005f61270 */
[----:B------:R-:W-:Y:S02]  /*9d040*/  IADD3 R11, R0, R104, RZ ;  /* 0x00000068000b7210 */ /* 0x000fe40007ffe0ff */
[----:B------:R-:W-:Y:S01]  /*9d050*/  ISETP.LT.AND P6, PT, R7, R80, !P1 ;  /* 0x000000500700720c */ /* 0x000fe20004fc1270 */
[----:B------:R-:W1:Y:S02]  /*9d060*/  LDC R104, c[0x0][0x22c] ;  /* 0x00008b00ff687b82 */ /* 0x000e640000000800 */
[----:B------:R-:W-:-:S04]  /*9d070*/  IMAD.WIDE R82, R11, 0x4, R2 ;  /* 0x000000040b527825 */ /* 0x000fc800078e0202 */
[----:B------:R-:W-:-:S04]  /*9d080*/  IMAD.WIDE R100, R11, 0x4, R4 ;  /* 0x000000040b647825 */ /* 0x000fc800078e0204 */
[----:B------:R-:W-:Y:S01]  /*9d090*/  IMAD.IADD R0, R11, 0x1, R107 ;  /* 0x000000010b007824 */ /* 0x000fe200078e026b */
[----:B----4-:R-:W-:Y:S01]  /*9d0a0*/  @P4 STG.E desc[UR60][R82.64], R243 ;  /* 0x000000f352004986 */ /* 0x010fe2000c10193c */
[-C--:B------:R-:W-:Y:S01]  /*9d0b0*/  ISETP.LT.AND P4, PT, R7, R80.reuse, !P2 ;  /* 0x000000500700720c */ /* 0x080fe20005781270 */
[----:B------:R-:W4:Y:S02]  /*9d0c0*/  LDC R107, c[0x0][0x248] ;  /* 0x00009200ff6b7b82 */ /* 0x000f240000000800 */
[----:B------:R2:W-:Y:S01]  /*9d0d0*/  @P3 STG.E desc[UR60][R100.64], R235 ;  /* 0x000000eb64003986 */ /* 0x0005e2000c10193c */
[CC--:B------:R-:W-:Y:S01]  /*9d0e0*/  ISETP.LT.AND P3, PT, R9.reuse, R80.reuse, !P1 ;  /* 0x000000500900720c */ /* 0x0c0fe20004f61270 */
[----:B------:R-:W-:Y:S01]  /*9d0f0*/  IMAD.WIDE R102, R0, 0x4, R2 ;  /* 0x0000000400667825 */ /* 0x000fe200078e0202 */
[----:B------:R-:W-:Y:S02]  /*9d100*/  IADD3 R8, R6, 0x156, RZ ;  /* 0x0000015606087810 */ /* 0x000fe40007ffe0ff */
[-C--:B------:R-:W-:Y:S01]  /*9d110*/  ISETP.LT.AND P2, PT, R9, R80.reuse, !P2 ;  /* 0x000000500900720c */ /* 0x080fe20005741270 */
[----:B--2---:R-:W-:Y:S01]  /*9d120*/  IMAD.IADD R11, R0, 0x1, R81 ;  /* 0x00000001000b7824 */ /* 0x004fe200078e0251 */
[----:B------:R-:W-:Y:S01]  /*9d130*/  ISETP.GE.AND P1, PT, R8, R105, PT ;  /* 0x000000690800720c */ /* 0x000fe20003f26270 */
[----:B------:R2:W-:Y:S01]  /*9d140*/  @P6 STG.E desc[UR60][R102.64], R229 ;  /* 0x000000e566006986 */ /* 0x0005e2000c10193c */
[----:B------:R-:W4:Y:S01]  /*9d150*/  LDC R105, c[0x0][0x248] ;  /* 0x00009200ff697b82 */ /* 0x000f220000000800 */
[----:B------:R-:W-:Y:S01]  /*9d160*/  VIADD R8, R6, 0x157 ;  /* 0x0000015706087836 */ /* 0x000fe20000000000 */
[----:B------:R-:W-:Y:S01]  /*9d170*/  ISETP.LT.AND P6, PT, R7, R80, !P1 ;  /* 0x000000500700720c */ /* 0x000fe20004fc1270 */
[----:B------:R-:W-:-:S04]  /*9d180*/  IMAD.WIDE R100, R11, 0x4, R2 ;  /* 0x000000040b647825 */ /* 0x000fc800078e0202 */
[C-C-:B------:R-:W-:Y:S01]  /*9d190*/  IMAD.WIDE R82, R11.reuse, 0x4, R4.reuse ;  /* 0x000000040b527825 */ /* 0x140fe200078e0204 */
[----:B------:R-:W4:Y:S03]  /*9d1a0*/  LDC R81, c[0x0][0x22c] ;  /* 0x00008b00ff517b82 */ /* 0x000f260000000800 */
[----:B--2---:R-:W-:Y:S01]  /*9d1b0*/  IMAD.WIDE R102, R0, 0x4, R4 ;  /* 0x0000000400667825 */ /* 0x004fe200078e0204 */
[----:B---3--:R-:W-:-:S04]  /*9d1c0*/  IADD3 R0, R11, R106, RZ ;  /* 0x0000006a0b007210 */ /* 0x008fc80007ffe0ff */
[----:B------:R2:W-:Y:S01]  /*9d1d0*/  @P3 STG.E desc[UR60][R102.64], R247 ;  /* 0x000000f766003986 */ /* 0x0005e2000c10193c */
[----:B------:R-:W-:Y:S01]  /*9d1e0*/  ISETP.GE.AND P3, PT, R8, R67, PT ;  /* 0x000000430800720c */ /* 0x000fe20003f66270 */
[----:B------:R-:W3:Y:S02]  /*9d1f0*/  LDC R106, c[0x0][0x248] ;  /* 0x00009200ff6a7b82 */ /* 0x000ee40000000800 */
        /* <DEDUP_REMOVED lines=8> */
[----:B-1----:R-:W3:Y:S03]  /*9d280*/  LDL.LU R231, [R1+0xfd0] ;  /* 0x000fd00001e77983 */ /* 0x002ee60000300800 */
[----:B------:R-:W-:Y:S02]  /*9d290*/  ISETP.GE.AND P1, PT, R8, R104, PT ;  /* 0x000000680800720c */ /* 0x000fe40003f26270 */
[----:B------:R-:W-:Y:S01]  /*9d2a0*/  IADD3 R8, R6, 0x159, RZ ;  /* 0x0000015906087810 */ /* 0x000fe20007ffe0ff */
[----:B----4-:R-:W-:Y:S01]  /*9d2b0*/  IMAD.IADD R11, R0, 0x1, R105 ;  /* 0x00000001000b7824 */ /* 0x010fe200078e0269 */
        /* <DEDUP_REMOVED lines=13> */
[----:B------:R1:W-:Y:S04]  /*9d390*/  @P3 STG.E desc[UR60][R82.64], R249 ;  /* 0x000000f952003986 */ /* 0x0003e8000c10193c */
[----:B-1----:R-:W4:Y:S04]  /*9d3a0*/  LDL.LU R251, [R1+0xfc4] ;  /* 0x000fc40001fb7983 */ /* 0x002f280000300800 */
[----:B------:R-:W4:Y:S01]  /*9d3b0*/  LDL.LU R249, [R1+0xfd4] ;  /* 0x000fd40001f97983 */ /* 0x000f220000300800 */
        /* <DEDUP_REMOVED lines=16> */
[----:B---3--:R2:W-:Y:S01]  /*9d4c0*/  @P3 STG.E desc[UR60][R102.64], R231 ;  /* 0x000000e766003986 */ /* 0x0085e2000c10193c */
[----:B------:R-:W-:-:S03]  /*9d4d0*/  ISETP.GE.AND P3, PT, R8, R69, PT ;  /* 0x000000450800720c */ /* 0x000fc60003f66270 */
[----:B------:R-:W3:Y:S01]  /*9d4e0*/  LDL.LU R69, [R1+0x2ea0] ;  /* 0x002ea00001457983 */ /* 0x000ee20000300800 */
[----:B------:R-:W-:-:S03]  /*9d4f0*/  ISETP.LT.AND P6, PT, R7, R80, !P1 ;  /* 0x000000500700720c */ /* 0x000fc60004fc1270 */
[----:B------:R-:W3:Y:S01]  /*9d500*/  LDL.LU R243, [R1+0xfb4] ;  /* 0x000fb40001f37983 */ /* 0x000ee20000300800 */
[----:B------:R-:W-:-:S03]  /*9d510*/  IMAD.WIDE R100, R11, 0x4, R4 ;  /* 0x000000040b647825 */ /* 0x000fc600078e0204 */
[----:B------:R-:W3:Y:S01]  /*9d520*/  LDL.LU R235, [R1+0xab4] ;  /* 0x000ab40001eb7983 */ /* 0x000ee20000300800 */
[----:B------:R-:W-:Y:S01]  /*9d530*/  IMAD.IADD R0, R11, 0x1, R106 ;  /* 0x000000010b007824 */ /* 0x000fe200078e026a */
[----:B------:R-:W-:Y:S01]  /*9d540*/  IADD3 R8, R6, 0x15c, RZ ;  /* 0x0000015c06087810 */ /* 0x000fe20007ffe0ff */
[----:B------:R-:W3:Y:S01]  /*9d550*/  LDC R106, c[0x0][0x248] ;  /* 0x00009200ff6a7b82 */ /* 0x000ee20000000800 */
[----:B------:R-:W3:Y:S01]  /*9d560*/  LDL.LU R229, [R1+0xfc8] ;  /* 0x000fc80001e57983 */ /* 0x000ee20000300800 */
[----:B--2---:R-:W-:-:S03]  /*9d570*/  IMAD.WIDE R102, R0, 0x4, R2 ;  /* 0x0000000400667825 */ /* 0x004fc600078e0202 */
[----:B------:R-:W2:Y:S04]  /*9d580*/  LDL.LU R247, [R1+0xfd8] ;  /* 0x000fd80001f77983 */ /* 0x000ea80000300800 */
[----:B------:R-:W2:Y:S04]  /*9d590*/  LDL.LU R246, [R1+0xfb8] ;  /* 0x000fb80001f67983 */ /* 0x000ea80000300800 */
[----:B------:R-:W2:Y:S04]  /*9d5a0*/  LDL.LU R231, [R1+0xab8] ;  /* 0x000ab80001e77983 */ /* 0x000ea80000300800 */
[----:B----4-:R-:W-:Y:S04]  /*9d5b0*/  @P4 STG.E desc[UR60][R82.64], R250 ;  /* 0x000000fa52004986 */ /* 0x010fe8000c10193c */
[----:B------:R-:W-:Y:S01]  /*9d5c0*/  @P2 STG.E desc[UR60][R100.64], R248 ;  /* 0x000000f864002986 */ /* 0x000fe2000c10193c */
[----:B------:R-:W-:-:S02]  /*9d5d0*/  ISETP.LT.AND P2, PT, R9, R80, !P1 ;  /* 0x000000500900720c */ /* 0x000fc40004f41270 */
[----:B------:R-:W-:Y:S01]  /*9d5e0*/  ISETP.GE.AND P1, PT, R8, R105, PT ;  /* 0x000000690800720c */ /* 0x000fe20003f26270 */
[----:B------:R-:W-:Y:S01]  /*9d5f0*/  VIADD R8, R6, 0x15d ;  /* 0x0000015d06087836 */ /* 0x000fe20000000000 */
[----:B------:R-:W4:Y:S01]  /*9d600*/  LDC R105, c[0x0][0x248] ;  /* 0x00009200ff697b82 */ /* 0x000f220000000800 */
[----:B------:R1:W-:Y:S02]  /*9d610*/  @P6 STG.E desc[UR60][R102.64], R251 ;  /* 0x000000fb66006986 */ /* 0x0003e4000c10193c */
[----:B-1----:R-:W-:-:S06]  /*9d620*/  IMAD.WIDE R102, R0, 0x4, R4 ;  /* 0x0000000400667825 */ /* 0x002fcc00078e0204 */
[----:B------:R1:W-:Y:S01]  /*9d630*/  @P2 STG.E desc[UR60][R102.64], R249 ;  /* 0x000000f966002986 */ /* 0x0003e2000c10193c */
[----:B------:R-:W-:-:S03]  /*9d640*/  ISETP.GE.AND P2, PT, R8, R70, PT ;  /* 0x000000460800720c */ /* 0x000fc60003f46270 */
[----:B------:R-:W2:Y:S04]  /*9d650*/  LDL.LU R70, [R1+0x2e9c] ;  /* 0x002e9c0001467983 */ /* 0x000ea80000300800 */
[----:B------:R-:W2:Y:S04]  /*9d660*/  LDL.LU R250, [R1+0xfcc] ;  /* 0x000fcc0001fa7983 */ /* 0x000ea80000300800 */
[----:B------:R-:W2:Y:S04]  /*9d670*/  LDL.LU R248, [R1+0xfdc] ;  /* 0x000fdc0001f87983 */ /* 0x000ea80000300800 */
[----:B------:R-:W2:Y:S04]  /*9d680*/  LDL.LU R251, [R1+0xfbc] ;  /* 0x000fbc0001fb7983 */ /* 0x000ea80000300800 */
[----:B-1----:R-:W2:Y:S01]  /*9d690*/  LDL.LU R249, [R1+0xabc] ;  /* 0x000abc0001f97983 */ /* 0x002ea20000300800 */
        /* <DEDUP_REMOVED lines=9> */
[----:B------:R-:W1:Y:S01]  /*9d730*/  LDC R107, c[0x0][0x248] ;  /* 0x00009200ff6b7b82 */ /* 0x000e620000000800 */
[----:B---3--:R3:W-:Y:S01]  /*9d740*/  @P4 STG.E desc[UR60][R82.64], R243 ;  /* 0x000000f352004986 */ /* 0x0087e2000c10193c */
[----:B------:R-:W-:-:S03]  /*9d750*/  ISETP.LT.AND P4, PT, R7, R80, !P2 ;  /* 0x000000500700720c */ /* 0x000fc60005781270 */
[----:B------:R3:W-:Y:S01]  /*9d760*/  @P3 STG.E desc[UR60][R100.64], R235 ;  /* 0x000000eb64003986 */ /* 0x0007e2000c10193c */
[CC--:B------:R-:W-:Y:S01]  /*9d770*/  ISETP.LT.AND P3, PT, R9.reuse, R80.reuse, !P1 ;  /* 0x000000500900720c */ /* 0x0c0fe20004f61270 */
[----:B------:R-:W-:Y:S01]  /*9d780*/  IMAD.WIDE R102, R0, 0x4, R2 ;  /* 0x0000000400667825 */ /* 0x000fe200078e0202 */
[----:B------:R-:W-:Y:S02]  /*9d790*/  ISETP.LT.AND P2, PT, R9, R80, !P2 ;  /* 0x000000500900720c */ /* 0x000fe40005741270 */
[----:B------:R-:W-:Y:S01]  /*9d7a0*/  ISETP.GE.AND P1, PT, R8, R104, PT ;  /* 0x000000680800720c */ /* 0x000fe20003f26270 */
[----:B----4-:R-:W-:Y:S01]  /*9d7b0*/  IMAD.IADD R11, R0, 0x1, R105 ;  /* 0x00000001000b7824 */ /* 0x010fe200078e0269 */
[----:B------:R-:W4:Y:S01]  /*9d7c0*/  LDC R104, c[0x0][0x248] ;  /* 0x00009200ff687b82 */ /* 0x000f220000000800 */
[----:B------:R2:W-:Y:S01]  /*9d7d0*/  @P6 STG.E desc[UR60][R102.64], R229 ;  /* 0x000000e566006986 */ /* 0x0005e2000c10193c */
[----:B------:R-:W-:Y:S01]  /*9d7e0*/  ISETP.LT.AND P6, PT, R7, R80, !P1 ;  /* 0x000000500700720c */ /* 0x000fe20004fc1270 */
[----:B---3--:R-:W-:Y:S01]  /*9d7f0*/  IMAD.WIDE R82, R11, 0x4, R2 ;  /* 0x000000040b527825 */ /* 0x008fe200078e0202 */
[----:B------:R-:W-:-:S03]  /*9d800*/  IADD3 R8, R6, 0x15f, RZ ;  /* 0x0000015f06087810 */ /* 0x000fc60007ffe0ff */
[--C-:B------:R-:W-:Y:S01]  /*9d810*/  IMAD.WIDE R100, R11, 0x4, R4.reuse ;  /* 0x000000040b647825 */ /* 0x100fe200078e0204 */
[----:B------:R-:W3:Y:S03]  /*9d820*/  LDC R105, c[0x0][0x22c] ;  /* 0x00008b00ff697b82 */ /* 0x000ee60000000800 */
[----:B--2---:R-:W-:-:S04]  /*9d830*/  IMAD.WIDE R102, R0, 0x4, R4 ;  /* 0x0000000400667825 */ /* 0x004fc800078e0204 */
[----:B------:R-:W-:Y:S01]  /*9d840*/  IMAD.IADD R0, R11, 0x1, R106 ;  /* 0x000000010b007824 */ /* 0x000fe200078e026a */
        /* <DEDUP_REMOVED lines=11> */
[----:B-1----:R-:W2:Y:S03]  /*9d900*/  LDL.LU R231, [R1+0xfe0] ;  /* 0x000fe00001e77983 */ /* 0x002ea60000300800 */
[----:B------:R-:W-:Y:S01]  /*9d910*/  ISETP.GE.AND P1, PT, R8, R81, PT ;  /* 0x000000510800720c */ /* 0x000fe20003f26270 */
[----:B------:R-:W-:Y:S01]  /*9d920*/  VIADD R8, R6, 0x161 ;  /* 0x0000016106087836 */ /* 0x000fe20000000000 */
[----:B----4-:R-:W-:Y:S01]  /*9d930*/  IADD3 R11, R0, R104, RZ ;  /* 0x00000068000b7210 */ /* 0x010fe20007ffe0ff */
[----:B------:R-:W1:Y:S01]  /*9d940*/  LDC R81, c[0x0][0x248] ;  /* 0x00009200ff517b82 */ /* 0x000e620000000800 */
[----:B------:R-:W-:-:S03]  /*9d950*/  ISETP.LT.AND P3, PT, R9, R80, !P3 ;  /* 0x000000500900720c */ /* 0x000fc60005f61270 */
[----:B------:R-:W-:-:S04]  /*9d960*/  IMAD.WIDE R82, R11, 0x4, R2 ;  /* 0x000000040b527825 */ /* 0x000fc800078e0202 */
[--C-:B------:R-:W-:Y:S01]  /*9d970*/  IMAD.WIDE R100, R11, 0x4, R4.reuse ;  /* 0x000000040b647825 */ /* 0x100fe200078e0204 */
        /* <DEDUP_REMOVED lines=14> */
[----:B------:R-:W-:Y:S01]  /*9da60*/  ISETP.LT.AND P3, PT, R9, R80, !P1 ;  /* 0x000000500900720c */ /* 0x000fe20004f61270 */
[----:B------:R-:W1:Y:S02]  /*9da70*/  LDC R107, c[0x0][0x248] ;  /* 0x00009200ff6b7b82 */ /* 0x000e640000000800 */
[----:B------:R-:W-:Y:S01]  /*9da80*/  IMAD.WIDE R102, R0, 0x4, R2 ;  /* 0x0000000400667825 */ /* 0x000fe200078e0202 */
[----:B------:R-:W-:-:S02]  /*9da90*/  IADD3 R8, R6, 0x162, RZ ;  /* 0x0000016206087810 */ /* 0x000fc40007ffe0ff */
[-C--:B------:R-:W-:Y:S02]  /*9daa0*/  ISETP.LT.AND P4, PT, R7, R80.reuse, !P2 ;  /* 0x000000500700720c */ /* 0x080fe40005781270 */
[----:B---3--:R-:W-:Y:S01]  /*9dab0*/  ISETP.GE.AND P1, PT, R8, R105, PT ;  /* 0x000000690800720c */ /* 0x008fe20003f26270 */
[----:B------:R-:W-:Y:S01]  /*9dac0*/  VIADD R8, R6, 0x163 ;  /* 0x0000016306087836 */ /* 0x000fe20000000000 */
[----:B------:R-:W-:Y:S01]  /*9dad0*/  ISETP.LT.AND P2, PT, R9, R80, !P2 ;  /* 0x000000500900720c */ /* 0x000fe20005741270 */
[----:B------:R-:W-:Y:S01]  /*9dae0*/  IMAD.IADD R11, R0, 0x1, R81 ;  /* 0x00000001000b7824 */ /* 0x000fe200078e0251 */
[----:B------:R-:W3:Y:S01]  /*9daf0*/  LDC R105, c[0x0][0x248] ;  /* 0x00009200ff697b82 */ /* 0x000ee20000000800 */
[----:B--2---:R2:W-:Y:S02]  /*9db00*/  @P6 STG.E desc[UR60][R102.64], R247 ;  /* 0x000000f766006986 */ /* 0x0045e4000c10193c */
[----:B------:R-:W-:-:S05]  /*9db10*/  IMAD.WIDE R82, R11, 0x4, R2 ;  /* 0x000000040b527825 */ /* 0x000fca00078e0202 */
[----:B------:R-:W1:Y:S01]  /*9db20*/  LDC R81, c[0x0][0x22c] ;  /* 0x00008b00ff517b82 */ /* 0x000e620000000800 */
[----:B--2---:R-:W-:-:S05]  /*9db30*/  IMAD.WIDE R102, R0, 0x4, R4 ;  /* 0x0000000400667825 */ /* 0x004fca00078e0204 */
[----:B------:R2:W-:Y:S01]  /*9db40*/  @P3 STG.E desc[UR60][R102.64], R231 ;  /* 0x000000e766003986 */ /* 0x0005e2000c10193c */
[----:B------:R-:W-:-:S03]  /*9db50*/  ISETP.GE.AND P3, PT, R8, R57, PT ;  /* 0x000000390800720c */ /* 0x000fc60003f66270 */
[----:B------:R-:W3:Y:S01]  /*9db60*/  LDL.LU R57, [R1+0x2e90] ;  /* 0x002e900001397983 */ /* 0x000ee20000300800 */
[----:B------:R-:W-:-:S03]  /*9db70*/  ISETP.LT.AND P6, PT, R7, R80, !P1 ;  /* 0x000000500700720c */ /* 0x000fc60004fc1270 */
[----:B------:R-:W3:Y:S01]  /*9db80*/  LDL.LU R243, [R1+0x6c4] ;  /* 0x0006c40001f37983 */ /* 0x000ee20000300800 */
[----:B------:R-:W-:-:S03]  /*9db90*/  IMAD.WIDE R100, R11, 0x4, R4 ;  /* 0x000000040b647825 */ /* 0x000fc600078e0204 */
[----:B------:R-:W3:Y:S01]  /*9dba0*/  LDL.LU R235, [R1+0x6b4] ;  /* 0x0006b40001eb7983 */ /* 0x000ee20000300800 */
[----:B------:R-:W-:Y:S01]  /*9dbb0*/  IADD3 R0, R11, R106, RZ ;  /* 0x0000006a0b007210 */ /* 0x000fe20007ffe0ff */
[----:B------:R-:W-:Y:S01]  /*9dbc0*/  VIADD R8, R6, 0x164 ;  /* 0x0000016406087836 */ /* 0x000fe20000000000 */
[----:B------:R-:W1:Y:S01]  /*9dbd0*/  LDC R106, c[0x0][0x248] ;  /* 0x00009200ff6a7b82 */ /* 0x000e620000000800 */
[----:B------:R-:W3:Y:S02]  /*9dbe0*/  LDL.LU R229, [R1+0xac8] ;  /* 0x000ac80001e57983 */ /* 0x000ee40000300800 */
[----:B--2---:R-:W-:Y:S02]  /*9dbf0*/  IMAD.WIDE R102, R0, 0x4, R2 ;  /* 0x0000000400667825 */ /* 0x004fe400078e0202 */
[----:B------:R-:W2:Y:S04]  /*9dc00*/  LDL.LU R247, [R1+0xfe8] ;  /* 0x000fe80001f77983 */ /* 0x000ea80000300800 */
[----:B------:R-:W2:Y:S04]  /*9dc10*/  LDL.LU R246, [R1+0x6c8] ;  /* 0x0006c80001f67983 */ /* 0x000ea80000300800 */
[----:B------:R-:W2:Y:S04]  /*9dc20*/  LDL.LU R231, [R1+0x6b8] ;  /* 0x0006b80001e77983 */ /* 0x000ea80000300800 */
[----:B----4-:R-:W-:Y:S04]  /*9dc30*/  @P4 STG.E desc[UR60][R82.64], R250 ;  /* 0x000000fa52004986 */ /* 0x010fe8000c10193c */
[----:B------:R-:W-:Y:S01]  /*9dc40*/  @P2 STG.E desc[UR60][R100.64], R248 ;  /* 0x000000f864002986 */ /* 0x000fe2000c10193c */
[----:B------:R-:W-:-:S02]  /*9dc50*/  ISETP.LT.AND P2, PT, R9, R80, !P1 ;  /* 0x000000500900720c */ /* 0x000fc40004f41270 */
[----:B------:R-:W-:Y:S02]  /*9dc60*/  ISETP.GE.AND P1, PT, R8, R104, PT ;  /* 0x000000680800720c */ /* 0x000fe40003f26270 */
[----:B------:R-:W-:Y:S01]  /*9dc70*/  IADD3 R8, R6, 0x165, RZ ;  /* 0x0000016506087810 */ /* 0x000fe20007ffe0ff */
[----:B------:R-:W4:Y:S01]  /*9dc80*/  LDC R104, c[0x0][0x248] ;  /* 0x00009200ff687b82 */ /* 0x000f220000000800 */
[----:B------:R1:W-:Y:S02]  /*9dc90*/  @P6 STG.E desc[UR60][R102.64], R251 ;  /* 0x000000fb66006986 */ /* 0x0003e4000c10193c */
[----:B-1----:R-:W-:-:S05]  /*9dca0*/  IMAD.WIDE R102, R0, 0x4, R4 ;  /* 0x0000000400667825 */ /* 0x002fca00078e0204 */
        /* <DEDUP_REMOVED lines=9> */
[----:B---3--:R-:W-:Y:S01]  /*9dd40*/  IMAD.IADD R11, R0, 0x1, R105 ;  /* 0x00000001000b7824 */ /* 0x008fe200078e0269 */
[----:B------:R-:W-:Y:S01]  /*9dd50*/  ISETP.LT.AND P6, PT, R7, R80, !P1 ;  /* 0x000000500700720c */ /* 0x000fe20004fc1270 */
[----:B------:R-:W1:Y:S02]  /*9dd60*/  LDC R105, c[0x0][0x22c] ;  /* 0x00008b00ff697b82 */ /* 0x000e640000000800 */
[----:B------:R-:W-:-:S04]  /*9dd70*/  IMAD.WIDE R82, R11, 0x4, R2 ;  /* 0x000000040b527825 */ /* 0x000fc800078e0202 */
[----:B------:R-:W-:-:S04]  /*9dd80*/  IMAD.WIDE R100, R11, 0x4, R4 ;  /* 0x000000040b647825 */ /* 0x000fc800078e0204 */
[----:B------:R-:W-:Y:S02]  /*9dd90*/  IMAD.IADD R0, R11, 0x1, R107 ;  /* 0x000000010b007824 */ /* 0x000fe400078e026b */
[----:B------:R-:W-:Y:S01]  /*9dda0*/  VIADD R8, R6, 0x166 ;  /* 0x0000016606087836 */ /* 0x000fe20000000000 */
[----:B------:R-:W-:Y:S01]  /*9ddb0*/  @P4 STG.E desc[UR60][R82.64], R243 ;  /* 0x000000f352004986 */ /* 0x000fe2000c10193c */
[-C--:B------:R-:W-:Y:S01]  /*9ddc0*/  ISETP.LT.AND P4, PT, R7, R80.reuse, !P2 ;  /* 0x000000500700720c */ /* 0x080fe20005781270 */
[----:B------:R-:W3:Y:S02]  /*9ddd0*/  LDC R107, c[0x0][0x248] ;  /* 0x00009200ff6b7b82 */ /* 0x000ee40000000800 */
[----:B------:R4:W-:Y:S01]  /*9dde0*/  @P3 STG.E desc[UR60][R100.64], R235 ;  /* 0x000000eb64003986 */ /* 0x0009e2000c10193c */
[CC--:B------:R-:W-:Y:S01]  /*9ddf0*/  ISETP.LT.AND P3, PT, R9.reuse, R80.reuse, !P1 ;  /* 0x000000500900720c */ /* 0x0c0fe20004f61270 */
[----:B------:R-:W-:Y:S01]  /*9de00*/  IMAD.WIDE R102, R0, 0x4, R2 ;  /* 0x0000000400667825 */ /* 0x000fe200078e0202 */
[----:B------:R-:W-:-:S02]  /*9de10*/  ISETP.LT.AND P2, PT, R9, R80, !P2 ;  /* 0x000000500900720c */ /* 0x000fc40005741270 */
[----:B----4-:R-:W-:Y:S02]  /*9de20*/  IADD3 R11, R0, R104, RZ ;  /* 0x00000068000b7210 */ /* 0x010fe40007ffe0ff */
[----:B------:R-:W-:Y:S01]  /*9de30*/  ISETP.GE.AND P1, PT, R8, R81, PT ;  /* 0x000000510800720c */ /* 0x000fe20003f26270 */
[----:B------:R4:W-:Y:S01]  /*9de40*/  @P6 STG.E desc[UR60][R102.64], R229 ;  /* 0x000000e566006986 */ /* 0x0009e2000c10193c */
[----:B------:R-:W3:Y:S01]  /*9de50*/  LDC R81, c[0x0][0x248] ;  /* 0x00009200ff517b82 */ /* 0x000ee20000000800 */
[----:B------:R-:W-:Y:S01]  /*9de60*/  VIADD R8, R6, 0x167 ;  /* 0x0000016706087836 */ /* 0x000fe20000000000 */
[----:B------:R-:W-:Y:S01]  /*9de70*/  ISETP.LT.AND P6, PT, R7, R80, !P1 ;  /* 0x000000500700720c */ /* 0x000fe20004fc1270 */
[----:B------:R-:W-:-:S04]  /*9de80*/  IMAD.WIDE R100, R11, 0x4, R2 ;  /* 0x000000040b647825 */ /* 0x000fc800078e0202 */
[--C-:B------:R-:W-:Y:S01]  /*9de90*/  IMAD.WIDE R82, R11, 0x4, R4.reuse ;  /* 0x000000040b527825 */ /* 0x100fe200078e0204 */
[----:B------:R-:W3:Y:S03]  /*9dea0*/  LDC R104, c[0x0][0x22c] ;  /* 0x00008b00ff687b82 */ /* 0x000ee60000000800 */
[----:B----4-:R-:W-:-:S04]  /*9deb0*/  IMAD.WIDE R102, R0, 0x4, R4 ;  /* 0x0000000400667825 */ /* 0x010fc800078e0204 */
[----:B------:R-:W-:Y:S01]  /*9dec0*/  IMAD.IADD R0, R11, 0x1, R106 ;  /* 0x000000010b007824 */ /* 0x000fe200078e026a */
[----:B--2---:R2:W-:Y:S01]  /*9ded0*/  @P3 STG.E desc[UR60][R102.64], R247 ;  /* 0x000000f766003986 */ /* 0x0045e2000c10193c */
        /* <DEDUP_REMOVED lines=9> */
[----:B-1----:R-:W-:Y:S01]  /*9df70*/  ISETP.GE.AND P1, PT, R8, R105, PT ;  /* 0x000000690800720c */ /* 0x002fe20003f26270 */
[----:B------:R-:W4:Y:S01]  /*9df80*/  LDL.LU R231, [R1+0x1010] ;  /* 0x0010100001e77983 */ /* 0x000f220000300800 */
[----:B------:R-:W-:Y:S01]  /*9df90*/  VIADD R8, R6, 0x169 ;  /* 0x0000016906087836 */ /* 0x000fe20000000000 */
[-C--:B------:R-:W-:Y:S01]  /*9dfa0*/  ISETP.LT.AND P4, PT, R7, R80.reuse, !P3 ;  /* 0x000000500700720c */ /* 0x080fe20005f81270 */
[----:B---3--:R-:W-:Y:S01]  /*9dfb0*/  IMAD.IADD R11, R0, 0x1, R81 ;  /* 0x00000001000b7824 */ /* 0x008fe200078e0251 */
[----:B------:R-:W-:Y:S01]  /*9dfc0*/  ISETP.LT.AND P3, PT, R9, R80, !P3 ;  /* 0x000000500900720c */ /* 0x000fe20005f61270 */
[----:B------:R-:W1:Y:S02]  /*9dfd0*/  LDC R105, c[0x0][0x248] ;  /* 0x00009200ff697b82 */ /* 0x000e640000000800 */
[----:B------:R-:W-:-:S04]  /*9dfe0*/  IMAD.WIDE R100, R11, 0x4, R2 ;  /* 0x000000040b647825 */ /* 0x000fc800078e0202 */
[--C-:B------:R-:W-:Y:S02]  /*9dff0*/  IMAD.WIDE R82, R11, 0x4, R4.reuse ;  /* 0x000000040b527825 */ /* 0x100fe400078e0204 */
[----:B------:R-:W3:Y:S01]  /*9e000*/  LDC R81, c[0x0][0x22c] ;  /* 0x00008b00ff517b82 */ /* 0x000ee20000000800 */
[----:B------:R1:W-:Y:S02]  /*9e010*/  @P6 STG.E desc[UR60][R102.64], R250 ;  /* 0x000000fa66006986 */ /* 0x0003e4000c10193c */
[----:B-1----:R-:W-:-:S05]  /*9e020*/  IMAD.WIDE R102, R0, 0x4, R4 ;  /* 0x0000000400667825 */ /* 0x002fca00078e0204 */
[----:B------:R1:W-:Y:S01]  /*9e030*/  @P2 STG.E desc[UR60][R102.64], R248 ;  /* 0x000000f866002986 */ /* 0x0003e2000c10193c */
[----:B------:R-:W-:-:S03]  /*9e040*/  ISETP.GE.AND P2, PT, R8, R48, PT ;  /* 0x000000300800720c */ /* 0x000fc60003f46270 */
[----:B------:R-:W3:Y:S04]  /*9e050*/  LDL.LU R48, [R1+0x2e84] ;  /* 0x002e840001307983 */ /* 0x000ee80000300800 */
[----:B------:R-:W3:Y:S04]  /*9e060*/  LDL.LU R250, [R1+0xff0] ;  /* 0x000ff00001fa7983 */ /* 0x000ee80000300800 */
[----:B-1----:R-:W3:Y:S04]  /*9e070*/  LDL.LU R248, [R1+0xad0] ;  /* 0x000ad00001f87983 */ /* 0x002ee80000300800 */
[----:B------:R1:W-:Y:S04]  /*9e080*/  @P4 STG.E desc[UR60][R100.64], R251 ;  /* 0x000000fb64004986 */ /* 0x0003e8000c10193c */
[----:B------:R1:W-:Y:S04]  /*9e090*/  @P3 STG.E desc[UR60][R82.64], R249 ;  /* 0x000000f952003986 */ /* 0x0003e8000c10193c */
[----:B-1----:R-:W3:Y:S04]  /*9e0a0*/  LDL.LU R251, [R1+0x1004] ;  /* 0x0010040001fb7983 */ /* 0x002ee80000300800 */
[----:B------:R-:W3:Y:S01]  /*9e0b0*/  LDL.LU R249, [R1+0x1014] ;  /* 0x0010140001f97983 */ /* 0x000ee20000300800 */
        /* <DEDUP_REMOVED lines=11> */
[----:B--2---:R2:W-:Y:S03]  /*9e170*/  @P6 STG.E desc[UR60][R102.64], R247 ;  /* 0x000000f766006986 */ /* 0x0045e6000c10193c */
[----:B------:R-:W-:Y:S01]  /*9e180*/  IMAD.WIDE R82, R11, 0x4, R2 ;  /* 0x000000040b527825 */ /* 0x000fe200078e0202 */
[----:B------:R-:W1:Y:S08]  /*9e190*/  LDC R104, c[0x0][0x248] ;  /* 0x00009200ff687b82 */ /* 0x000e700000000800 */
        /* <DEDUP_REMOVED lines=17> */
[----:B---3--:R-:W-:Y:S04]  /*9e2b0*/  @P4 STG.E desc[UR60][R82.64], R250 ;  /* 0x000000fa52004986 */ /* 0x008fe8000c10193c */
[----:B------:R-:W-:Y:S01]  /*9e2c0*/  @P2 STG.E desc[UR60][R100.64], R248 ;  /* 0x000000f864002986 */ /* 0x000fe2000c10193c */
[----:B------:R-:W-:-:S02]  /*9e2d0*/  ISETP.LT.AND P2, PT, R9, R80, !P1 ;  /* 0x000000500900720c */ /* 0x000fc40004f41270 */
[----:B------:R-:W-:Y:S01]  /*9e2e0*/  ISETP.GE.AND P1, PT, R8, R81, PT ;  /* 0x000000510800720c */ /* 0x000fe20003f26270 */
[----:B------:R-:W-:Y:S01]  /*9e2f0*/  VIADD R8, R6, 0x16d ;  /* 0x0000016d06087836 */ /* 0x000fe20000000000 */
[----:B------:R-:W3:Y:S01]  /*9e300*/  LDC R81, c[0x0][0x248] ;  /* 0x00009200ff517b82 */ /* 0x000ee20000000800 */
        /* <DEDUP_REMOVED lines=17> */
[----:B----4-:R4:W-:Y:S01]  /*9e420*/  @P4 STG.E desc[UR60][R82.64], R243 ;  /* 0x000000f352004986 */ /* 0x0109e2000c10193c */
[-C--:B------:R-:W-:Y:S01]  /*9e430*/  ISETP.LT.AND P4, PT, R7, R80.reuse, !P2 ;  /* 0x000000500700720c */ /* 0x080fe20005781270 */
[----:B------:R-:W1:Y:S02]  /*9e440*/  LDC R107, c[0x0][0x248] ;  /* 0x00009200ff6b7b82 */ /* 0x000e640000000800 */
[----:B------:R4:W-:Y:S01]  /*9e450*/  @P3 STG.E desc[UR60][R100.64], R235 ;  /* 0x000000eb64003986 */ /* 0x0009e2000c10193c */
[CC--:B------:R-:W-:Y:S01]  /*9e460*/  ISETP.LT.AND P3, PT, R9.reuse, R80.reuse, !P1 ;  /* 0x000000500900720c */ /* 0x0c0fe20004f61270 */
[----:B------:R-:W-:Y:S01]  /*9e470*/  IMAD.WIDE R102, R0, 0x4, R2 ;  /* 0x0000000400667825 */ /* 0x000fe200078e0202 */
[----:B------:R-:W-:Y:S02]  /*9e480*/  IADD3 R8, R6, 0x16e, RZ ;  /* 0x0000016e06087810 */ /* 0x000fe40007ffe0ff */
[-C--:B------:R-:W-:Y:S01]  /*9e490*/  ISETP.LT.AND P2, PT, R9, R80.reuse, !P2 ;  /* 0x000000500900720c */ /* 0x080fe20005741270 */
[----:B---3--:R-:W-:Y:S01]  /*9e4a0*/  IMAD.IADD R11, R0, 0x1, R81 ;  /* 0x00000001000b7824 */ /* 0x008fe200078e0251 */
[----:B------:R-:W-:Y:S01]  /*9e4b0*/  ISETP.GE.AND P1, PT, R8, R105, PT ;  /* 0x000000690800720c */ /* 0x000fe20003f26270 */
[----:B------:R3:W-:Y:S01]  /*9e4c0*/  @P6 STG.E desc[UR60][R102.64], R229 ;  /* 0x000000e566006986 */ /* 0x0007e2000c10193c */
[----:B------:R-:W1:Y:S01]  /*9e4d0*/  LDC R105, c[0x0][0x248] ;  /* 0x00009200ff697b82 */ /* 0x000e620000000800 */
[----:B------:R-:W-:Y:S01]  /*9e4e0*/  VIADD R8, R6, 0x16f ;  /* 0x0000016f06087836 */ /* 0x000fe20000000000 */
[----:B------:R-:W-:Y:S01]  /*9e4f0*/  ISETP.LT.AND P6, PT, R7, R80, !P1 ;  /* 0x000000500700720c */ /* 0x000fe20004fc1270 */
[----:B----4-:R-:W-:-:S04]  /*9e500*/  IMAD.WIDE R82, R11, 0x4, R2 ;  /* 0x000000040b527825 */ /* 0x010fc800078e0202 */
[C-C-:B------:R-:W-:Y:S01]  /*9e510*/  IMAD.WIDE R100, R11.reuse, 0x4, R4.reuse ;  /* 0x000000040b647825 */ /* 0x140fe200078e0204 */
[----:B------:R-:W4:Y:S03]  /*9e520*/  LDC R81, c[0x0][0x22c] ;  /* 0x00008b00ff517b82 */ /* 0x000f260000000800 */
[----:B---3--:R-:W-:Y:S01]  /*9e530*/  IMAD.WIDE R102, R0, 0x4, R4 ;  /* 0x0000000400667825 */ /* 0x008fe200078e0204 */
[----:B--2---:R-:W-:-:S04]  /*9e540*/  IADD3 R0, R11, R106, RZ ;  /* 0x0000006a0b007210 */ /* 0x004fc80007ffe0ff */
        /* <DEDUP_REMOVED lines=14> */
[----:B------:R-:W-:Y:S01]  /*9e630*/  IMAD.IADD R11, R0, 0x1, R105 ;  /* 0x00000001000b7824 */ /* 0x000fe200078e0269 */
[----:B------:R-:W-:Y:S01]  /*9e640*/  ISETP.LT.AND P3, PT, R9, R80, !P3 ;  /* 0x000000500900720c */ /* 0x000fe20005f61270 */
[----:B------:R-:W1:Y:S02]  /*9e650*/  LDC R104, c[0x0][0x248] ;  /* 0x00009200ff687b82 */ /* 0x000e640000000800 */
[----:B------:R-:W-:-:S04]  /*9e660*/  IMAD.WIDE R82, R11, 0x4, R2 ;  /* 0x000000040b527825 */ /* 0x000fc800078e0202 */
[--C-:B------:R-:W-:Y:S02]  /*9e670*/  IMAD.WIDE R100, R11, 0x4, R4.reuse ;  /* 0x000000040b647825 */ /* 0x100fe400078e0204 */
[----:B------:R-:W3:Y:S01]  /*9e680*/  LDC R105, c[0x0][0x22c] ;  /* 0x00008b00ff697b82 */ /* 0x000ee20000000800 */
[----:B------:R4:W-:Y:S02]  /*9e690*/  @P6 STG.E desc[UR60][R102.64], R250 ;  /* 0x000000fa66006986 */ /* 0x0009e4000c10193c */
[----:B----4-:R-:W-:-:S05]  /*9e6a0*/  IMAD.WIDE R102, R0, 0x4, R4 ;  /* 0x0000000400667825 */ /* 0x010fca00078e0204 */
[----:B------:R4:W-:Y:S01]  /*9e6b0*/  @P2 STG.E desc[UR60][R102.64], R248 ;  /* 0x000000f866002986 */ /* 0x0009e2000c10193c */
[----:B------:R-:W-:-:S03]  /*9e6c0*/  ISETP.GE.AND P2, PT, R8, R52, PT ;  /* 0x000000340800720c */ /* 0x000fc60003f46270 */
[----:B------:R-:W3:Y:S04]  /*9e6d0*/  LDL.LU R52, [R1+0x2e74] ;  /* 0x002e740001347983 */ /* 0x000ee80000300800 */
[----:B------:R-:W3:Y:S04]  /*9e6e0*/  LDL.LU R250, [R1+0x6e0] ;  /* 0x0006e00001fa7983 */ /* 0x000ee80000300800 */
[----:B----4-:R-:W4:Y:S04]  /*9e6f0*/  LDL.LU R248, [R1+0x6d0] ;  /* 0x0006d00001f87983 */ /* 0x010f280000300800 */
        /* <DEDUP_REMOVED lines=35> */
[----:B------:R-:W-:Y:S04]  /*9e930*/  @P4 STG.E desc[UR60][R82.64], R250 ;  /* 0x000000fa52004986 */ /* 0x000fe8000c10193c */
[----:B----4-:R-:W-:Y:S01]  /*9e940*/  @P2 STG.E desc[UR60][R100.64], R248 ;  /* 0x000000f864002986 */ /* 0x010fe2000c10193c */
        /* <DEDUP_REMOVED lines=36> */
[----:B------:R-:W-:Y:S01]  /*9eb90*/  IMAD.WIDE R100, R11, 0x4, R2 ;  /* 0x000000040b647825 */ /* 0x000fe200078e0202 */
        /* <DEDUP_REMOVED lines=89> */
[----:B------:R3:W-:Y:S01]  /*9f130*/  @P4 STG.E desc[UR60][R82.64], R243 ;  /* 0x000000f352004986 */ /* 0x0007e2000c10193c */
[-C--:B------:R-:W-:Y:S01]  /*9f140*/  ISETP.LT.AND P4, PT, R7, R80.reuse, !P2 ;  /* 0x000000500700720c */ /* 0x080fe20005781270 */
[----:B------:R-:W1:Y:S02]  /*9f150*/  LDC R107, c[0x0][0x248] ;  /* 0x00009200ff6b7b82 */ /* 0x000e640000000800 */
[----:B------:R3:W-:Y:S01]  /*9f160*/  @P3 STG.E desc[UR60][R100.64], R235 ;  /* 0x000000eb64003986 */ /* 0x0007e2000c10193c */
[CC--:B------:R-:W-:Y:S01]  /*9f170*/  ISETP.LT.AND P3, PT, R9.reuse, R80.reuse, !P1 ;  /* 0x000000500900720c */ /* 0x0c0fe20004f61270 */
[----:B------:R-:W-:Y:S01]  /*9f180*/  IMAD.WIDE R102, R0, 0x4, R2 ;  /* 0x0000000400667825 */ /* 0x000fe200078e0202 */
[----:B------:R-:W-:-:S02]  /*9f190*/  ISETP.LT.AND P2, PT, R9, R80, !P2 ;  /* 0x000000500900720c */ /* 0x000fc40005741270 */
[----:B----4-:R-:W-:Y:S02]  /*9f1a0*/  IADD3 R11, R0, R104, RZ ;  /* 0x00000068000b7210 */ /* 0x010fe40007ffe0ff */
[----:B------:R-:W-:Y:S01]  /*9f1b0*/  ISETP.GE.AND P1, PT, R8, R81, PT ;  /* 0x000000510800720c */ /* 0x000fe20003f26270 */
[----:B------:R4:W-:Y:S01]  /*9f1c0*/  @P6 STG.E desc[UR60][R102.64], R229 ;  /* 0x000000e566006986 */ /* 0x0009e2000c10193c */
[----:B------:R-:W1:Y:S01]  /*9f1d0*/  LDC R81, c[0x0][0x248] ;  /* 0x00009200ff517b82 */ /* 0x000e620000000800 */
[----:B------:R-:W-:Y:S01]  /*9f1e0*/  VIADD R8, R6, 0x17f ;  /* 0x0000017f06087836 */ /* 0x000fe20000000000 */
[----:B------:R-:W-:Y:S01]  /*9f1f0*/  ISETP.LT.AND P6, PT, R7, R80, !P1 ;  /* 0x000000500700720c */ /* 0x000fe20004fc1270 */
[----:B---3--:R-:W-:-:S04]  /*9f200*/  IMAD.WIDE R82, R11, 0x4, R2 ;  /* 0x000000040b527825 */ /* 0x008fc800078e0202 */
        /* <DEDUP_REMOVED lines=67> */
[----:B---3--:R-:W-:Y:S01]  /*9f640*/  @P2 STG.E desc[UR60][R100.64], R248 ;  /* 0x000000f864002986 */ /* 0x008fe2000c10193c */
        /* <DEDUP_REMOVED lines=32> */
[----:B------:R-:W-:Y:S01]  /*9f850*/  VIADD R8, R6, 0x187 ;  /* 0x0000018706087836 */ /* 0x000fe20000000000 */
[----:B------:R-:W4:Y:S01]  /*9f860*/  LDC R105, c[0x0][0x248] ;  /* 0x00009200ff697b82 */ /* 0x000f220000000800 */
[----:B------:R-:W-:Y:S01]  /*9f870*/  ISETP.LT.AND P6, PT, R7, R80, !P1 ;  /* 0x000000500700720c */ /* 0x000fe20004fc1270 */
[----:B------:R-:W-:-:S04]  /*9f880*/  IMAD.WIDE R100, R11, 0x4, R2 ;  /* 0x000000040b647825 */ /* 0x000fc800078e0202 */
[C-C-:B------:R-:W-:Y:S02]  /*9f890*/  IMAD.WIDE R82, R11.reuse, 0x4, R4.reuse ;  /* 0x000000040b527825 */ /* 0x140fe400078e0204 */
[----:B------:R-:W4:Y:S02]  /*9f8a0*/  LDC R81, c[0x0][0x22c] ;  /* 0x00008b00ff517b82 */ /* 0x000f240000000800 */
        /* <DEDUP_REMOVED lines=11> */
[----:B------:R-:W-:Y:S02]  /*9f960*/  VIADD R8, R6, 0x188 ;  /* 0x0000018806087836 */ /* 0x000fe40000000000 */
[----:B-1----:R-:W3:Y:S03]  /*9f970*/  LDL.LU R231, [R1+0x710] ;  /* 0x0007100001e77983 */ /* 0x002ee60000300800 */
[----:B------:R-:W-:Y:S02]  /*9f980*/  ISETP.GE.AND P1, PT, R8, R104, PT ;  /* 0x000000680800720c */ /* 0x000fe40003f26270 */
[----:B------:R-:W-:Y:S01]  /*9f990*/  IADD3 R8, R6, 0x189, RZ ;  /* 0x0000018906087810 */ /* 0x000fe20007ffe0ff */
[----:B----4-:R-:W-:Y:S01]  /*9f9a0*/  IMAD.IADD R11, R0, 0x1, R105 ;  /* 0x00000001000b7824 */ /* 0x010fe200078e0269 */
[-C--:B------:R-:W-:Y:S01]  /*9f9b0*/  ISETP.LT.AND P4, PT, R7, R80.reuse, !P3 ;  /* 0x000000500700720c */ /* 0x080fe20005f81270 */
[----:B------:R-:W1:Y:S01]  /*9f9c0*/  LDC R104, c[0x0][0x248] ;  /* 0x00009200ff687b82 */ /* 0x000e620000000800 */
[----:B------:R-:W-:Y:S01]  /*9f9d0*/  ISETP.LT.AND P3, PT, R9, R80, !P3 ;  /* 0x000000500900720c */ /* 0x000fe20005f61270 */
        /* <DEDUP_REMOVED lines=18> */
[----:B------:R-:W1:Y:S01]  /*9fb00*/  LDC R11, c[0x0][0x22c] ;  /* 0x00008b00ff0b7b82 */ /* 0x000e620000000800 */
[----:B------:R-:W-:Y:S01]  /*9fb10*/  IMAD.WIDE R102, R0, 0x4, R2 ;  /* 0x0000000400667825 */ /* 0x000fe200078e0202 */
[----:B------:R-:W-:-:S02]  /*9fb20*/  ISETP.LT.AND P4, PT, R7, R80, !P2 ;  /* 0x000000500700720c */ /* 0x000fc40005781270 */
[----:B------:R-:W-:Y:S01]  /*9fb30*/  ISETP.GE.AND P1, PT, R8, R81, PT ;  /* 0x000000510800720c */ /* 0x000fe20003f26270 */
[----:B------:R-:W-:Y:S01]  /*9fb40*/  VIADD R8, R6, 0x18b ;  /* 0x0000018b06087836 */ /* 0x000fe20000000000 */
[----:B------:R-:W-:Y:S02]  /*9fb50*/  ISETP.LT.AND P2, PT, R9, R80, !P2 ;  /* 0x000000500900720c */ /* 0x000fe40005741270 */
[----:B------:R-:W-:Y:S01]  /*9fb60*/  IADD3 R100, R0, R104, RZ ;  /* 0x0000006800647210 */ /* 0x000fe20007ffe0ff */
[----:B------:R-:W1:Y:S01]  /*9fb70*/  LDC R81, c[0x0][0x248] ;  /* 0x00009200ff517b82 */ /* 0x000e620000000800 */
[----:B--2---:R2:W-:Y:S03]  /*9fb80*/  @P6 STG.E desc[UR60][R102.64], R247 ;  /* 0x000000f766006986 */ /* 0x0045e6000c10193c */
[----:B------:R-:W-:-:S04]  /*9fb90*/  IMAD.WIDE R82, R100, 0x4, R2 ;  /* 0x0000000464527825 */ /* 0x000fc800078e0202 */
[----:B------:R-:W1:Y:S01]  /*9fba0*/  LDC R104, c[0x0][0x22c] ;  /* 0x00008b00ff687b82 */ /* 0x000e620000000800 */
[----:B--2---:R-:W-:-:S05]  /*9fbb0*/  IMAD.WIDE R102, R0, 0x4, R4 ;  /* 0x0000000400667825 */ /* 0x004fca00078e0204 */
[----:B---3--:R2:W-:Y:S01]  /*9fbc0*/  @P3 STG.E desc[UR60][R102.64], R231 ;  /* 0x000000e766003986 */ /* 0x0085e2000c10193c */
[----:B------:R-:W-:-:S03]  /*9fbd0*/  ISETP.GE.AND P3, PT, R8, R37, PT ;  /* 0x000000250800720c */ /* 0x000fc60003f66270 */
[----:B------:R-:W3:Y:S01]  /*9fbe0*/  LDL.LU R37, [R1+0x2e40] ;  /* 0x002e400001257983 */ /* 0x000ee20000300800 */
[----:B------:R-:W-:-:S03]  /*9fbf0*/  IMAD.IADD R0, R100, 0x1, R106 ;  /* 0x0000000164007824 */ /* 0x000fc600078e026a */
[----:B------:R-:W3:Y:S01]  /*9fc00*/  LDL.LU R243, [R1+0x294] ;  /* 0x0002940001f37983 */ /* 0x000ee20000300800 */
[----:B------:R-:W-:Y:S01]  /*9fc10*/  IMAD.WIDE R100, R100, 0x4, R4 ;  /* 0x0000000464647825 */ /* 0x000fe200078e0204 */
[----:B------:R-:W-:Y:S01]  /*9fc20*/  ISETP.LT.AND P6, PT, R7, R80, !P1 ;  /* 0x000000500700720c */ /* 0x000fe20004fc1270 */
[----:B------:R-:W3:Y:S01]  /*9fc30*/  LDC R106, c[0x0][0x248] ;  /* 0x00009200ff6a7b82 */ /* 0x000ee20000000800 */
[----:B------:R-:W3:Y:S04]  /*9fc40*/  LDL.LU R235, [R1+0x274] ;  /* 0x0002740001eb7983 */ /* 0x000ee80000300800 */
[----:B------:R-:W3:Y:S01]  /*9fc50*/  LDL.LU R229, [R1+0xb18] ;  /* 0x000b180001e57983 */ /* 0x000ee20000300800 */
[----:B------:R-:W-:Y:S01]  /*9fc60*/  IADD3 R8, R6, 0x18c, RZ ;  /* 0x0000018c06087810 */ /* 0x000fe20007ffe0ff */
[----:B--2---:R-:W-:-:S02]  /*9fc70*/  IMAD.WIDE R102, R0, 0x4, R2 ;  /* 0x0000000400667825 */ /* 0x004fc400078e0202 */
[----:B------:R-:W2:Y:S04]  /*9fc80*/  LDL.LU R247, [R1+0x718] ;  /* 0x0007180001f77983 */ /* 0x000ea80000300800 */
[----:B------:R-:W2:Y:S04]  /*9fc90*/  LDL.LU R246, [R1+0x298] ;  /* 0x0002980001f67983 */ /* 0x000ea80000300800 */
[----:B------:R-:W2:Y:S04]  /*9fca0*/  LDL.LU R231, [R1+0x278] ;  /* 0x0002780001e77983 */ /* 0x000ea80000300800 */
[----:B----4-:R4:W-:Y:S04]  /*9fcb0*/  @P4 STG.E desc[UR60][R82.64], R250 ;  /* 0x000000fa52004986 */ /* 0x0109e8000c10193c */
[----:B------:R4:W-:Y:S01]  /*9fcc0*/  @P2 STG.E desc[UR60][R100.64], R248 ;  /* 0x000000f864002986 */ /* 0x0009e2000c10193c */
[----:B------:R-:W-:-:S02]  /*9fcd0*/  ISETP.LT.AND P2, PT, R9, R80, !P1 ;  /* 0x000000500900720c */ /* 0x000fc40004f41270 */
[----:B-1----:R-:W-:Y:S01]  /*9fce0*/  ISETP.GE.AND P1, PT, R8, R11, PT ;  /* 0x0000000b0800720c */ /* 0x002fe20003f26270 */
[----:B------:R-:W-:Y:S01]  /*9fcf0*/  VIADD R8, R6, 0x18d ;  /* 0x0000018d06087836 */ /* 0x000fe20000000000 */
[----:B------:R-:W1:Y:S01]  /*9fd00*/  LDC R11, c[0x0][0x248] ;  /* 0x00009200ff0b7b82 */ /* 0x000e620000000800 */
[----:B----4-:R-:W-:Y:S01]  /*9fd10*/  IMAD.WIDE R82, R0, 0x4, R4 ;  /* 0x0000000400527825 */ /* 0x010fe200078e0204 */
[----:B------:R4:W-:Y:S07]  /*9fd20*/  @P6 STG.E desc[UR60][R102.64], R251 ;  /* 0x000000fb66006986 */ /* 0x0009ee000c10193c */
[----:B------:R4:W-:Y:S01]  /*9fd30*/  @P2 STG.E desc[UR60][R82.64], R249 ;  /* 0x000000f952002986 */ /* 0x0009e2000c10193c */
[----:B------:R-:W-:-:S03]  /*9fd40*/  ISETP.GE.AND P2, PT, R8, R38, PT ;  /* 0x000000260800720c */ /* 0x000fc60003f46270 */
[----:B------:R-:W2:Y:S04]  /*9fd50*/  LDL.LU R38, [R1+0x2e3c] ;  /* 0x002e3c0001267983 */ /* 0x000ea80000300800 */
[----:B------:R-:W2:Y:S04]  /*9fd60*/  LDL.LU R250, [R1+0xb1c] ;  /* 0x000b1c0001fa7983 */ /* 0x000ea80000300800 */
[----:B------:R-:W2:Y:S04]  /*9fd70*/  LDL.LU R248, [R1+0x71c] ;  /* 0x00071c0001f87983 */ /* 0x000ea80000300800 */
[----:B----4-:R-:W4:Y:S04]  /*9fd80*/  LDL.LU R251, [R1+0x29c] ;  /* 0x00029c0001fb7983 */ /* 0x010f280000300800 */
[----:B------:R-:W4:Y:S01]  /*9fd90*/  LDL.LU R249, [R1+0x27c] ;  /* 0x00027c0001f97983 */ /* 0x000f220000300800 */
[----:B------:R-:W-:-:S02]  /*9fda0*/  ISETP.LT.AND P4, PT, R7, R80, !P3 ;  /* 0x000000500700720c */ /* 0x000fc40005f81270 */
[-C--:B------:R-:W-:Y:S01]  /*9fdb0*/  ISETP.LT.AND P3, PT, R9, R80.reuse, !P3 ;  /* 0x000000500900720c */ /* 0x080fe20005f61270 */
[----:B------:R-:W-:Y:S01]  /*9fdc0*/  IMAD.IADD R102, R0, 0x1, R81 ;  /* 0x0000000100667824 */ /* 0x000fe200078e0251 */
[----:B------:R-:W-:Y:S01]  /*9fdd0*/  ISETP.LT.AND P6, PT, R7, R80, !P1 ;  /* 0x000000500700720c */ /* 0x000fe20004fc1270 */
[----:B------:R-:W-:Y:S01]  /*9fde0*/  VIADD R8, R6, 0x18e ;  /* 0x0000018e06087836 */ /* 0x000fe20000000000 */
[----:B------:R-:W2:Y:S01]  /*9fdf0*/  LDC R81, c[0x0][0x22c] ;  /* 0x00008b00ff517b82 */ /* 0x000ea20000000800 */
[C---:B------:R-:W-:Y:S01]  /*9fe00*/  IMAD.WIDE R100, R102.reuse, 0x4, R2 ;  /* 0x0000000466647825 */ /* 0x040fe200078e0202 */
[----:B------:R-:W-:-:S03]  /*9fe10*/  IADD3 R0, R102, R105, RZ ;  /* 0x0000006966007210 */ /* 0x000fc60007ffe0ff */
[----:B------:R-:W-:-:S03]  /*9fe20*/  IMAD.WIDE R102, R102, 0x4, R4 ;  /* 0x0000000466667825 */ /* 0x000fc600078e0204 */
[----:B------:R-:W4:Y:S01]  /*9fe30*/  LDC R105, c[0x0][0x248] ;  /* 0x00009200ff697b82 */ /* 0x000f220000000800 */
[----:B------:R-:W-:Y:S01]  /*9fe40*/  IMAD.WIDE R82, R0, 0x4, R2 ;  /* 0x0000000400527825 */ /* 0x000fe200078e0202 */
[----:B---3--:R-:W-:Y:S01]  /*9fe50*/  @P4 STG.E desc[UR60][R100.64], R243 ;  /* 0x000000f364004986 */ /* 0x008fe2000c10193c */
[----:B------:R-:W-:-:S03]  /*9fe60*/  ISETP.LT.AND P4, PT, R7, R80, !P2 ;  /* 0x000000500700720c */ /* 0x000fc60005781270 */
[----:B------:R1:W-:Y:S01]  /*9fe70*/  @P3 STG.E desc[UR60][R102.64], R235 ;  /* 0x000000eb66003986 */ /* 0x0003e2000c10193c */
[CC--:B------:R-:W-:Y:S02]  /*9fe80*/  ISETP.LT.AND P3, PT, R9.reuse, R80.reuse, !P1 ;  /* 0x000000500900720c */ /* 0x0c0fe40004f61270 */
[----:B------:R-:W-:Y:S02]  /*9fe90*/  ISETP.LT.AND P2, PT, R9, R80, !P2 ;  /* 0x000000500900720c */ /* 0x000fe40005741270 */
[----:B------:R-:W-:Y:S01]  /*9fea0*/  ISETP.GE.AND P1, PT, R8, R104, PT ;  /* 0x000000680800720c */ /* 0x000fe20003f26270 */
[----:B------:R3:W-:Y:S01]  /*9feb0*/  @P6 STG.E desc[UR60][R82.64], R229 ;  /* 0x000000e552006986 */ /* 0x0007e2000c10193c */
[----:B------:R-:W2:Y:S01]  /*9fec0*/  LDC R104, c[0x0][0x248] ;  /* 0x00009200ff687b82 */ /* 0x000ea20000000800 */
[----:B-1----:R-:W-:Y:S01]  /*9fed0*/  IMAD.IADD R102, R0, 0x1, R11 ;  /* 0x0000000100667824 */ /* 0x002fe200078e020b */
[----:B------:R-:W-:Y:S02]  /*9fee0*/  ISETP.LT.AND P6, PT, R7, R80, !P1 ;  /* 0x000000500700720c */ /* 0x000fe40004fc1270 */
[----:B------:R-:W-:Y:S01]  /*9fef0*/  IADD3 R8, R6, 0x18f, RZ ;  /* 0x0000018f06087810 */ /* 0x000fe20007ffe0ff */
[----:B------:R-:W-:-:S03]  /*9ff00*/  IMAD.WIDE R100, R102, 0x4, R2 ;  /* 0x0000000466647825 */ /* 0x000fc600078e0202 */
[----:B------:R-:W1:Y:S01]  /*9ff10*/  LDC R11, c[0x0][0x22c] ;  /* 0x00008b00ff0b7b82 */ /* 0x000e620000000800 */
[----:B---3--:R-:W-:-:S04]  /*9ff20*/  IMAD.WIDE R82, R0, 0x4, R4 ;  /* 0x0000000400527825 */ /* 0x008fc800078e0204 */
[C---:B------:R-:W-:Y:S02]  /*9ff30*/  IMAD.IADD R0, R102.reuse, 0x1, R106 ;  /* 0x0000000166007824 */ /* 0x040fe400078e026a */
[----:B------:R-:W-:Y:S01]  /*9ff40*/  IMAD.WIDE R102, R102, 0x4, R4 ;  /* 0x0000000466667825 */ /* 0x000fe200078e0204 */
[----:B--2---:R2:W-:Y:S01]  /*9ff50*/  @P3 STG.E desc[UR60][R82.64], R247 ;  /* 0x000000f752003986 */ /* 0x0045e2000c10193c */
        /* <DEDUP_REMOVED lines=10> */
[----:B------:R-:W3:Y:S03]  /*a0000*/  LDL.LU R231, [R1+0x230] ;  /* 0x0002300001e77983 */ /* 0x000ee60000300800 */
[----:B------:R-:W-:Y:S01]  /*a0010*/  ISETP.GE.AND P1, PT, R8, R81, PT ;  /* 0x000000510800720c */ /* 0x000fe20003f26270 */
[----:B------:R-:W-:Y:S01]  /*a0020*/  VIADD R8, R6, 0x191 ;  /* 0x0000019106087836 */ /* 0x000fe20000000000 */
[----:B------:R-:W-:Y:S01]  /*a0030*/  IADD3 R102, R0, R104, RZ ;  /* 0x0000006800667210 */ /* 0x000fe20007ffe0ff */
[----:B------:R-:W1:Y:S01]  /*a0040*/  LDC R81, c[0x0][0x248] ;  /* 0x00009200ff517b82 */ /* 0x000e620000000800 */
[----:B------:R-:W-:-:S03]  /*a0050*/  ISETP.LT.AND P3, PT, R9, R80, !P3 ;  /* 0x000000500900720c */ /* 0x000fc60005f61270 */
[----:B------:R-:W-:-:S04]  /*a0060*/  IMAD.WIDE R100, R102, 0x4, R2 ;  /* 0x0000000466647825 */ /* 0x000fc800078e0202 */
[----:B------:R-:W3:Y:S01]  /*a0070*/  LDC R104, c[0x0][0x22c] ;  /* 0x00008b00ff687b82 */ /* 0x000ee20000000800 */
[----:B------:R1:W-:Y:S02]  /*a0080*/  @P6 STG.E desc[UR60][R82.64], R250 ;  /* 0x000000fa52006986 */ /* 0x0003e4000c10193c */
[----:B-1----:R-:W-:-:S05]  /*a0090*/  IMAD.WIDE R82, R0, 0x4, R4 ;  /* 0x0000000400527825 */ /* 0x002fca00078e0204 */
[----:B------:R1:W-:Y:S01]  /*a00a0*/  @P2 STG.E desc[UR60][R82.64], R248 ;  /* 0x000000f852002986 */ /* 0x0003e2000c10193c */
[----:B------:R-:W-:-:S03]  /*a00b0*/  ISETP.GE.AND P2, PT, R8, R24, PT ;  /* 0x000000180800720c */ /* 0x000fc60003f46270 */
[----:B------:R-:W3:Y:S04]  /*a00c0*/  LDL.LU R24, [R1+0x2e34] ;  /* 0x002e340001187983 */ /* 0x000ee80000300800 */
[----:B------:R-:W3:Y:S04]  /*a00d0*/  LDL.LU R250, [R1+0x220] ;  /* 0x0002200001fa7983 */ /* 0x000ee80000300800 */
[----:B-1----:R-:W3:Y:S01]  /*a00e0*/  LDL.LU R248, [R1+0x210] ;  /* 0x0002100001f87983 */ /* 0x002ee20000300800 */
[C---:B----4-:R-:W-:Y:S02]  /*a00f0*/  IMAD.IADD R0, R102.reuse, 0x1, R105 ;  /* 0x0000000166007824 */ /* 0x050fe400078e0269 */
[----:B------:R-:W-:Y:S01]  /*a0100*/  IMAD.WIDE R102, R102, 0x4, R4 ;  /* 0x0000000466667825 */ /* 0x000fe200078e0204 */
[----:B------:R1:W-:Y:S01]  /*a0110*/  @P4 STG.E desc[UR60][R100.64], R251 ;  /* 0x000000fb64004986 */ /* 0x0003e2000c10193c */
[-C--:B------:R-:W-:Y:S01]  /*a0120*/  ISETP.LT.AND P6, PT, R7, R80.reuse, !P1 ;  /* 0x000000500700720c */ /* 0x080fe20004fc1270 */
[----:B------:R-:W4:Y:S02]  /*a0130*/  LDC R105, c[0x0][0x248] ;  /* 0x00009200ff697b82 */ /* 0x000f240000000800 */
[----:B------:R1:W-:Y:S04]  /*a0140*/  @P3 STG.E desc[UR60][R102.64], R249 ;  /* 0x000000f966003986 */ /* 0x0003e8000c10193c */
[----:B-1----:R-:W4:Y:S04]  /*a0150*/  LDL.LU R251, [R1+0x254] ;  /* 0x0002540001fb7983 */ /* 0x002f280000300800 */
[----:B------:R-:W4:Y:S01]  /*a0160*/  LDL.LU R249, [R1+0x234] ;  /* 0x0002340001f97983 */ /* 0x000f220000300800 */
[----:B------:R-:W-:Y:S01]  /*a0170*/  ISETP.LT.AND P3, PT, R9, R80, !P1 ;  /* 0x000000500900720c */ /* 0x000fe20004f61270 */
[----:B------:R-:W-:Y:S01]  /*a0180*/  IMAD.WIDE R82, R0, 0x4, R2 ;  /* 0x0000000400527825 */ /* 0x000fe200078e0202 */
[----:B------:R-:W-:-:S02]  /*a0190*/  IADD3 R8, R6, 0x192, RZ ;  /* 0x0000019206087810 */ /* 0x000fc40007ffe0ff */
[-C--:B------:R-:W-:Y:S02]  /*a01a0*/  ISETP.LT.AND P4, PT, R7, R80.reuse, !P2 ;  /* 0x000000500700720c */ /* 0x080fe40005781270 */
[----:B------:R-:W-:Y:S01]  /*a01b0*/  ISETP.GE.AND P1, PT, R8, R11, PT ;  /* 0x0000000b0800720c */ /* 0x000fe20003f26270 */
[----:B------:R-:W-:Y:S01]  /*a01c0*/  VIADD R8, R6, 0x193 ;  /* 0x0000019306087836 */ /* 0x000fe20000000000 */
[----:B------:R-:W-:Y:S01]  /*a01d0*/  ISETP.LT.AND P2, PT, R9, R80, !P2 ;  /* 0x000000500900720c */ /* 0x000fe20005741270 */
[----:B------:R-:W-:Y:S01]  /*a01e0*/  IMAD.IADD R102, R0, 0x1, R81 ;  /* 0x0000000100667824 */ /* 0x000fe200078e0251 */
[----:B------:R-:W1:Y:S03]  /*a01f0*/  LDC R11, c[0x0][0x248] ;  /* 0x00009200ff0b7b82 */ /* 0x000e660000000800 */
[----:B------:R-:W-:-:S05]  /*a0200*/  IMAD.WIDE R100, R102, 0x4, R2 ;  /* 0x0000000466647825 */ /* 0x000fca00078e0202 */
[----:B------:R-:W1:Y:S01]  /*a0210*/  LDC R81, c[0x0][0x22c] ;  /* 0x00008b00ff517b82 */ /* 0x000e620000000800 */
[----:B--2---:R2:W-:Y:S01]  /*a0220*/  @P6 STG.E desc[UR60][R82.64], R247 ;  /* 0x000000f752006986 */ /* 0x0045e2000c10193c */
[----:B------:R-:W-:Y:S01]  /*a0230*/  ISETP.LT.AND P6, PT, R7, R80, !P1 ;  /* 0x000000500700720c */ /* 0x000fe20004fc1270 */
[----:B--2---:R-:W-:-:S05]  /*a0240*/  IMAD.WIDE R82, R0, 0x4, R4 ;  /* 0x0000000400527825 */ /* 0x004fca00078e0204 */
[----:B---3--:R2:W-:Y:S01]  /*a0250*/  @P3 STG.E desc[UR60][R82.64], R231 ;  /* 0x000000e752003986 */ /* 0x0085e2000c10193c */
[----:B------:R-:W-:-:S03]  /*a0260*/  ISETP.GE.AND P3, PT, R8, R25, PT ;  /* 0x000000190800720c */ /* 0x000fc60003f66270 */
[----:B------:R-:W3:Y:S01]  /*a0270*/  LDL.LU R25, [R1+0x2e30] ;  /* 0x002e300001197983 */ /* 0x000ee20000300800 */
[----:B------:R-:W-:-:S03]  /*a0280*/  IADD3 R0, R102, R106, RZ ;  /* 0x0000006a66007210 */ /* 0x000fc60007ffe0ff */
[----:B------:R-:W3:Y:S01]  /*a0290*/  LDL.LU R243, [R1+0x224] ;  /* 0x0002240001f37983 */ /* 0x000ee20000300800 */
[----:B------:R-:W-:Y:S01]  /*a02a0*/  IMAD.WIDE R102, R102, 0x4, R4 ;  /* 0x0000000466667825 */ /* 0x000fe200078e0204 */
[----:B------:R-:W3:Y:S02]  /*a02b0*/  LDC R106, c[0x0][0x248] ;  /* 0x00009200ff6a7b82 */ /* 0x000ee40000000800 */
[----:B------:R-:W3:Y:S01]  /*a02c0*/  LDL.LU R235, [R1+0x214] ;  /* 0x0002140001eb7983 */ /* 0x000ee20000300800 */
[----:B--2---:R-:W-:-:S03]  /*a02d0*/  IMAD.WIDE R82, R0, 0x4, R2 ;  /* 0x0000000400527825 */ /* 0x004fc600078e0202 */
[----:B------:R-:W2:Y:S01]  /*a02e0*/  LDL.LU R229, [R1+0x258] ;  /* 0x0002580001e57983 */ /* 0x000ea20000300800 */
[----:B------:R-:W-:-:S03]  /*a02f0*/  VIADD R8, R6, 0x194 ;  /* 0x0000019406087836 */ /* 0x000fc60000000000 */
        /* <DEDUP_REMOVED lines=8> */
[----:B------:R-:W2:Y:S01]  /*a0380*/  LDC R104, c[0x0][0x248] ;  /* 0x00009200ff687b82 */ /* 0x000ea20000000800 */
[----:B----4-:R4:W-:Y:S02]  /*a0390*/  @P6 STG.E desc[UR60][R82.64], R251 ;  /* 0x000000fb52006986 */ /* 0x0109e4000c10193c */
[----:B----4-:R-:W-:-:S05]  /*a03a0*/  IMAD.WIDE R82, R0, 0x4, R4 ;  /* 0x0000000400527825 */ /* 0x010fca00078e0204 */
[----:B------:R4:W-:Y:S01]  /*a03b0*/  @P2 STG.E desc[UR60][R82.64], R249 ;  /* 0x000000f952002986 */ /* 0x0009e2000c10193c */
[----:B------:R-:W-:-:S03]  /*a03c0*/  ISETP.GE.AND P2, PT, R8, R26, PT ;  /* 0x0000001a0800720c */ /* 0x000fc60003f46270 */
[----:B------:R-:W2:Y:S04]  /*a03d0*/  LDL.LU R26, [R1+0x2e2c] ;  /* 0x002e2c00011a7983 */ /* 0x000ea80000300800 */
[----:B------:R-:W2:Y:S04]  /*a03e0*/  LDL.LU R250, [R1+0x25c] ;  /* 0x00025c0001fa7983 */ /* 0x000ea80000300800 */
[----:B------:R-:W2:Y:S04]  /*a03f0*/  LDL.LU R248, [R1+0x23c] ;  /* 0x00023c0001f87983 */ /* 0x000ea80000300800 */
[----:B------:R-:W2:Y:S04]  /*a0400*/  LDL.LU R251, [R1+0x22c] ;  /* 0x00022c0001fb7983 */ /* 0x000ea80000300800 */
[----:B----4-:R-:W4:Y:S01]  /*a0410*/  LDL.LU R249, [R1+0x21c] ;  /* 0x00021c0001f97983 */ /* 0x010f220000300800 */
[----:B------:R-:W-:-:S02]  /*a0420*/  ISETP.LT.AND P4, PT, R7, R80, !P3 ;  /* 0x000000500700720c */ /* 0x000fc40005f81270 */
[-C--:B------:R-:W-:Y:S01]  /*a0430*/  ISETP.LT.AND P3, PT, R9, R80.reuse, !P3 ;  /* 0x000000500900720c */ /* 0x080fe20005f61270 */
[----:B-1----:R-:W-:Y:S01]  /*a0440*/  IMAD.IADD R102, R0, 0x1, R11 ;  /* 0x0000000100667824 */ /* 0x002fe200078e020b */
[----:B------:R-:W-:Y:S01]  /*a0450*/  ISETP.LT.AND P6, PT, R7, R80, !P1 ;  /* 0x000000500700720c */ /* 0x000fe20004fc1270 */
[----:B------:R-:W1:Y:S02]  /*a0460*/  LDC R11, c[0x0][0x22c] ;  /* 0x00008b00ff0b7b82 */ /* 0x000e640000000800 */
[C---:B------:R-:W-:Y:S02]  /*a0470*/  IMAD.IADD R0, R102.reuse, 0x1, R105 ;  /* 0x0000000166007824 */ /* 0x040fe400078e0269 */
[----:B------:R-:W-:-:S04]  /*a0480*/  IMAD.WIDE R100, R102, 0x4, R2 ;  /* 0x0000000466647825 */ /* 0x000fc800078e0202 */
[----:B------:R-:W-:Y:S01]  /*a0490*/  IMAD.WIDE R102, R102, 0x4, R4 ;  /* 0x0000000466667825 */ /* 0x000fe200078e0204 */
[----:B------:R-:W1:Y:S03]  /*a04a0*/  LDC R105, c[0x0][0x248] ;  /* 0x00009200ff697b82 */ /* 0x000e660000000800 */
[----:B------:R-:W-:Y:S02]  /*a04b0*/  VIADD R8, R6, 0x196 ;  /* 0x0000019606087836 */ /* 0x000fe40000000000 */
[----:B------:R-:W-:Y:S01]  /*a04c0*/  IMAD.WIDE R82, R0, 0x4, R2 ;  /* 0x0000000400527825 */ /* 0x000fe200078e0202 */
[----:B---3--:R-:W-:Y:S01]  /*a04d0*/  @P4 STG.E desc[UR60][R100.64], R243 ;  /* 0x000000f364004986 */ /* 0x008fe2000c10193c */
[----:B------:R-:W-:-:S03]  /*a04e0*/  ISETP.LT.AND P4, PT, R7, R80, !P2 ;  /* 0x000000500700720c */ /* 0x000fc60005781270 */
[----:B------:R3:W-:Y:S01]  /*a04f0*/  @P3 STG.E desc[UR60][R102.64], R235 ;  /* 0x000000eb66003986 */ /* 0x0007e2000c10193c */
[CC--:B------:R-:W-:Y:S02]  /*a0500*/  ISETP.LT.AND P3, PT, R9.reuse, R80.reuse, !P1 ;  /* 0x000000500900720c */ /* 0x0c0fe40004f61270 */
[----:B------:R-:W-:Y:S01]  /*a0510*/  ISETP.LT.AND P2, PT, R9, R80, !P2 ;  /* 0x000000500900720c */ /* 0x000fe20005741270 */
[----:B--2---:R2:W-:Y:S01]  /*a0520*/  @P6 STG.E desc[UR60][R82.64], R229 ;  /* 0x000000e552006986 */ /* 0x0045e2000c10193c */
[----:B------:R-:W-:Y:S02]  /*a0530*/  ISETP.GE.AND P1, PT, R8, R81, PT ;  /* 0x000000510800720c */ /* 0x000fe40003f26270 */
[----:B------:R-:W1:Y:S01]  /*a0540*/  LDC R81, c[0x0][0x248] ;  /* 0x00009200ff517b82 */ /* 0x000e620000000800 */
[----:B---3--:R-:W-:Y:S01]  /*a0550*/  IADD3 R102, R0, R104, RZ ;  /* 0x0000006800667210 */ /* 0x008fe20007ffe0ff */
[----:B------:R-:W-:Y:S01]  /*a0560*/  VIADD R8, R6, 0x197 ;  /* 0x0000019706087836 */ /* 0x000fe20000000000 */
[----:B------:R-:W-:-:S05]  /*a0570*/  ISETP.LT.AND P6, PT, R7, R80, !P1 ;  /* 0x000000500700720c */ /* 0x000fca0004fc1270 */
[----:B------:R-:W3:Y:S01]  /*a0580*/  LDC R104, c[0x0][0x22c] ;  /* 0x00008b00ff687b82 */ /* 0x000ee20000000800 */
[----:B--2---:R-:W-:-:S04]  /*a0590*/  IMAD.WIDE R82, R0, 0x4, R4 ;  /* 0x0000000400527825 */ /* 0x004fc800078e0204 */
[C---:B------:R-:W-:Y:S02]  /*a05a0*/  IMAD.IADD R0, R102.reuse, 0x1, R106 ;  /* 0x0000000166007824 */ /* 0x040fe400078e026a */
[C---:B------:R-:W-:Y:S01]  /*a05b0*/  IMAD.WIDE R100, R102.reuse, 0x4, R2 ;  /* 0x0000000466647825 */ /* 0x040fe200078e0202 */
[----:B------:R2:W-:Y:S01]  /*a05c0*/  @P3 STG.E desc[UR60][R82.64], R247 ;  /* 0x000000f752003986 */ /* 0x0005e2000c10193c */
[----:B------:R-:W3:Y:S02]  /*a05d0*/  LDC R106, c[0x0][0x248] ;  /* 0x00009200ff6a7b82 */ /* 0x000ee40000000800 */
[----:B------:R-:W-:Y:S01]  /*a05e0*/  IMAD.WIDE R102, R102, 0x4, R4 ;  /* 0x0000000466667825 */ /* 0x000fe200078e0204 */
[----:B------:R-:W-:Y:S01]  /*a05f0*/  ISETP.GE.AND P3, PT, R8, R28, PT ;  /* 0x0000001c0800720c */ /* 0x000fe20003f66270 */
[----:B------:R-:W-:Y:S04]  /*a0600*/  @P4 STG.E desc[UR60][R100.64], R246 ;  /* 0x000000f664004986 */ /* 0x000fe8000c10193c */
[----:B------:R-:W3:Y:S04]  /*a0610*/  LDL.LU R28, [R1+0x2e28] ;  /* 0x002e2800011c7983 */ /* 0x000ee80000300800 */
[----:B------:R1:W-:Y:S01]  /*a0620*/  @P2 STG.E desc[UR60][R102.64], R231 ;  /* 0x000000e766002986 */ /* 0x0003e2000c10193c */
[----:B------:R-:W-:Y:S01]  /*a0630*/  ISETP.LT.AND P2, PT, R9, R80, !P1 ;  /* 0x000000500900720c */ /* 0x000fe20004f41270 */
[----:B--2---:R-:W-:-:S02]  /*a0640*/  IMAD.WIDE R82, R0, 0x4, R2 ;  /* 0x0000000400527825 */ /* 0x004fc400078e0202 */
[----:B------:R-:W2:Y:S01]  /*a0650*/  LDL.LU R247, [R1+0x1f0] ;  /* 0x0001f00001f77983 */ /* 0x000ea20000300800 */
[----:B------:R-:W-:-:S04]  /*a0660*/  IADD3 R8, R6, 0x198, RZ ;  /* 0x0000019806087810 */ /* 0x000fc80007ffe0ff */
[----:B-1----:R-:W-:Y:S01]  /*a0670*/  ISETP.GE.AND P1, PT, R8, R11, PT ;  /* 0x0000000b0800720c */ /* 0x002fe20003f26270 */
[----:B------:R-:W2:Y:S01]  /*a0680*/  LDL.LU R231, [R1+0x1c0] ;  /* 0x0001c00001e77983 */ /* 0x000ea20000300800 */
[----:B------:R-:W-:Y:S01]  /*a0690*/  VIADD R8, R6, 0x199 ;  /* 0x0000019906087836 */ /* 0x000fe20000000000 */
[-C--:B------:R-:W-:Y:S01]  /*a06a0*/  ISETP.LT.AND P4, PT, R7, R80.reuse, !P3 ;  /* 0x000000500700720c */ /* 0x080fe20005f81270 */
[----:B------:R-:W-:Y:S01]  /*a06b0*/  IMAD.IADD R102, R0, 0x1, R81 ;  /* 0x0000000100667824 */ /* 0x000fe200078e0251 */
[----:B------:R-:W-:Y:S01]  /*a06c0*/  ISETP.LT.AND P3, PT, R9, R80, !P3 ;  /* 0x000000500900720c */ /* 0x000fe20005f61270 */
[----:B------:R-:W1:Y:S02]  /*a06d0*/  LDC R11, c[0x0][0x248] ;  /* 0x00009200ff0b7b82 */ /* 0x000e640000000800 */
[----:B------:R-:W-:-:S06]  /*a06e0*/  IMAD.WIDE R100, R102, 0x4, R2 ;  /* 0x0000000466647825 */ /* 0x000fcc00078e0202 */
[----:B------:R-:W2:Y:S01]  /*a06f0*/  LDC R81, c[0x0][0x22c] ;  /* 0x00008b00ff517b82 */ /* 0x000ea20000000800 */
[----:B------:R1:W-:Y:S02]  /*a0700*/  @P6 STG.E desc[UR60][R82.64], R250 ;  /* 0x000000fa52006986 */ /* 0x0003e4000c10193c */
[----:B-1----:R-:W-:-:S05]  /*a0710*/  IMAD.WIDE R82, R0, 0x4, R4 ;  /* 0x0000000400527825 */ /* 0x002fca00078e0204 */
[----:B------:R1:W-:Y:S01]  /*a0720*/  @P2 STG.E desc[UR60][R82.64], R248 ;  /* 0x000000f852002986 */ /* 0x0003e2000c10193c */
[----:B------:R-:W-:-:S03]  /*a0730*/  ISETP.GE.AND P2, PT, R8, R16, PT ;  /* 0x000000100800720c */ /* 0x000fc60003f46270 */
[----:B------:R-:W2:Y:S04]  /*a0740*/  LDL.LU R16, [R1+0x2e24] ;  /* 0x002e240001107983 */ /* 0x000ea80000300800 */
[----:B------:R-:W2:Y:S04]  /*a0750*/  LDL.LU R250, [R1+0x1a0] ;  /* 0x0001a00001fa7983 */ /* 0x000ea80000300800 */
[----:B-1----:R-:W2:Y:S01]  /*a0760*/  LDL.LU R248, [R1+0x190] ;  /* 0x0001900001f87983 */ /* 0x002ea20000300800 */
[C---:B------:R-:W-:Y:S01]  /*a0770*/  IADD3 R0, R102.reuse, R105, RZ ;  /* 0x0000006966007210 */ /* 0x040fe20007ffe0ff */
[----:B------:R-:W-:Y:S01]  /*a0780*/  IMAD.WIDE R102, R102, 0x4, R4 ;  /* 0x0000000466667825 */ /* 0x000fe200078e0204 */
[-C--:B------:R-:W-:Y:S01]  /*a0790*/  ISETP.LT.AND P6, PT, R7, R80.reuse, !P1 ;  /* 0x000000500700720c */ /* 0x080fe20004fc1270 */
[----:B------:R1:W-:Y:S01]  /*a07a0*/  @P4 STG.E desc[UR60][R100.64], R251 ;  /* 0x000000fb64004986 */ /* 0x0003e2000c10193c */
[----:B------:R-:W2:Y:S03]  /*a07b0*/  LDC R105, c[0x0][0x248] ;  /* 0x00009200ff697b82 */ /* 0x000ea60000000800 */
[----:B----4-:R4:W-:Y:S04]  /*a07c0*/  @P3 STG.E desc[UR60][R102.64], R249 ;  /* 0x000000f966003986 */ /* 0x0109e8000c10193c */
[----:B-1----:R-:W2:Y:S04]  /*a07d0*/  LDL.LU R251, [R1+0x1f4] ;  /* 0x0001f40001fb7983 */ /* 0x002ea80000300800 */
[----:B----4-:R-:W4:Y:S01]  /*a07e0*/  LDL.LU R249, [R1+0x1c4] ;  /* 0x0001c40001f97983 */ /* 0x010f220000300800 */
[----:B------:R-:W-:Y:S01]  /*a07f0*/  ISETP.LT.AND P3, PT, R9, R80, !P1 ;  /* 0x000000500900720c */ /* 0x000fe20004f61270 */
[----:B------:R-:W-:-:S04]  /*a0800*/  IMAD.WIDE R82, R0, 0x4, R2 ;  /* 0x0000000400527825 */ /* 0x000fc800078e0202 */
[----:B------:R-:W-:Y:S01]  /*a0810*/  VIADD R8, R6, 0x19a ;  /* 0x0000019a06087836 */ /* 0x000fe20000000000 */
[-C--:B------:R-:W-:Y:S02]  /*a0820*/  ISETP.LT.AND P4, PT, R7, R80.reuse, !P2 ;  /* 0x000000500700720c */ /* 0x080fe40005781270 */
[----:B------:R-:W-:Y:S02]  /*a0830*/  ISETP.LT.AND P2, PT, R9, R80, !P2 ;  /* 0x000000500900720c */ /* 0x000fe40005741270 */
[----:B---3--:R-:W-:Y:S02]  /*a0840*/  ISETP.GE.AND P1, PT, R8, R104, PT ;  /* 0x000000680800720c */ /* 0x008fe40003f26270 */
[----:B------:R-:W-:Y:S01]  /*a0850*/  IADD3 R8, R6, 0x19b, RZ ;  /* 0x0000019b06087810 */ /* 0x000fe20007ffe0ff */
[----:B------:R-:W-:Y:S01]  /*a0860*/  IMAD.IADD R102, R0, 0x1, R11 ;  /* 0x0000000100667824 */ /* 0x000fe200078e020b */
[----:B------:R-:W1:Y:S03]  /*a0870*/  LDC R104, c[0x0][0x248] ;  /* 0x00009200ff687b82 */ /* 0x000e660000000800 */
[----:B------:R-:W-:-:S05]  /*a0880*/  IMAD.WIDE R100, R102, 0x4, R2 ;  /* 0x0000000466647825 */ /* 0x000fca00078e0202 */
[----:B------:R-:W3:Y:S01]  /*a0890*/  LDC R11, c[0x0][0x22c] ;  /* 0x00008b00ff0b7b82 */ /* 0x000ee20000000800 */
[----:B--2---:R2:W-:Y:S01]  /*a08a0*/  @P6 STG.E desc[UR60][R82.64], R247 ;  /* 0x000000f752006986 */ /* 0x0045e2000c10193c */
[----:B------:R-:W-:Y:S01]  /*a08b0*/  ISETP.LT.AND P6, PT, R7, R80, !P1 ;  /* 0x000000500700720c */ /* 0x000fe20004fc1270 */
[----:B--2---:R-:W-:-:S05]  /*a08c0*/  IMAD.WIDE R82, R0, 0x4, R4 ;  /* 0x0000000400527825 */ /* 0x004fca00078e0204 */
[----:B------:R2:W-:Y:S01]  /*a08d0*/  @P3 STG.E desc[UR60][R82.64], R231 ;  /* 0x000000e752003986 */ /* 0x0005e2000c10193c */
[----:B------:R-:W-:-:S03]  /*a08e0*/  ISETP.GE.AND P3, PT, R8, R17, PT ;  /* 0x000000110800720c */ /* 0x000fc60003f66270 */
[----:B------:R-:W3:Y:S01]  /*a08f0*/  LDL.LU R17, [R1+0x2e20] ;  /* 0x002e200001117983 */ /* 0x000ee20000300800 */
[----:B------:R-:W-:-:S03]  /*a0900*/  IMAD.IADD R0, R102, 0x1, R106 ;  /* 0x0000000166007824 */ /* 0x000fc600078e026a */
        /* <DEDUP_REMOVED lines=15> */
[----:B------:R-:W2:Y:S01]  /*a0a00*/  LDC R81, c[0x0][0x248] ;  /* 0x00009200ff517b82 */ /* 0x000ea20000000800 */
[----:B------:R1:W-:Y:S02]  /*a0a10*/  @P6 STG.E desc[UR60][R82.64], R251 ;  /* 0x000000fb52006986 */ /* 0x0003e4000c10193c */
[----:B-1----:R-:W-:-:S06]  /*a0a20*/  IMAD.WIDE R82, R0, 0x4, R4 ;  /* 0x0000000400527825 */ /* 0x002fcc00078e0204 */
[----:B----4-:R1:W-:Y:S01]  /*a0a30*/  @P2 STG.E desc[UR60][R82.64], R249 ;  /* 0x000000f952002986 */ /* 0x0103e2000c10193c */
[----:B------:R-:W-:-:S03]  /*a0a40*/  ISETP.GE.AND P2, PT, R8, R18, PT ;  /* 0x000000120800720c */ /* 0x000fc60003f46270 */
[----:B------:R-:W4:Y:S04]  /*a0a50*/  LDL.LU R18, [R1+0x2e1c] ;  /* 0x002e1c0001127983 */ /* 0x000f280000300800 */
[----:B------:R-:W4:Y:S04]  /*a0a60*/  LDL.LU R250, [R1+0x1fc] ;  /* 0x0001fc0001fa7983 */ /* 0x000f280000300800 */
[----:B------:R-:W4:Y:S04]  /*a0a70*/  LDL.LU R248, [R1+0x1cc] ;  /* 0x0001cc0001f87983 */ /* 0x000f280000300800 */
[----:B------:R-:W4:Y:S04]  /*a0a80*/  LDL.LU R251, [R1+0x1ac] ;  /* 0x0001ac0001fb7983 */ /* 0x000f280000300800 */
[----:B-1----:R-:W4:Y:S01]  /*a0a90*/  LDL.LU R249, [R1+0x19c] ;  /* 0x00019c0001f97983 */ /* 0x002f220000300800 */
[----:B------:R-:W-:-:S02]  /*a0aa0*/  ISETP.LT.AND P4, PT, R7, R80, !P3 ;  /* 0x000000500700720c */ /* 0x000fc40005f81270 */
[----:B------:R-:W-:Y:S02]  /*a0ab0*/  ISETP.LT.AND P3, PT, R9, R80, !P3 ;  /* 0x000000500900720c */ /* 0x000fe40005f61270 */
[----:B------:R-:W-:Y:S02]  /*a0ac0*/  IADD3 R102, R0, R104, RZ ;  /* 0x0000006800667210 */ /* 0x000fe40007ffe0ff */
[----:B------:R-:W-:Y:S01]  /*a0ad0*/  ISETP.LT.AND P6, PT, R7, R80, !P1 ;  /* 0x000000500700720c */ /* 0x000fe20004fc1270 */
[----:B------:R-:W1:Y:S02]  /*a0ae0*/  LDC R104, c[0x0][0x22c] ;  /* 0x00008b00ff687b82 */ /* 0x000e640000000800 */
[C---:B------:R-:W-:Y:S02]  /*a0af0*/  IMAD.IADD R0, R102.reuse, 0x1, R105 ;  /* 0x0000000166007824 */ /* 0x040fe400078e0269 */
[----:B------:R-:W-:-:S04]  /*a0b00*/  IMAD.WIDE R100, R102, 0x4, R2 ;  /* 0x0000000466647825 */ /* 0x000fc800078e0202 */
[----:B------:R-:W-:Y:S01]  /*a0b10*/  IMAD.WIDE R102, R102, 0x4, R4 ;  /* 0x0000000466667825 */ /* 0x000fe200078e0204 */
[----:B------:R-:W-:Y:S01]  /*a0b20*/  IADD3 R8, R6, 0x19e, RZ ;  /* 0x0000019e06087810 */ /* 0x000fe20007ffe0ff */
[----:B------:R-:W4:Y:S02]  /*a0b30*/  LDC R105, c[0x0][0x248] ;  /* 0x00009200ff697b82 */ /* 0x000f240000000800 */
[----:B------:R-:W-:Y:S01]  /*a0b40*/  IMAD.WIDE R82, R0, 0x4, R2 ;  /* 0x0000000400527825 */ /* 0x000fe200078e0202 */
[----:B---3--:R-:W-:Y:S01]  /*a0b50*/  @P4 STG.E desc[UR60][R100.64], R243 ;  /* 0x000000f364004986 */ /* 0x008fe2000c10193c */
[----:B------:R-:W-:-:S03]  /*a0b60*/  ISETP.LT.AND P4, PT, R7, R80, !P2 ;  /* 0x000000500700720c */ /* 0x000fc60005781270 */
[----:B------:R3:W-:Y:S01]  /*a0b70*/  @P3 STG.E desc[UR60][R102.64], R235 ;  /* 0x000000eb66003986 */ /* 0x0007e2000c10193c */
[CC--:B------:R-:W-:Y:S02]  /*a0b80*/  ISETP.LT.AND P3, PT, R9.reuse, R80.reuse, !P1 ;  /* 0x000000500900720c */ /* 0x0c0fe40004f61270 */
[-C--:B------:R-:W-:Y:S01]  /*a0b90*/  ISETP.LT.AND P2, PT, R9, R80.reuse, !P2 ;  /* 0x000000500900720c */ /* 0x080fe20005741270 */
[----:B--2---:R2:W-:Y:S01]  /*a0ba0*/  @P6 STG.E desc[UR60][R82.64], R229 ;  /* 0x000000e552006986 */ /* 0x0045e2000c10193c */
[----:B------:R-:W-:Y:S02]  /*a0bb0*/  ISETP.GE.AND P1, PT, R8, R11, PT ;  /* 0x0000000b0800720c */ /* 0x000fe40003f26270 */
[----:B------:R-:W1:Y:S01]  /*a0bc0*/  LDC R11, c[0x0][0x248] ;  /* 0x00009200ff0b7b82 */ /* 0x000e620000000800 */
[----:B---3--:R-:W-:Y:S01]  /*a0bd0*/  IMAD.IADD R102, R0, 0x1, R81 ;  /* 0x0000000100667824 */ /* 0x008fe200078e0251 */
[----:B------:R-:W-:Y:S01]  /*a0be0*/  ISETP.LT.AND P6, PT, R7, R80, !P1 ;  /* 0x000000500700720c */ /* 0x000fe20004fc1270 */
[----:B------:R-:W-:-:S05]  /*a0bf0*/  VIADD R8, R6, 0x19f ;  /* 0x0000019f06087836 */ /* 0x000fca0000000000 */
[----:B------:R-:W3:Y:S01]  /*a0c00*/  LDC R81, c[0x0][0x22c] ;  /* 0x00008b00ff517b82 */ /* 0x000ee20000000800 */
[----:B--2---:R-:W-:Y:S01]  /*a0c10*/  IMAD.WIDE R82, R0, 0x4, R4 ;  /* 0x0000000400527825 */ /* 0x004fe200078e0204 */
[----:B------:R-:W-:-:S03]  /*a0c20*/  IADD3 R0, R102, R106, RZ ;  /* 0x0000006a66007210 */ /* 0x000fc60007ffe0ff */
[C---:B------:R-:W-:Y:S01]  /*a0c30*/  IMAD.WIDE R100, R102.reuse, 0x4, R2 ;  /* 0x0000000466647825 */ /* 0x040fe200078e0202 */
[----:B------:R2:W-:Y:S02]  /*a0c40*/  @P3 STG.E desc[UR60][R82.64], R247 ;  /* 0x000000f752003986 */ /* 0x0005e4000c10193c */
[----:B------:R-:W3:Y:S01]  /*a0c50*/  LDC R106, c[0x0][0x248] ;  /* 0x00009200ff6a7b82 */ /* 0x000ee20000000800 */
[----:B------:R-:W-:Y:S01]  /*a0c60*/  IMAD.WIDE R102, R102, 0x4, R4 ;  /* 0x0000000466667825 */ /* 0x000fe200078e0204 */
[----:B------:R-:W-:Y:S01]  /*a0c70*/  ISETP.GE.AND P3, PT, R8, R19, PT ;  /* 0x000000130800720c */ /* 0x000fe20003f66270 */
        /* <DEDUP_REMOVED lines=9> */
[----:B------:R-:W-:Y:S02]  /*a0d10*/  ISETP.GE.AND P1, PT, R8, R104, PT ;  /* 0x000000680800720c */ /* 0x000fe40003f26270 */
[----:B------:R-:W-:Y:S01]  /*a0d20*/  IADD3 R8, R6, 0x1a1, RZ ;  /* 0x000001a106087810 */ /* 0x000fe20007ffe0ff */
[----:B------:R-:W-:Y:S01]  /*a0d30*/  IMAD.IADD R102, R0, 0x1, R11 ;  /* 0x0000000100667824 */ /* 0x000fe200078e020b */
[----:B------:R-:W-:Y:S01]  /*a0d40*/  ISETP.LT.AND P3, PT, R9, R80, !P3 ;  /* 0x000000500900720c */ /* 0x000fe20005f61270 */
[----:B------:R-:W1:Y:S02]  /*a0d50*/  LDC R104, c[0x0][0x248] ;  /* 0x00009200ff687b82 */ /* 0x000e640000000800 */
[----:B------:R-:W-:-:S06]  /*a0d60*/  IMAD.WIDE R100, R102, 0x4, R2 ;  /* 0x0000000466647825 */ /* 0x000fcc00078e0202 */
[----:B------:R-:W2:Y:S01]  /*a0d70*/  LDC R11, c[0x0][0x22c] ;  /* 0x00008b00ff0b7b82 */ /* 0x000ea20000000800 */
[----:B----4-:R4:W-:Y:S02]  /*a0d80*/  @P6 STG.E desc[UR60][R82.64], R250 ;  /* 0x000000fa52006986 */ /* 0x0109e4000c10193c */
[----:B----4-:R-:W-:-:S05]  /*a0d90*/  IMAD.WIDE R82, R0, 0x4, R4 ;  /* 0x0000000400527825 */ /* 0x010fca00078e0204 */
[----:B------:R4:W-:Y:S01]  /*a0da0*/  @P2 STG.E desc[UR60][R82.64], R248 ;  /* 0x000000f852002986 */ /* 0x0009e2000c10193c */
[----:B------:R-:W-:-:S03]  /*a0db0*/  ISETP.GE.AND P2, PT, R8, R20, PT ;  /* 0x000000140800720c */ /* 0x000fc60003f46270 */
[----:B------:R-:W2:Y:S04]  /*a0dc0*/  LDL.LU R20, [R1+0x2e14] ;  /* 0x002e140001147983 */ /* 0x000ea80000300800 */
[----:B------:R-:W2:Y:S04]  /*a0dd0*/  LDL.LU R250, [R1+0x160] ;  /* 0x0001600001fa7983 */ /* 0x000ea80000300800 */
[----:B----4-:R-:W4:Y:S01]  /*a0de0*/  LDL.LU R248, [R1+0x150] ;  /* 0x0001500001f87983 */ /* 0x010f220000300800 */
[C---:B------:R-:W-:Y:S02]  /*a0df0*/  IMAD.IADD R0, R102.reuse, 0x1, R105 ;  /* 0x0000000166007824 */ /* 0x040fe400078e0269 */
        /* <DEDUP_REMOVED lines=8> */
[----:B------:R-:W-:-:S04]  /*a0e80*/  IMAD.WIDE R82, R0, 0x4, R2 ;  /* 0x0000000400527825 */ /* 0x000fc800078e0202 */
[----:B------:R-:W-:Y:S01]  /*a0e90*/  VIADD R8, R6, 0x1a2 ;  /* 0x000001a206087836 */ /* 0x000fe20000000000 */
[----:B------:R-:W-:-:S04]  /*a0ea0*/  ISETP.LT.AND P4, PT, R7, R80, !P2 ;  /* 0x000000500700720c */ /* 0x000fc80005781270 */
[----:B---3--:R-:W-:Y:S01]  /*a0eb0*/  ISETP.GE.AND P1, PT, R8, R81, PT ;  /* 0x000000510800720c */ /* 0x008fe20003f26270 */
[----:B------:R-:W-:Y:S01]  /*a0ec0*/  VIADD R8, R6, 0x1a3 ;  /* 0x000001a306087836 */ /* 0x000fe20000000000 */
[----:B------:R-:W1:Y:S01]  /*a0ed0*/  LDC R81, c[0x0][0x248] ;  /* 0x00009200ff517b82 */ /* 0x000e620000000800 */
[----:B------:R-:W-:Y:S02]  /*a0ee0*/  ISETP.LT.AND P2, PT, R9, R80, !P2 ;  /* 0x000000500900720c */ /* 0x000fe40005741270 */
[----:B------:R-:W-:-:S05]  /*a0ef0*/  IADD3 R102, R0, R104, RZ ;  /* 0x0000006800667210 */ /* 0x000fca0007ffe0ff */
[----:B------:R-:W-:Y:S01]  /*a0f00*/  IMAD.WIDE R100, R102, 0x4, R2 ;  /* 0x0000000466647825 */ /* 0x000fe200078e0202 */
        /* <DEDUP_REMOVED lines=9> */
[----:B------:R-:W-:-:S03]  /*a0fa0*/  IMAD.WIDE R102, R102, 0x4, R4 ;  /* 0x0000000466667825 */ /* 0x000fc600078e0204 */
[----:B------:R-:W3:Y:S01]  /*a0fb0*/  LDL.LU R243, [R1+0x154] ;  /* 0x0001540001f37983 */ /* 0x000ee20000300800 */
[----:B--2---:R-:W-:-:S03]  /*a0fc0*/  IMAD.WIDE R82, R0, 0x4, R2 ;  /* 0x0000000400527825 */ /* 0x004fc600078e0202 */
[----:B------:R-:W2:Y:S04]  /*a0fd0*/  LDL.LU R235, [R1+0x188] ;  /* 0x0001880001eb7983 */ /* 0x000ea80000300800 */
[----:B------:R-:W2:Y:S04]  /*a0fe0*/  LDL.LU R229, [R1+0x178] ;  /* 0x0001780001e57983 */ /* 0x000ea80000300800 */
[----:B------:R-:W2:Y:S04]  /*a0ff0*/  LDL.LU R246, [R1+0x168] ;  /* 0x0001680001f67983 */ /* 0x000ea80000300800 */
[----:B------:R-:W2:Y:S04]  /*a1000*/  LDL.LU R247, [R1+0x158] ;  /* 0x0001580001f77983 */ /* 0x000ea80000300800 */
[----:B------:R-:W-:Y:S04]  /*a1010*/  @P4 STG.E desc[UR60][R100.64], R250 ;  /* 0x000000fa64004986 */ /* 0x000fe8000c10193c */
[----:B----4-:R1:W-:Y:S01]  /*a1020*/  @P2 STG.E desc[UR60][R102.64], R248 ;  /* 0x000000f866002986 */ /* 0x0103e2000c10193c */
[----:B------:R-:W-:Y:S01]  /*a1030*/  ISETP.LT.AND P2, PT, R9, R80, !P1 ;  /* 0x000000500900720c */ /* 0x000fe20004f41270 */
[----:B-1----:R-:W-:-:S02]  /*a1040*/  IMAD.IADD R102, R0, 0x1, R81 ;  /* 0x0000000100667824 */ /* 0x002fc400078e0251 */
[----:B------:R-:W-:Y:S01]  /*a1050*/  VIADD R81, R6, 0x1a5 ;  /* 0x000001a506517836 */ /* 0x000fe20000000000 */
[----:B------:R1:W-:Y:S02]  /*a1060*/  @P6 STG.E desc[UR60][R82.64], R251 ;  /* 0x000000fb52006986 */ /* 0x0003e4000c10193c */
[----:B-1----:R-:W-:-:S07]  /*a1070*/  IMAD.WIDE R82, R0, 0x4, R4 ;  /* 0x0000000400527825 */ /* 0x002fce00078e0204 */
[----:B------:R1:W-:Y:S01]  /*a1080*/  @P2 STG.E desc[UR60][R82.64], R249 ;  /* 0x000000f952002986 */ /* 0x0003e2000c10193c */
[----:B------:R-:W-:Y:S02]  /*a1090*/  ISETP.GE.AND P2, PT, R81, R22, PT ;  /* 0x000000165100720c */ /* 0x000fe40003f46270 */
[----:B------:R-:W-:Y:S01]  /*a10a0*/  IADD3 R8, R6, 0x1a4, RZ ;  /* 0x000001a406087810 */ /* 0x000fe20007ffe0ff */
[----:B------:R-:W4:Y:S01]  /*a10b0*/  LDL.LU R22, [R1+0x2e0c] ;  /* 0x002e0c0001167983 */ /* 0x000f220000300800 */
[----:B------:R-:W-:Y:S01]  /*a10c0*/  ISETP.LT.AND P4, PT, R7, R80, !P3 ;  /* 0x000000500700720c */ /* 0x000fe20005f81270 */
[C---:B------:R-:W-:Y:S01]  /*a10d0*/  IMAD.WIDE R100, R102.reuse, 0x4, R2 ;  /* 0x0000000466647825 */ /* 0x040fe200078e0202 */
[----:B------:R-:W-:Y:S01]  /*a10e0*/  IADD3 R0, R102, R105, RZ ;  /* 0x0000006966007210 */ /* 0x000fe20007ffe0ff */
[----:B------:R-:W4:Y:S01]  /*a10f0*/  LDL.LU R248, [R1+0x18c] ;  /* 0x00018c0001f87983 */ /* 0x000f220000300800 */
[----:B------:R-:W4:Y:S03]  /*a1100*/  LDC R81, c[0x0][0x22c] ;  /* 0x00008b00ff517b82 */ /* 0x000f260000000800 */
[----:B------:R-:W4:Y:S01]  /*a1110*/  LDL.LU R231, [R1+0x17c] ;  /* 0x00017c0001e77983 */ /* 0x000f220000300800 */
[----:B------:R-:W-:-:S02]  /*a1120*/  ISETP.GE.AND P1, PT, R8, R11, PT ;  /* 0x0000000b0800720c */ /* 0x000fc40003f26270 */
[-C--:B------:R-:W-:Y:S01]  /*a1130*/  ISETP.LT.AND P3, PT, R9, R80.reuse, !P3 ;  /* 0x000000500900720c */ /* 0x080fe20005f61270 */
[----:B------:R-:W-:Y:S01]  /*a1140*/  IMAD.WIDE R102, R102, 0x4, R4 ;  /* 0x0000000466667825 */ /* 0x000fe200078e0204 */
[----:B------:R-:W3:Y:S01]  /*a1150*/  LDC R8, c[0x0][0x248] ;  /* 0x00009200ff087b82 */ /* 0x000ee20000000800 */
[----:B------:R-:W-:Y:S01]  /*a1160*/  ISETP.LT.AND P6, PT, R7, R80, !P1 ;  /* 0x000000500700720c */ /* 0x000fe20004fc1270 */
[----:B------:R-:W4:Y:S01]  /*a1170*/  LDL.LU R250, [R1+0x16c] ;  /* 0x00016c0001fa7983 */ /* 0x000f220000300800 */
[----:B------:R-:W-:Y:S02]  /*a1180*/  VIADD R105, R6, 0x1a6 ;  /* 0x000001a606697836 */ /* 0x000fe40000000000 */
[----:B-1----:R-:W-:Y:S01]  /*a1190*/  IMAD.WIDE R82, R0, 0x4, R2 ;  /* 0x0000000400527825 */ /* 0x002fe200078e0202 */
[----:B------:R-:W4:Y:S02]  /*a11a0*/  LDL.LU R251, [R1+0x15c] ;  /* 0x00015c0001fb7983 */ /* 0x000f240000300800 */
[----:B------:R-:W1:Y:S01]  /*a11b0*/  LDC R11, c[0x0][0x248] ;  /* 0x00009200ff0b7b82 */ /* 0x000e620000000800 */
[----:B------:R-:W-:Y:S01]  /*a11c0*/  VIADD R106, R6, 0x1a9 ;  /* 0x000001a9066a7836 */ /* 0x000fe20000000000 */
[----:B------:R-:W4:Y:S01]  /*a11d0*/  LDL.LU R249, [R1+0x110] ;  /* 0x0001100001f97983 */ /* 0x000f220000300800 */
[----:B---3--:R-:W-:-:S05]  /*a11e0*/  IMAD.IADD R107, R0, 0x1, R8 ;  /* 0x00000001006b7824 */ /* 0x008fca00078e0208 */
[----:B------:R-:W3:Y:S01]  /*a11f0*/  LDC R8, c[0x0][0x22c] ;  /* 0x00008b00ff087b82 */ /* 0x000ee20000000800 */
[----:B------:R1:W-:Y:S01]  /*a1200*/  @P4 STG.E desc[UR60][R100.64], R242 ;  /* 0x000000f264004986 */ /* 0x0003e2000c10193c */
[----:B------:R-:W-:-:S03]  /*a1210*/  ISETP.LT.AND P4, PT, R7, R80, !P2 ;  /* 0x000000500700720c */ /* 0x000fc60005781270 */
[----:B------:R1:W-:Y:S01]  /*a1220*/  @P3 STG.E desc[UR60][R102.64], R243 ;  /* 0x000000f366003986 */ /* 0x0003e2000c10193c */
[CC--:B------:R-:W-:Y:S02]  /*a1230*/  ISETP.LT.AND P3, PT, R9.reuse, R80.reuse, !P1 ;  /* 0x000000500900720c */ /* 0x0c0fe40004f61270 */
[----:B------:R-:W-:Y:S01]  /*a1240*/  ISETP.LT.AND P2, PT, R9, R80, !P2 ;  /* 0x000000500900720c */ /* 0x000fe20005741270 */
[----:B--2---:R2:W-:Y:S01]  /*a1250*/  @P6 STG.E desc[UR60][R82.64], R235 ;  /* 0x000000eb52006986 */ /* 0x0045e2000c10193c */
[----:B------:R-:W-:Y:S01]  /*a1260*/  ISETP.GE.AND P1, PT, R105, R104, PT ;  /* 0x000000686900720c */ /* 0x000fe20003f26270 */
[C---:B-1----:R-:W-:Y:S01]  /*a1270*/  IMAD.IADD R11, R107.reuse, 0x1, R11 ;  /* 0x000000016b0b7824 */ /* 0x042fe200078e020b */
[----:B------:R-:W1:Y:S01]  /*a1280*/  LDC R105, c[0x0][0x248] ;  /* 0x00009200ff697b82 */ /* 0x000e620000000800 */
[----:B------:R-:W-:Y:S01]  /*a1290*/  IMAD.WIDE R100, R107, 0x4, R2 ;  /* 0x000000046b647825 */ /* 0x000fe200078e0202 */
[----:B------:R-:W-:-:S03]  /*a12a0*/  ISETP.LT.AND P6, PT, R7, R80, !P1 ;  /* 0x000000500700720c */ /* 0x000fc60004fc1270 */
[----:B------:R-:W-:-:S03]  /*a12b0*/  IMAD.WIDE R102, R107, 0x4, R4 ;  /* 0x000000046b667825 */ /* 0x000fc600078e0204 */
[----:B------:R-:W3:Y:S01]  /*a12c0*/  LDC R104, c[0x0][0x248] ;  /* 0x00009200ff687b82 */ /* 0x000ee20000000800 */
[----:B--2---:R-:W-:-:S05]  /*a12d0*/  IMAD.WIDE R82, R0, 0x4, R4 ;  /* 0x0000000400527825 */ /* 0x004fca00078e0204 */
[----:B------:R2:W-:Y:S04]  /*a12e0*/  @P3 STG.E desc[UR60][R82.64], R229 ;  /* 0x000000e552003986 */ /* 0x0005e8000c10193c */
[----:B------:R-:W-:Y:S04]  /*a12f0*/  @P4 STG.E desc[UR60][R100.64], R246 ;  /* 0x000000f664004986 */ /* 0x000fe8000c10193c */
[----:B------:R-:W-:Y:S01]  /*a1300*/  @P2 STG.E desc[UR60][R102.64], R247 ;  /* 0x000000f766002986 */ /* 0x000fe2000c10193c */
[----:B------:R-:W-:Y:S01]  /*a1310*/  ISETP.LT.AND P2, PT, R9, R80, !P1 ;  /* 0x000000500900720c */ /* 0x000fe20004f41270 */
[----:B--2---:R-:W-:Y:S01]  /*a1320*/  IMAD.WIDE R82, R11, 0x4, R2 ;  /* 0x000000040b527825 */ /* 0x004fe200078e0202 */
[----:B------:R-:W-:-:S04]  /*a1330*/  IADD3 R0, R6, 0x1a7, RZ ;  /* 0x000001a706007810 */ /* 0x000fc80007ffe0ff */
[----:B------:R-:W-:Y:S02]  /*a1340*/  ISETP.GE.AND P3, PT, R0, R23, PT ;  /* 0x000000170000720c */ /* 0x000fe40003f66270 */
[----:B------:R-:W2:Y:S04]  /*a1350*/  LDL.LU R23, [R1+0x2e08] ;  /* 0x002e080001177983 */ /* 0x000ea80000300800 */
[----:B----4-:R4:W-:Y:S02]  /*a1360*/  @P6 STG.E desc[UR60][R82.64], R248 ;  /* 0x000000f852006986 */ /* 0x0109e4000c10193c */
[----:B----4-:R-:W-:Y:S02]  /*a1370*/  IMAD.WIDE R82, R11, 0x4, R4 ;  /* 0x000000040b527825 */ /* 0x010fe400078e0204 */
[----:B------:R-:W4:Y:S04]  /*a1380*/  LDL.LU R248, [R1+0x114] ;  /* 0x0001140001f87983 */ /* 0x000f280000300800 */
[----:B------:R3:W-:Y:S01]  /*a1390*/  @P2 STG.E desc[UR60][R82.64], R231 ;  /* 0x000000e752002986 */ /* 0x0007e2000c10193c */
[----:B------:R-:W-:-:S03]  /*a13a0*/  ISETP.GE.AND P2, PT, R106, R12, PT ;  /* 0x0000000c6a00720c */ /* 0x000fc60003f46270 */
[----:B------:R-:W2:Y:S01]  /*a13b0*/  LDL.LU R12, [R1+0x2e04] ;  /* 0x002e0400010c7983 */ /* 0x000ea20000300800 */
[----:B------:R-:W-:Y:S01]  /*a13c0*/  VIADD R0, R6, 0x1a8 ;  /* 0x000001a806007836 */ /* 0x000fe20000000000 */
[-C--:B------:R-:W-:Y:S02]  /*a13d0*/  ISETP.LT.AND P4, PT, R7, R80.reuse, !P3 ;  /* 0x000000500700720c */ /* 0x080fe40005f81270 */
[-C--:B------:R-:W-:Y:S02]  /*a13e0*/  ISETP.LT.AND P3, PT, R9, R80.reuse, !P3 ;  /* 0x000000500900720c */ /* 0x080fe40005f61270 */
[----:B-1----:R-:W-:Y:S02]  /*a13f0*/  IADD3 R105, R11, R105, RZ ;  /* 0x000000690b697210 */ /* 0x002fe40007ffe0ff */
[----:B------:R-:W-:Y:S01]  /*a1400*/  ISETP.GE.AND P1, PT, R0, R81, PT ;  /* 0x000000510000720c */ /* 0x000fe20003f26270 */
[----:B------:R-:W-:Y:S01]  /*a1410*/  VIADD R106, R6, 0x1ab ;  /* 0x000001ab066a7836 */ /* 0x000fe20000000000 */
[----:B------:R-:W1:Y:S01]  /*a1420*/  LDC R81, c[0x0][0x248] ;  /* 0x00009200ff517b82 */ /* 0x000e620000000800 */
[----:B------:R-:W-:Y:S01]  /*a1430*/  IMAD.WIDE R100, R105, 0x4, R2 ;  /* 0x0000000469647825 */ /* 0x000fe200078e0202 */
[----:B------:R-:W-:-:S03]  /*a1440*/  ISETP.LT.AND P6, PT, R7, R80, !P1 ;  /* 0x000000500700720c */ /* 0x000fc60004fc1270 */
[C---:B------:R-:W-:Y:S01]  /*a1450*/  IMAD.WIDE R102, R105.reuse, 0x4, R4 ;  /* 0x0000000469667825 */ /* 0x040fe200078e0204 */
[----:B------:R-:W-:Y:S02]  /*a1460*/  @P4 STG.E desc[UR60][R100.64], R250 ;  /* 0x000000fa64004986 */ /* 0x000fe4000c10193c */
[----:B------:R-:W1:Y:S01]  /*a1470*/  LDC R0, c[0x0][0x248] ;  /* 0x00009200ff007b82 */ /* 0x000e620000000800 */
[----:B---3--:R-:W-:Y:S01]  /*a1480*/  IMAD.IADD R11, R105, 0x1, R104 ;  /* 0x00000001690b7824 */ /* 0x008fe200078e0268 */
[----:B------:R3:W-:Y:S01]  /*a1490*/  @P3 STG.E desc[UR60][R102.64], R251 ;  /* 0x000000fb66003986 */ /* 0x0007e2000c10193c */
[-C--:B------:R-:W-:Y:S02]  /*a14a0*/  ISETP.LT.AND P3, PT, R9, R80.reuse, !P1 ;  /* 0x000000500900720c */ /* 0x080fe40004f61270 */
[----:B------:R-:W-:Y:S01]  /*a14b0*/  IMAD.WIDE R82, R11, 0x4, R2 ;  /* 0x000000040b527825 */ /* 0x000fe200078e0202 */
[----:B------:R-:W-:Y:S02]  /*a14c0*/  IADD3 R107, R6, 0x1aa, RZ ;  /* 0x000001aa066b7810 */ /* 0x000fe40007ffe0ff */
[----:B------:R-:W-:Y:S01]  /*a14d0*/  ISETP.LT.AND P4, PT, R7, R80, !P2 ;  /* 0x000000500700720c */ /* 0x000fe20005781270 */
[----:B------:R-:W4:Y:S01]  /*a14e0*/  LDC R105, c[0x0][0x22c] ;  /* 0x00008b00ff697b82 */ /* 0x000f220000000800 */
[----:B------:R3:W-:Y:S04]  /*a14f0*/  @P6 STG.E desc[UR60][R82.64], R249 ;  /* 0x000000f952006986 */ /* 0x0007e8000c10193c */
[----:B---3--:R-:W3:Y:S03]  /*a1500*/  LDL.LU R251, [R1+0x118] ;  /* 0x0001180001fb7983 */ /* 0x008ee60000300800 */
[----:B------:R-:W3:Y:S01]  /*a1510*/  LDC R104, c[0x0][0x248] ;  /* 0x00009200ff687b82 */ /* 0x000ee20000000800 */
[----:B------:R-:W-:-:S05]  /*a1520*/  IMAD.WIDE R82, R11, 0x4, R4 ;  /* 0x000000040b527825 */ /* 0x000fca00078e0204 */
[----:B--2---:R2:W-:Y:S01]  /*a1530*/  @P3 STG.E desc[UR60][R82.64], R12 ;  /* 0x0000000c52003986 */ /* 0x0045e2000c10193c */
[----:B------:R-:W-:Y:S02]  /*a1540*/  ISETP.GE.AND P3, PT, R106, R13, PT ;  /* 0x0000000d6a00720c */ /* 0x000fe40003f66270 */
[----:B------:R-:W-:Y:S01]  /*a1550*/  ISETP.GE.AND P1, PT, R107, R8, PT ;  /* 0x000000086b00720c */ /* 0x000fe20003f26270 */
[----:B------:R-:W3:Y:S01]  /*a1560*/  LDL.LU R13, [R1+0x2e00] ;  /* 0x002e0000010d7983 */ /* 0x000ee20000300800 */
[----:B------:R-:W4:Y:S01]  /*a1570*/  LDC R8, c[0x0][0x248] ;  /* 0x00009200ff087b82 */ /* 0x000f220000000800 */
[-C--:B------:R-:W-:Y:S01]  /*a1580*/  ISETP.LT.AND P2, PT, R9, R80.reuse, !P2 ;  /* 0x000000500900720c */ /* 0x080fe20005741270 */
[----:B-1----:R-:W-:Y:S01]  /*a1590*/  IMAD.IADD R81, R11, 0x1, R81 ;  /* 0x000000010b517824 */ /* 0x002fe200078e0251 */
[----:B------:R-:W-:Y:S01]  /*a15a0*/  ISETP.LT.AND P6, PT, R7, R80, !P1 ;  /* 0x000000500700720c */ /* 0x000fe20004fc1270 */
[----:B------:R-:W3:Y:S02]  /*a15b0*/  LDL.LU R249, [R1+0x11c] ;  /* 0x00011c0001f97983 */ /* 0x000ee40000300800 */
[C---:B------:R-:W-:Y:S01]  /*a15c0*/  IMAD.WIDE R100, R81.reuse, 0x4, R2 ;  /* 0x0000000451647825 */ /* 0x040fe200078e0202 */
[C---:B------:R-:W-:Y:S01]  /*a15d0*/  IADD3 R11, R81.reuse, R0, RZ ;  /* 0x00000000510b7210 */ /* 0x040fe20007ffe0ff */
[----:B------:R-:W1:Y:S02]  /*a15e0*/  LDC R107, c[0x0][0x22c] ;  /* 0x00008b00ff6b7b82 */ /* 0x000e640000000800 */
[----:B------:R-:W-:Y:S01]  /*a15f0*/  IMAD.WIDE R102, R81, 0x4, R4 ;  /* 0x0000000451667825 */ /* 0x000fe200078e0204 */
[----:B------:R-:W-:Y:S04]  /*a1600*/  @P4 STG.E desc[UR60][R100.64], R20 ;  /* 0x0000001464004986 */ /* 0x000fe8000c10193c */
[----:B------:R-:W-:Y:S01]  /*a1610*/  @P2 STG.E desc[UR60][R102.64], R16 ;  /* 0x0000001066002986 */ /* 0x000fe2000c10193c */
[----:B------:R-:W-:Y:S01]  /*a1620*/  ISETP.LT.AND P2, PT, R9, R80, !P1 ;  /* 0x000000500900720c */ /* 0x000fe20004f41270 */
[C---:B--2---:R-:W-:Y:S01]  /*a1630*/  IMAD.WIDE R82, R11.reuse, 0x4, R2 ;  /* 0x000000040b527825 */ /* 0x044fe200078e0202 */
[----:B------:R-:W2:Y:S04]  /*a1640*/  LDC R106, c[0x0][0x248] ;  /* 0x00009200ff6a7b82 */ /* 0x000ea80000000800 */
[----:B----4-:R4:W-:Y:S01]  /*a1650*/  @P6 STG.E desc[UR60][R82.64], R248 ;  /* 0x000000f852006986 */ /* 0x0109e2000c10193c */
[C---:B------:R-:W-:Y:S01]  /*a1660*/  IMAD.IADD R81, R11.reuse, 0x1, R8 ;  /* 0x000000010b517824 */ /* 0x040fe200078e0208 */
[----:B------:R-:W-:Y:S01]  /*a1670*/  IADD3 R8, R6, 0x1ad, RZ ;  /* 0x000001ad06087810 */ /* 0x000fe20007ffe0ff */
[----:B----4-:R-:W-:-:S05]  /*a1680*/  IMAD.WIDE R82, R11, 0x4, R4 ;  /* 0x000000040b527825 */ /* 0x010fca00078e0204 */
[----:B---3--:R3:W-:Y:S01]  /*a1690*/  @P2 STG.E desc[UR60][R82.64], R13 ;  /* 0x0000000d52002986 */ /* 0x0087e2000c10193c */
[----:B------:R-:W-:-:S03]  /*a16a0*/  ISETP.GE.AND P2, PT, R8, R14, PT ;  /* 0x0000000e0800720c */ /* 0x000fc60003f46270 */
[----:B------:R-:W4:Y:S01]  /*a16b0*/  LDL.LU R14, [R1+0x2dfc] ;  /* 0x002dfc00010e7983 */ /* 0x000f220000300800 */
[----:B------:R-:W-:Y:S01]  /*a16c0*/  VIADD R0, R6, 0x1ac ;  /* 0x000001ac06007836 */ /* 0x000fe20000000000 */
[----:B------:R-:W-:-:S04]  /*a16d0*/  ISETP.LT.AND P4, PT, R7, R80, !P3 ;  /* 0x000000500700720c */ /* 0x000fc80005f81270 */
[----:B------:R-:W-:Y:S02]  /*a16e0*/  ISETP.GE.AND P1, PT, R0, R105, PT ;  /* 0x000000690000720c */ /* 0x000fe40003f26270 */
[----:B------:R-:W1:Y:S01]  /*a16f0*/  LDC R0, c[0x0][0x248] ;  /* 0x00009200ff007b82 */ /* 0x000e620000000800 */
[-C--:B------:R-:W-:Y:S01]  /*a1700*/  ISETP.LT.AND P3, PT, R9, R80.reuse, !P3 ;  /* 0x000000500900720c */ /* 0x080fe20005f61270 */
[----:B------:R-:W-:Y:S01]  /*a1710*/  IMAD.WIDE R100, R81, 0x4, R2 ;  /* 0x0000000451647825 */ /* 0x000fe200078e0202 */
[----:B------:R-:W-:-:S03]  /*a1720*/  ISETP.LT.AND P6, PT, R7, R80, !P1 ;  /* 0x000000500700720c */ /* 0x000fc60004fc1270 */
[C---:B------:R-:W-:Y:S01]  /*a1730*/  IMAD.WIDE R102, R81.reuse, 0x4, R4 ;  /* 0x0000000451667825 */ /* 0x040fe200078e0204 */
[----:B------:R1:W-:Y:S01]  /*a1740*/  @P4 STG.E desc[UR60][R100.64], R21 ;  /* 0x0000001564004986 */ /* 0x0003e2000c10193c */
[----:B---3--:R-:W3:Y:S02]  /*a1750*/  LDC R82, c[0x0][0x248] ;  /* 0x00009200ff527b82 */ /* 0x008ee40000000800 */
[----:B------:R-:W-:-:S04]  /*a1760*/  IMAD.IADD R11, R81, 0x1, R104 ;  /* 0x00000001510b7824 */ /* 0x000fc800078e0268 */
[----:B------:R-:W-:Y:S01]  /*a1770*/  @P3 STG.E desc[UR60][R102.64], R17 ;  /* 0x0000001166003986 */ /* 0x000fe2000c10193c */
[----:B------:R-:W-:Y:S01]  /*a1780*/  ISETP.LT.AND P3, PT, R9, R80, !P1 ;  /* 0x000000500900720c */ /* 0x000fe20004f61270 */
[C---:B------:R-:W-:Y:S01]  /*a1790*/  IMAD.WIDE R12, R11.reuse, 0x4, R2 ;  /* 0x000000040b0c7825 */ /* 0x040fe200078e0202 */
[----:B------:R-:W3:Y:S04]  /*a17a0*/  LDC R81, c[0x0][0x22c] ;  /* 0x00008b00ff517b82 */ /* 0x000ee80000000800 */
[----:B------:R2:W-:Y:S01]  /*a17b0*/  @P6 STG.E desc[UR60][R12.64], R251 ;  /* 0x000000fb0c006986 */ /* 0x0005e2000c10193c */
[C---:B-1----:R-:W-:Y:S01]  /*a17c0*/  IADD3 R21, R11.reuse, R0, RZ ;  /* 0x000000000b157210 */ /* 0x042fe20007ffe0ff */
[----:B------:R-:W-:Y:S02]  /*a17d0*/  VIADD R0, R6, 0x1af ;  /* 0x000001af06007836 */ /* 0x000fe40000000000 */
[----:B------:R-:W1:Y:S01]  /*a17e0*/  LDC R83, c[0x0][0x22c] ;  /* 0x00008b00ff537b82 */ /* 0x000e620000000800 */
[----:B--2---:R-:W-:-:S05]  /*a17f0*/  IMAD.WIDE R12, R11, 0x4, R4 ;  /* 0x000000040b0c7825 */ /* 0x004fca00078e0204 */
[----:B----4-:R2:W-:Y:S01]  /*a1800*/  @P3 STG.E desc[UR60][R12.64], R14 ;  /* 0x0000000e0c003986 */ /* 0x0105e2000c10193c */
[----:B------:R-:W-:-:S03]  /*a1810*/  ISETP.GE.AND P3, PT, R0, R15, PT ;  /* 0x0000000f0000720c */ /* 0x000fc60003f66270 */
[----:B------:R-:W4:Y:S01]  /*a1820*/  LDL.LU R15, [R1+0x2df8] ;  /* 0x002df800010f7983 */ /* 0x000f220000300800 */
[----:B------:R-:W-:Y:S01]  /*a1830*/  VIADD R8, R6, 0x1ae ;  /* 0x000001ae06087836 */ /* 0x000fe20000000000 */
[----:B------:R-:W-:-:S04]  /*a1840*/  ISETP.LT.AND P4, PT, R7, R80, !P2 ;  /* 0x000000500700720c */ /* 0x000fc80005781270 */
[----:B------:R-:W-:Y:S02]  /*a1850*/  ISETP.GE.AND P1, PT, R8, R107, PT ;  /* 0x0000006b0800720c */ /* 0x000fe40003f26270 */
[----:B------:R-:W1:Y:S01]  /*a1860*/  LDC R8, c[0x0][0x248] ;  /* 0x00009200ff087b82 */ /* 0x000e620000000800 */
[-C--:B------:R-:W-:Y:S01]  /*a1870*/  ISETP.LT.AND P2, PT, R9, R80.reuse, !P2 ;  /* 0x000000500900720c */ /* 0x080fe20005741270 */
[----:B------:R-:W-:Y:S01]  /*a1880*/  IMAD.IADD R11, R21, 0x1, R106 ;  /* 0x00000001150b7824 */ /* 0x000fe200078e026a */
[----:B------:R-:W-:Y:S01]  /*a1890*/  ISETP.LT.AND P6, PT, R7, R80, !P1 ;  /* 0x000000500700720c */ /* 0x000fe20004fc1270 */
[----:B------:R-:W-:-:S04]  /*a18a0*/  IMAD.WIDE R16, R21, 0x4, R2 ;  /* 0x0000000415107825 */ /* 0x000fc800078e0202 */
[----:B------:R-:W-:Y:S01]  /*a18b0*/  IMAD.WIDE R20, R21, 0x4, R4 ;  /* 0x0000000415147825 */ /* 0x000fe200078e0204 */
[----:B------:R1:W-:Y:S01]  /*a18c0*/  @P4 STG.E desc[UR60][R16.64], R22 ;  /* 0x0000001610004986 */ /* 0x0003e2000c10193c */
[----:B------:R-:W-:Y:S01]  /*a18d0*/  IADD3 R0, R6, 0x1b0, RZ ;  /* 0x000001b006007810 */ /* 0x000fe20007ffe0ff */
[----:B--2---:R-:W2:Y:S03]  /*a18e0*/  LDC R14, c[0x0][0x248] ;  /* 0x00009200ff0e7b82 */ /* 0x004ea60000000800 */
[----:B------:R-:W-:Y:S01]  /*a18f0*/  @P2 STG.E desc[UR60][R20.64], R18 ;  /* 0x0000001214002986 */ /* 0x000fe2000c10193c */
[-C--:B------:R-:W-:Y:S01]  /*a1900*/  ISETP.LT.AND P2, PT, R9, R80.reuse, !P1 ;  /* 0x000000500900720c */ /* 0x080fe20004f41270 */
[----:B------:R-:W-:Y:S01]  /*a1910*/  IMAD.WIDE R12, R11, 0x4, R2 ;  /* 0x000000040b0c7825 */ /* 0x000fe200078e0202 */
[----:B---3--:R-:W-:Y:S02]  /*a1920*/  ISETP.GE.AND P1, PT, R0, R81, PT ;  /* 0x000000510000720c */ /* 0x008fe40003f26270 */
[----:B------:R-:W3:Y:S01]  /*a1930*/  LDC R0, c[0x0][0x248] ;  /* 0x00009200ff007b82 */ /* 0x000ee20000000800 */
[-C--:B------:R-:W-:Y:S01]  /*a1940*/  ISETP.LT.AND P4, PT, R7, R80.reuse, !P3 ;  /* 0x000000500700720c */ /* 0x080fe20005f81270 */
[----:B------:R1:W-:Y:S01]  /*a1950*/  @P6 STG.E desc[UR60][R12.64], R249 ;  /* 0x000000f90c006986 */ /* 0x0003e2000c10193c */
[----:B------:R-:W-:Y:S01]  /*a1960*/  ISETP.LT.AND P3, PT, R9, R80, !P3 ;  /* 0x000000500900720c */ /* 0x000fe20005f61270 */
[----:B-1----:R-:W-:-:S02]  /*a1970*/  IMAD.IADD R81, R11, 0x1, R8 ;  /* 0x000000010b517824 */ /* 0x002fc400078e0208 */
[----:B------:R-:W-:Y:S02]  /*a1980*/  VIADD R8, R6, 0x1b1 ;  /* 0x000001b106087836 */ /* 0x000fe40000000000 */
[----:B------:R-:W1:Y:S01]  /*a1990*/  LDC R22, c[0x0][0x22c] ;  /* 0x00008b00ff167b82 */ /* 0x000e620000000800 */
[----:B------:R-:W-:Y:S01]  /*a19a0*/  IMAD.WIDE R12, R11, 0x4, R4 ;  /* 0x000000040b0c7825 */ /* 0x000fe200078e0204 */
[----:B------:R-:W-:-:S06]  /*a19b0*/  ISETP.LT.AND P6, PT, R7, R80, !P1 ;  /* 0x000000500700720c */ /* 0x000fcc0004fc1270 */
[----:B------:R-:W1:Y:S01]  /*a19c0*/  LDC R18, c[0x0][0x248] ;  /* 0x00009200ff127b82 */ /* 0x000e620000000800 */
[C---:B------:R-:W-:Y:S01]  /*a19d0*/  IMAD.WIDE R16, R81.reuse, 0x4, R2 ;  /* 0x0000000451107825 */ /* 0x040fe200078e0202 */
[----:B------:R-:W-:-:S03]  /*a19e0*/  IADD3 R11, R81, R82, RZ ;  /* 0x00000052510b7210 */ /* 0x000fc60007ffe0ff */
[----:B------:R-:W-:Y:S01]  /*a19f0*/  IMAD.WIDE R20, R81, 0x4, R4 ;  /* 0x0000000451147825 */ /* 0x000fe200078e0204 */
[----:B----4-:R4:W-:Y:S01]  /*a1a00*/  @P2 STG.E desc[UR60][R12.64], R15 ;  /* 0x0000000f0c002986 */ /* 0x0109e2000c10193c */
[----:B------:R-:W-:-:S03]  /*a1a10*/  ISETP.GE.AND P2, PT, R8, R29, PT ;  /* 0x0000001d0800720c */ /* 0x000fc60003f46270 */
[----:B------:R-:W2:Y:S04]  /*a1a20*/  LDL.LU R29, [R1+0x2df4] ;  /* 0x002df400011d7983 */ /* 0x000ea80000300800 */
[----:B------:R3:W-:Y:S04]  /*a1a30*/  @P4 STG.E desc[UR60][R16.64], R23 ;  /* 0x0000001710004986 */ /* 0x0007e8000c10193c */
[----:B------:R1:W-:Y:S01]  /*a1a40*/  @P3 STG.E desc[UR60][R20.64], R19 ;  /* 0x0000001314003986 */ /* 0x0003e2000c10193c */
[----:B------:R-:W-:Y:S01]  /*a1a50*/  ISETP.LT.AND P3, PT, R9, R80, !P1 ;  /* 0x000000500900720c */ /* 0x000fe20004f61270 */
[----:B----4-:R-:W-:-:S05]  /*a1a60*/  IMAD.WIDE R12, R11, 0x4, R2 ;  /* 0x000000040b0c7825 */ /* 0x010fca00078e0202 */
[----:B------:R4:W-:Y:S01]  /*a1a70*/  @P6 STG.E desc[UR60][R12.64], R28 ;  /* 0x0000001c0c006986 */ /* 0x0009e2000c10193c */
[----:B---3--:R-:W-:Y:S01]  /*a1a80*/  IMAD.IADD R17, R11, 0x1, R0 ;  /* 0x000000010b117824 */ /* 0x008fe200078e0200 */
[C---:B------:R-:W-:Y:S01]  /*a1a90*/  IADD3 R0, R6.reuse, 0x1b3, RZ ;  /* 0x000001b306007810 */ /* 0x040fe20007ffe0ff */
[C---:B------:R-:W-:Y:S01]  /*a1aa0*/  VIADD R8, R6.reuse, 0x1b2 ;  /* 0x000001b206087836 */ /* 0x040fe20000000000 */
[----:B------:R-:W-:Y:S01]  /*a1ab0*/  ISETP.LT.AND P4, PT, R7, R80, !P2 ;  /* 0x000000500700720c */ /* 0x000fe20005781270 */
[----:B-1----:R-:W-:Y:S01]  /*a1ac0*/  VIADD R19, R6, 0x1b4 ;  /* 0x000001b406137836 */ /* 0x002fe20000000000 */
[----:B------:R-:W1:Y:S01]  /*a1ad0*/  LDC R21, c[0x0][0x22c] ;  /* 0x00008b00ff157b82 */ /* 0x000e620000000800 */
[----:B----4-:R-:W-:-:S07]  /*a1ae0*/  IMAD.WIDE R12, R11, 0x4, R4 ;  /* 0x000000040b0c7825 */ /* 0x010fce00078e0204 */
[----:B------:R-:W3:Y:S01]  /*a1af0*/  LDC R23, c[0x0][0x22c] ;  /* 0x00008b00ff177b82 */ /* 0x000ee20000000800 */
[----:B------:R4:W-:Y:S01]  /*a1b00*/  @P3 STG.E desc[UR60][R12.64], R24 ;  /* 0x000000180c003986 */ /* 0x0009e2000c10193c */
[----:B------:R-:W-:-:S03]  /*a1b10*/  ISETP.GE.AND P3, PT, R0, R30, PT ;  /* 0x0000001e0000720c */ /* 0x000fc60003f66270 */
[----:B------:R-:W3:Y:S01]  /*a1b20*/  LDL.LU R30, [R1+0x2df0] ;  /* 0x002df000011e7983 */ /* 0x000ee20000300800 */
[----:B------:R-:W-:Y:S02]  /*a1b30*/  ISETP.GE.AND P1, PT, R8, R83, PT ;  /* 0x000000530800720c */ /* 0x000fe40003f26270 */
[----:B------:R-:W1:Y:S01]  /*a1b40*/  LDC R20, c[0x0][0x248] ;  /* 0x00009200ff147b82 */ /* 0x000e620000000800 */
[----:B------:R-:W-:-:S07]  /*a1b50*/  ISETP.LT.AND P2, PT, R9, R80, !P2 ;  /* 0x000000500900720c */ /* 0x000fce0005741270 */
[----:B------:R-:W1:Y:S01]  /*a1b60*/  LDC R8, c[0x0][0x248] ;  /* 0x00009200ff087b82 */ /* 0x000e620000000800 */
[----:B--2---:R-:W-:Y:S01]  /*a1b70*/  IMAD.IADD R11, R17, 0x1, R14 ;  /* 0x00000001110b7824 */ /* 0x004fe200078e020e */
[----:B------:R-:W-:Y:S01]  /*a1b80*/  ISETP.LT.AND P6, PT, R7, R80, !P1 ;  /* 0x000000500700720c */ /* 0x000fe20004fc1270 */
[----:B------:R-:W-:-:S04]  /*a1b90*/  IMAD.WIDE R14, R17, 0x4, R2 ;  /* 0x00000004110e7825 */ /* 0x000fc800078e0202 */
[----:B------:R-:W-:Y:S01]  /*a1ba0*/  IMAD.WIDE R16, R17, 0x4, R4 ;  /* 0x0000000411107825 */ /* 0x000fe200078e0204 */
[----:B------:R2:W-:Y:S01]  /*a1bb0*/  @P4 STG.E desc[UR60][R14.64], R36 ;  /* 0x000000240e004986 */ /* 0x0005e2000c10193c */
[----:B------:R-:W2:Y:S01]  /*a1bc0*/  LDC R0, c[0x0][0x248] ;  /* 0x00009200ff007b82 */ /* 0x000ea20000000800 */
[-C--:B------:R-:W-:Y:S02]  /*a1bd0*/  ISETP.LT.AND P4, PT, R7, R80.reuse, !P3 ;  /* 0x000000500700720c */ /* 0x080fe40005f81270 */
[----:B------:R2:W-:Y:S01]  /*a1be0*/  @P2 STG.E desc[UR60][R16.64], R32 ;  /* 0x0000002010002986 */ /* 0x0005e2000c10193c */
[-C--:B------:R-:W-:Y:S01]  /*a1bf0*/  ISETP.LT.AND P2, PT, R9, R80.reuse, !P1 ;  /* 0x000000500900720c */ /* 0x080fe20004f41270 */
[----:B----4-:R-:W-:Y:S01]  /*a1c00*/  IMAD.WIDE R12, R11, 0x4, R2 ;  /* 0x000000040b0c7825 */ /* 0x010fe200078e0202 */
[----:B------:R-:W-:Y:S02]  /*a1c10*/  ISETP.LT.AND P3, PT, R9, R80, !P3 ;  /* 0x000000500900720c */ /* 0x000fe40005f61270 */
[----:B------:R-:W-:Y:S01]  /*a1c20*/  ISETP.GE.AND P1, PT, R19, R22, PT ;  /* 0x000000161300720c */ /* 0x000fe20003f26270 */
[----:B------:R-:W4:Y:S01]  /*a1c30*/  LDC R24, c[0x0][0x22c] ;  /* 0x00008b00ff187b82 */ /* 0x000f220000000800 */
[----:B-1----:R-:W-:-:S07]  /*a1c40*/  IADD3 R19, R11, R8, RZ ;  /* 0x000000080b137210 */ /* 0x002fce0007ffe0ff */
[----:B------:R-:W1:Y:S01]  /*a1c50*/  LDC R22, c[0x0][0x248] ;  /* 0x00009200ff167b82 */ /* 0x000e620000000800 */
[----:B--2---:R-:W-:-:S04]  /*a1c60*/  IMAD.WIDE R14, R19, 0x4, R2 ;  /* 0x00000004130e7825 */ /* 0x004fc800078e0202 */
[----:B------:R-:W-:-:S03]  /*a1c70*/  IMAD.WIDE R16, R19, 0x4, R4 ;  /* 0x0000000413107825 */ /* 0x000fc600078e0204 */
[----:B------:R-:W2:Y:S01]  /*a1c80*/  LDC R28, c[0x0][0x22c] ;  /* 0x00008b00ff1c7b82 */ /* 0x000ea20000000800 */
[----:B------:R-:W-:Y:S01]  /*a1c90*/  VIADD R8, R6, 0x1b5 ;  /* 0x000001b506087836 */ /* 0x000fe20000000000 */
[----:B------:R4:W-:Y:S01]  /*a1ca0*/  @P6 STG.E desc[UR60][R12.64], R29 ;  /* 0x0000001d0c006986 */ /* 0x0009e2000c10193c */
[----:B------:R-:W-:Y:S01]  /*a1cb0*/  ISETP.LT.AND P6, PT, R7, R80, !P1 ;  /* 0x000000500700720c */ /* 0x000fe20004fc1270 */
[----:B----4-:R-:W-:-:S05]  /*a1cc0*/  IMAD.WIDE R12, R11, 0x4, R4 ;  /* 0x000000040b0c7825 */ /* 0x010fca00078e0204 */
[----:B------:R4:W-:Y:S04]  /*a1cd0*/  @P2 STG.E desc[UR60][R12.64], R25 ;  /* 0x000000190c002986 */ /* 0x0009e8000c10193c */
[----:B------:R-:W-:Y:S04]  /*a1ce0*/  @P4 STG.E desc[UR60][R14.64], R37 ;  /* 0x000000250e004986 */ /* 0x000fe8000c10193c */
[----:B------:R1:W-:Y:S01]  /*a1cf0*/  @P3 STG.E desc[UR60][R16.64], R33 ;  /* 0x0000002110003986 */ /* 0x0003e2000c10193c */
[----:B------:R-:W-:Y:S01]  /*a1d00*/  ISETP.LT.AND P3, PT, R9, R80, !P1 ;  /* 0x000000500900720c */ /* 0x000fe20004f61270 */
[----:B------:R-:W-:-:S04]  /*a1d10*/  IMAD.IADD R11, R19, 0x1, R18 ;  /* 0x00000001130b7824 */ /* 0x000fc800078e0212 */
[----:B----4-:R-:W-:-:S04]  /*a1d20*/  IMAD.WIDE R12, R11, 0x4, R2 ;  /* 0x000000040b0c7825 */ /* 0x010fc800078e0202 */
[C---:B------:R-:W-:Y:S02]  /*a1d30*/  IMAD.IADD R19, R11.reuse, 0x1, R0 ;  /* 0x000000010b137824 */ /* 0x040fe400078e0200 */
[----:B-1----:R-:W-:Y:S01]  /*a1d40*/  IMAD.WIDE R16, R11, 0x4, R4 ;  /* 0x000000040b107825 */ /* 0x002fe200078e0204 */
[----:B---3--:R-:W-:Y:S03]  /*a1d50*/  @P6 STG.E desc[UR60][R12.64], R30 ;  /* 0x0000001e0c006986 */ /* 0x008fe6000c10193c */
[----:B------:R-:W-:Y:S01]  /*a1d60*/  VIADD R0, R6, 0x1b7 ;  /* 0x000001b706007836 */ /* 0x000fe20000000000 */
[----:B------:R-:W-:Y:S01]  /*a1d70*/  ISETP.GE.AND P2, PT, R8, R31, PT ;  /* 0x0000001f0800720c */ /* 0x000fe20003f46270 */
[----:B------:R1:W-:Y:S03]  /*a1d80*/  @P3 STG.E desc[UR60][R16.64], R26 ;  /* 0x0000001a10003986 */ /* 0x0003e6000c10193c */
[----:B------:R-:W-:Y:S01]  /*a1d90*/  ISETP.GE.AND P3, PT, R0, R27, PT ;  /* 0x0000001b0000720c */ /* 0x000fe20003f66270 */
[----:B------:R-:W3:Y:S04]  /*a1da0*/  LDL.LU R31, [R1+0x2dec] ;  /* 0x002dec00011f7983 */ /* 0x000ee80000300800 */
[----:B------:R-:W4:Y:S01]  /*a1db0*/  LDL.LU R27, [R1+0x2de8] ;  /* 0x002de800011b7983 */ /* 0x000f220000300800 */
[----:B------:R-:W-:-:S02]  /*a1dc0*/  IADD3 R8, R6, 0x1b6, RZ ;  /* 0x000001b606087810 */ /* 0x000fc40007ffe0ff */
[-C--:B------:R-:W-:Y:S01]  /*a1dd0*/  ISETP.LT.AND P4, PT, R7, R80.reuse, !P2 ;  /* 0x000000500700720c */ /* 0x080fe20005781270 */
[----:B------:R-:W-:Y:S01]  /*a1de0*/  IMAD.WIDE R14, R19, 0x4, R2 ;  /* 0x00000004130e7825 */ /* 0x000fe200078e0202 */
[----:B------:R-:W-:Y:S01]  /*a1df0*/  ISETP.GE.AND P1, PT, R8, R21, PT ;  /* 0x000000150800720c */ /* 0x000fe20003f26270 */
[----:B-1----:R-:W1:Y:S01]  /*a1e00*/  LDC R26, c[0x0][0x22c] ;  /* 0x00008b00ff1a7b82 */ /* 0x002e620000000800 */
[----:B------:R-:W-:-:S07]  /*a1e10*/  ISETP.LT.AND P2, PT, R9, R80, !P2 ;  /* 0x000000500900720c */ /* 0x000fce0005741270 */
[----:B------:R-:W2:Y:S01]  /*a1e20*/  LDC R8, c[0x0][0x248] ;  /* 0x00009200ff087b82 */ /* 0x000ea20000000800 */
[----:B------:R-:W-:Y:S01]  /*a1e30*/  IMAD.WIDE R12, R19, 0x4, R4 ;  /* 0x00000004130c7825 */ /* 0x000fe200078e0204 */
[----:B------:R2:W-:Y:S03]  /*a1e40*/  @P4 STG.E desc[UR60][R14.64], R38 ;  /* 0x000000260e004986 */ /* 0x0005e6000c10193c */
[----:B------:R-:W-:Y:S01]  /*a1e50*/  VIADD R0, R6, 0x1b8 ;  /* 0x000001b806007836 */ /* 0x000fe20000000000 */
[----:B------:R2:W-:Y:S01]  /*a1e60*/  @P2 STG.E desc[UR60][R12.64], R34 ;  /* 0x000000220c002986 */ /* 0x0005e2000c10193c */
[-C--:B------:R-:W-:Y:S01]  /*a1e70*/  ISETP.LT.AND P6, PT, R7, R80.reuse, !P1 ;  /* 0x000000500700720c */ /* 0x080fe20004fc1270 */
[----:B------:R-:W1:Y:S01]  /*a1e80*/  LDC R21, c[0x0][0x22c] ;  /* 0x00008b00ff157b82 */ /* 0x000e620000000800 */
[----:B------:R-:W-:Y:S02]  /*a1e90*/  ISETP.LT.AND P2, PT, R9, R80, !P1 ;  /* 0x000000500900720c */ /* 0x000fe40004f41270 */
[----:B------:R-:W-:-:S02]  /*a1ea0*/  ISETP.GE.AND P1, PT, R0, R23, PT ;  /* 0x000000170000720c */ /* 0x000fc40003f26270 */
[----:B------:R-:W-:Y:S02]  /*a1eb0*/  IADD3 R11, R19, R20, RZ ;  /* 0x00000014130b7210 */ /* 0x000fe40007ffe0ff */
[-C--:B------:R-:W-:Y:S01]  /*a1ec0*/  ISETP.LT.AND P4, PT, R7, R80.reuse, !P3 ;  /* 0x000000500700720c */ /* 0x080fe20005f81270 */
[----:B------:R-:W1:Y:S01]  /*a1ed0*/  LDC R0, c[0x0][0x248] ;  /* 0x00009200ff007b82 */ /* 0x000e620000000800 */
[----:B------:R-:W-:Y:S01]  /*a1ee0*/  ISETP.LT.AND P3, PT, R9, R80, !P3 ;  /* 0x000000500900720c */ /* 0x000fe20005f61270 */
[----:B------:R-:W-:-:S04]  /*a1ef0*/  IMAD.WIDE R18, R11, 0x4, R2 ;  /* 0x000000040b127825 */ /* 0x000fc800078e0202 */
[C---:B--2---:R-:W-:Y:S02]  /*a1f00*/  IMAD.IADD R17, R11.reuse, 0x1, R8 ;  /* 0x000000010b117824 */ /* 0x044fe400078e0208 */
[----:B------:R-:W2:Y:S01]  /*a1f10*/  LDC R23, c[0x0][0x22c] ;  /* 0x00008b00ff177b82 */ /* 0x000ea20000000800 */
[----:B------:R-:W-:Y:S01]  /*a1f20*/  IMAD.WIDE R14, R11, 0x4, R4 ;  /* 0x000000040b0e7825 */ /* 0x000fe200078e0204 */
[----:B------:R-:W-:-:S03]  /*a1f30*/  IADD3 R8, R6, 0x1b9, RZ ;  /* 0x000001b906087810 */ /* 0x000fc60007ffe0ff */
[C---:B------:R-:W-:Y:S02]  /*a1f40*/  IMAD.IADD R11, R17.reuse, 0x1, R22 ;  /* 0x00000001110b7824 */ /* 0x040fe400078e0216 */
[C---:B------:R-:W-:Y:S01]  /*a1f50*/  IMAD.WIDE R12, R17.reuse, 0x4, R2 ;  /* 0x00000004110c7825 */ /* 0x040fe200078e0202 */
[----:B------:R-:W2:Y:S03]  /*a1f60*/  LDC R20, c[0x0][0x248] ;  /* 0x00009200ff147b82 */ /* 0x000ea60000000800 */
[----:B------:R-:W-:-:S05]  /*a1f70*/  IMAD.WIDE R16, R17, 0x4, R4 ;  /* 0x0000000411107825 */ /* 0x000fca00078e0204 */
[----:B------:R-:W2:Y:S01]  /*a1f80*/  LDC R22, c[0x0][0x248] ;  /* 0x00009200ff167b82 */ /* 0x000ea20000000800 */
[----:B---3--:R3:W-:Y:S01]  /*a1f90*/  @P6 STG.E desc[UR60][R18.64], R31 ;  /* 0x0000001f12006986 */ /* 0x0087e2000c10193c */
[----:B------:R-:W-:-:S03]  /*a1fa0*/  ISETP.LT.AND P6, PT, R7, R80, !P1 ;  /* 0x000000500700720c */ /* 0x000fc60004fc1270 */
[----:B----4-:R-:W-:Y:S01]  /*a1fb0*/  @P2 STG.E desc[UR60][R14.64], R27 ;  /* 0x0000001b0e002986 */ /* 0x010fe2000c10193c */
[----:B------:R-:W-:-:S03]  /*a1fc0*/  ISETP.GE.AND P2, PT, R8, R45, PT ;  /* 0x0000002d0800720c */ /* 0x000fc60003f46270 */
[----:B------:R4:W-:Y:S01]  /*a1fd0*/  @P4 STG.E desc[UR60][R12.64], R39 ;  /* 0x000000270c004986 */ /* 0x0009e2000c10193c */
[----:B------:R-:W-:-:S03]  /*a1fe0*/  VIADD R8, R6, 0x1ba ;  /* 0x000001ba06087836 */ /* 0x000fc60000000000 */
[----:B------:R-:W2:Y:S04]  /*a1ff0*/  LDL.LU R45, [R1+0x2de4] ;  /* 0x002de400012d7983 */ /* 0x000ea80000300800 */
[----:B------:R4:W-:Y:S01]  /*a2000*/  @P3 STG.E desc[UR60][R16.64], R35 ;  /* 0x0000002310003986 */ /* 0x0009e2000c10193c */
[----:B------:R-:W-:Y:S01]  /*a2010*/  ISETP.LT.AND P3, PT, R9, R80, !P1 ;  /* 0x000000500900720c */ /* 0x000fe20004f61270 */
[C---:B---3--:R-:W-:Y:S01]  /*a2020*/  IMAD.WIDE R18, R11.reuse, 0x4, R2 ;  /* 0x000000040b127825 */ /* 0x048fe200078e0202 */
[----:B-1----:R-:W-:Y:S02]  /*a2030*/  ISETP.GE.AND P1, PT, R8, R21, PT ;  /* 0x000000150800720c */ /* 0x002fe40003f26270 */
[C---:B------:R-:W-:Y:S01]  /*a2040*/  IADD3 R21, R11.reuse, R0, RZ ;  /* 0x000000000b157210 */ /* 0x040fe20007ffe0ff */
[----:B----4-:R-:W-:Y:S01]  /*a2050*/  IMAD.WIDE R12, R11, 0x4, R4 ;  /* 0x000000040b0c7825 */ /* 0x010fe200078e0204 */
[----:B------:R1:W-:Y:S01]  /*a2060*/  @P6 STG.E desc[UR60][R18.64], R44 ;  /* 0x0000002c12006986 */ /* 0x0003e2000c10193c */
[----:B------:R-:W3:Y:S02]  /*a2070*/  LDC R8, c[0x0][0x248] ;  /* 0x00009200ff087b82 */ /* 0x000ee40000000800 */
[----:B------:R-:W-:-:S04]  /*a2080*/  VIADD R0, R6, 0x1bb ;  /* 0x000001bb06007836 */ /* 0x000fc80000000000 */
[----:B------:R4:W-:Y:S01]  /*a2090*/  @P3 STG.E desc[UR60][R12.64], R40 ;  /* 0x000000280c003986 */ /* 0x0009e2000c10193c */
[----:B------:R-:W-:-:S03]  /*a20a0*/  ISETP.GE.AND P3, PT, R0, R46, PT ;  /* 0x0000002e0000720c */ /* 0x000fc60003f66270 */
[----:B------:R-:W4:Y:S01]  /*a20b0*/  LDL.LU R46, [R1+0x2de0] ;  /* 0x002de000012e7983 */ /* 0x000f220000300800 */
[-C--:B------:R-:W-:Y:S02]  /*a20c0*/  ISETP.LT.AND P4, PT, R7, R80.reuse, !P2 ;  /* 0x000000500700720c */ /* 0x080fe40005781270 */
[----:B------:R-:W-:Y:S01]  /*a20d0*/  ISETP.LT.AND P2, PT, R9, R80, !P2 ;  /* 0x000000500900720c */ /* 0x000fe20005741270 */
[----:B------:R-:W-:Y:S01]  /*a20e0*/  IMAD.WIDE R14, R21, 0x4, R2 ;  /* 0x00000004150e7825 */ /* 0x000fe200078e0202 */
[----:B------:R-:W-:-:S03]  /*a20f0*/  IADD3 R0, R6, 0x1bc, RZ ;  /* 0x000001bc06007810 */ /* 0x000fc60007ffe0ff */
[----:B------:R-:W-:Y:S01]  /*a2100*/  IMAD.WIDE R16, R21, 0x4, R4 ;  /* 0x0000000415107825 */ /* 0x000fe200078e0204 */
[----:B------:R-:W-:-:S05]  /*a2110*/  ISETP.LT.AND P6, PT, R7, R80, !P1 ;  /* 0x000000500700720c */ /* 0x000fca0004fc1270 */
[----:B------:R4:W-:Y:S01]  /*a2120*/  @P4 STG.E desc[UR60][R14.64], R52 ;  /* 0x000000340e004986 */ /* 0x0009e2000c10193c */
[----:B--2---:R-:W-:Y:S01]  /*a2130*/  IMAD.IADD R11, R21, 0x1, R20 ;  /* 0x00000001150b7824 */ /* 0x004fe200078e0214 */
[-C--:B------:R-:W-:Y:S01]  /*a2140*/  ISETP.LT.AND P4, PT, R7, R80.reuse, !P3 ;  /* 0x000000500700720c */ /* 0x080fe20005f81270 */
[----:B------:R-:W2:Y:S01]  /*a2150*/  LDC R20, c[0x0][0x248] ;  /* 0x00009200ff147b82 */ /* 0x000ea20000000800 */
[----:B------:R4:W-:Y:S01]  /*a2160*/  @P2 STG.E desc[UR60][R16.64], R48 ;  /* 0x0000003010002986 */ /* 0x0009e2000c10193c */
[CC--:B------:R-:W-:Y:S02]  /*a2170*/  ISETP.LT.AND P2, PT, R9.reuse, R80.reuse, !P1 ;  /* 0x000000500900720c */ /* 0x0c0fe40004f41270 */
[----:B------:R-:W-:Y:S02]  /*a2180*/  ISETP.GE.AND P1, PT, R0, R23, PT ;  /* 0x000000170000720c */ /* 0x000fe40003f26270 */
[----:B------:R-:W-:Y:S02]  /*a2190*/  ISETP.LT.AND P3, PT, R9, R80, !P3 ;  /* 0x000000500900720c */ /* 0x000fe40005f61270 */
[----:B------:R-:W2:Y:S01]  /*a21a0*/  LDC R0, c[0x0][0x248] ;  /* 0x00009200ff007b82 */ /* 0x000ea20000000800 */
[----:B---3--:R-:W-:-:S02]  /*a21b0*/  IMAD.IADD R21, R11, 0x1, R8 ;  /* 0x000000010b157824 */ /* 0x008fc400078e0208 */
[----:B-1----:R-:W-:-:S04]  /*a21c0*/  IMAD.WIDE R18, R11, 0x4, R2 ;  /* 0x000000040b127825 */ /* 0x002fc800078e0202 */
[----:B----4-:R-:W-:Y:S01]  /*a21d0*/  IMAD.WIDE R12, R11, 0x4, R4 ;  /* 0x000000040b0c7825 */ /* 0x010fe200078e0204 */
[----:B------:R-:W1:Y:S03]  /*a21e0*/  LDC R23, c[0x0][0x22c] ;  /* 0x00008b00ff177b82 */ /* 0x000e660000000800 */
[----:B------:R-:W-:-:S04]  /*a21f0*/  IMAD.WIDE R14, R21, 0x4, R2 ;  /* 0x00000004150e7825 */ /* 0x000fc800078e0202 */
[C---:B------:R-:W-:Y:S01]  /*a2200*/  IMAD.WIDE R16, R21.reuse, 0x4, R4 ;  /* 0x0000000415107825 */ /* 0x040fe200078e0204 */
[----:B------:R-:W-:Y:S02]  /*a2210*/  IADD3 R11, R21, R22, RZ ;  /* 0x00000016150b7210 */ /* 0x000fe40007ffe0ff */
[----:B------:R-:W3:Y:S01]  /*a2220*/  LDC R22, c[0x0][0x248] ;  /* 0x00009200ff167b82 */ /* 0x000ee20000000800 */
[C---:B------:R-:W-:Y:S02]  /*a2230*/  VIADD R21, R6.reuse, 0x1be ;  /* 0x000001be06157836 */ /* 0x040fe40000000000 */
[----:B------:R-:W-:Y:S01]  /*a2240*/  VIADD R8, R6, 0x1bd ;  /* 0x000001bd06087836 */ /* 0x000fe20000000000 */
[----:B------:R4:W-:Y:S01]  /*a2250*/  @P6 STG.E desc[UR60][R18.64], R45 ;  /* 0x0000002d12006986 */ /* 0x0009e2000c10193c */
[----:B------:R-:W-:-:S03]  /*a2260*/  ISETP.LT.AND P6, PT, R7, R80, !P1 ;  /* 0x000000500700720c */ /* 0x000fc60004fc1270 */
[----:B------:R1:W-:Y:S04]  /*a2270*/  @P2 STG.E desc[UR60][R12.64], R41 ;  /* 0x000000290c002986 */ /* 0x0003e8000c10193c */
[----:B------:R3:W-:Y:S04]  /*a2280*/  @P4 STG.E desc[UR60][R14.64], R53 ;  /* 0x000000350e004986 */ /* 0x0007e8000c10193c */
[----:B------:R3:W-:Y:S01]  /*a2290*/  @P3 STG.E desc[UR60][R16.64], R49 ;  /* 0x0000003110003986 */ /* 0x0007e2000c10193c */
[----:B------:R-:W-:Y:S01]  /*a22a0*/  ISETP.LT.AND P3, PT, R9, R80, !P1 ;  /* 0x000000500900720c */ /* 0x000fe20004f61270 */
[----:B----4-:R-:W-:Y:S01]  /*a22b0*/  IMAD.WIDE R18, R11, 0x4, R2 ;  /* 0x000000040b127825 */ /* 0x010fe200078e0202 */
[----:B------:R-:W-:-:S03]  /*a22c0*/  ISETP.GE.AND P1, PT, R21, R24, PT ;  /* 0x000000181500720c */ /* 0x000fc60003f26270 */
[C---:B-1----:R-:W-:Y:S01]  /*a22d0*/  IMAD.WIDE R12, R11.reuse, 0x4, R4 ;  /* 0x000000040b0c7825 */ /* 0x042fe200078e0204 */
[----:B------:R-:W-:Y:S01]  /*a22e0*/  ISETP.GE.AND P2, PT, R8, R47, PT ;  /* 0x0000002f0800720c */ /* 0x000fe20003f46270 */
[----:B------:R-:W1:Y:S01]  /*a22f0*/  LDC R24, c[0x0][0x22c] ;  /* 0x00008b00ff187b82 */ /* 0x000e620000000800 */
[----:B------:R-:W4:Y:S01]  /*a2300*/  LDL.LU R47, [R1+0x2ddc] ;  /* 0x002ddc00012f7983 */ /* 0x000f220000300800 */
[----:B--2---:R-:W-:Y:S01]  /*a2310*/  IMAD.IADD R21, R11, 0x1, R0 ;  /* 0x000000010b157824 */ /* 0x004fe200078e0200 */
[----:B------:R-:W-:Y:S02]  /*a2320*/  IADD3 R0, R6, 0x1bf, RZ ;  /* 0x000001bf06007810 */ /* 0x000fe40007ffe0ff */
[----:B------:R2:W-:Y:S03]  /*a2330*/  @P6 STG.E desc[UR60][R18.64], R46 ;  /* 0x0000002e12006986 */ /* 0x0005e6000c10193c */
[----:B------:R-:W2:Y:S01]  /*a2340*/  LDC R8, c[0x0][0x248] ;  /* 0x00009200ff087b82 */ /* 0x000ea20000000800 */
[----:B------:R2:W-:Y:S01]  /*a2350*/  @P3 STG.E desc[UR60][R12.64], R42 ;  /* 0x0000002a0c003986 */ /* 0x0005e2000c10193c */
[----:B------:R-:W-:-:S03]  /*a2360*/  ISETP.GE.AND P3, PT, R0, R43, PT ;  /* 0x0000002b0000720c */ /* 0x000fc60003f66270 */
[----:B------:R-:W4:Y:S01]  /*a2370*/  LDL.LU R43, [R1+0x2dd8] ;  /* 0x002dd800012b7983 */ /* 0x000f220000300800 */
[-C--:B------:R-:W-:Y:S02]  /*a2380*/  ISETP.LT.AND P4, PT, R7, R80.reuse, !P2 ;  /* 0x000000500700720c */ /* 0x080fe40005781270 */
[----:B------:R-:W-:Y:S01]  /*a2390*/  ISETP.LT.AND P2, PT, R9, R80, !P2 ;  /* 0x000000500900720c */ /* 0x000fe20005741270 */
[----:B---3--:R-:W-:-:S04]  /*a23a0*/  IMAD.WIDE R14, R21, 0x4, R2 ;  /* 0x00000004150e7825 */ /* 0x008fc800078e0202 */
[----:B------:R-:W-:-:S04]  /*a23b0*/  IMAD.WIDE R16, R21, 0x4, R4 ;  /* 0x0000000415107825 */ /* 0x000fc800078e0204 */
[----:B------:R-:W-:Y:S02]  /*a23c0*/  VIADD R0, R6, 0x1c0 ;  /* 0x000001c006007836 */ /* 0x000fe40000000000 */
[----:B------:R3:W-:Y:S01]  /*a23d0*/  @P4 STG.E desc[UR60][R14.64], R54 ;  /* 0x000000360e004986 */ /* 0x0007e2000c10193c */
[-C--:B------:R-:W-:Y:S01]  /*a23e0*/  ISETP.LT.AND P6, PT, R7, R80.reuse, !P1 ;  /* 0x000000500700720c */ /* 0x080fe20004fc1270 */
[----:B------:R-:W-:Y:S02]  /*a23f0*/  IMAD.IADD R11, R21, 0x1, R20 ;  /* 0x00000001150b7824 */ /* 0x000fe400078e0214 */
[----:B------:R3:W-:Y:S01]  /*a2400*/  @P2 STG.E desc[UR60][R16.64], R50 ;  /* 0x0000003210002986 */ /* 0x0007e2000c10193c */
[-C--:B------:R-:W-:Y:S01]  /*a2410*/  ISETP.LT.AND P2, PT, R9, R80.reuse, !P1 ;  /* 0x000000500900720c */ /* 0x080fe20004f41270 */
[----:B------:R-:W1:Y:S01]  /*a2420*/  LDC R20, c[0x0][0x248] ;  /* 0x00009200ff147b82 */ /* 0x000e620000000800 */
[----:B------:R-:W-:Y:S02]  /*a2430*/  ISETP.GE.AND P1, PT, R0, R23, PT ;  /* 0x000000170000720c */ /* 0x000fe40003f26270 */
[----:B------:R-:W-:-:S02]  /*a2440*/  ISETP.LT.AND P4, PT, R7, R80, !P3 ;  /* 0x000000500700720c */ /* 0x000fc40005f81270 */
[----:B------:R-:W-:-:S03]  /*a2450*/  ISETP.LT.AND P3, PT, R9, R80, !P3 ;  /* 0x000000500900720c */ /* 0x000fc60005f61270 */
[----:B------:R-:W1:Y:S01]  /*a2460*/  LDC R0, c[0x0][0x248] ;  /* 0x00009200ff007b82 */ /* 0x000e620000000800 */
[C---:B--2---:R-:W-:Y:S01]  /*a2470*/  IADD3 R21, R11.reuse, R8, RZ ;  /* 0x000000080b157210 */ /* 0x044fe20007ffe0ff */
[----:B------:R-:W-:-:S04]  /*a2480*/  IMAD.WIDE R18, R11, 0x4, R2 ;  /* 0x000000040b127825 */ /* 0x000fc800078e0202 */
[----:B------:R-:W-:Y:S02]  /*a2490*/  IMAD.WIDE R12, R11, 0x4, R4 ;  /* 0x000000040b0c7825 */ /* 0x000fe400078e0204 */
[----:B------:R-:W2:Y:S02]  /*a24a0*/  LDC R23, c[0x0][0x22c] ;  /* 0x00008b00ff177b82 */ /* 0x000ea40000000800 */
[----:B------:R-:W-:Y:S02]  /*a24b0*/  VIADD R8, R6, 0x1c1 ;  /* 0x000001c106087836 */ /* 0x000fe40000000000 */
[----:B---3--:R-:W-:-:S04]  /*a24c0*/  IMAD.WIDE R14, R21, 0x4, R2 ;  /* 0x00000004150e7825 */ /* 0x008fc800078e0202 */
[----:B------:R-:W-:-:S04]  /*a24d0*/  IMAD.WIDE R16, R21, 0x4, R4 ;  /* 0x0000000415107825 */ /* 0x000fc800078e0204 */
[----:B------:R-:W-:Y:S01]  /*a24e0*/  IMAD.IADD R11, R21, 0x1, R22 ;  /* 0x00000001150b7824 */ /* 0x000fe200078e0216 */
[----:B------:R-:W-:Y:S01]  /*a24f0*/  IADD3 R21, R6, 0x1c2, RZ ;  /* 0x000001c206157810 */ /* 0x000fe20007ffe0ff */
[----:B------:R-:W3:Y:S01]  /*a2500*/  LDC R22, c[0x0][0x248] ;  /* 0x00009200ff167b82 */ /* 0x000ee20000000800 */
[----:B----4-:R4:W-:Y:S01]  /*a2510*/  @P6 STG.E desc[UR60][R18.64], R47 ;  /* 0x0000002f12006986 */ /* 0x0109e2000c10193c */
[----:B------:R-:W-:-:S03]  /*a2520*/  ISETP.LT.AND P6, PT, R7, R80, !P1 ;  /* 0x000000500700720c */ /* 0x000fc60004fc1270 */
[----:B------:R1:W-:Y:S01]  /*a2530*/  @P2 STG.E desc[UR60][R12.64], R43 ;  /* 0x0000002b0c002986 */ /* 0x0003e2000c10193c */
[----:B------:R-:W-:Y:S01]  /*a2540*/  ISETP.GE.AND P2, PT, R8, R61, PT ;  /* 0x0000003d0800720c */ /* 0x000fe20003f46270 */
[----:B----4-:R-:W-:Y:S01]  /*a2550*/  IMAD.WIDE R18, R11, 0x4, R2 ;  /* 0x000000040b127825 */ /* 0x010fe200078e0202 */
[----:B------:R-:W4:Y:S01]  /*a2560*/  LDC R8, c[0x0][0x248] ;  /* 0x00009200ff087b82 */ /* 0x000f220000000800 */
[----:B------:R2:W-:Y:S04]  /*a2570*/  @P4 STG.E desc[UR60][R14.64], R55 ;  /* 0x000000370e004986 */ /* 0x0005e8000c10193c */
[----:B------:R-:W3:Y:S04]  /*a2580*/  LDL.LU R61, [R1+0x2dd4] ;  /* 0x002dd400013d7983 */ /* 0x000ee80000300800 */
[----:B------:R2:W-:Y:S01]  /*a2590*/  @P3 STG.E desc[UR60][R16.64], R51 ;  /* 0x0000003310003986 */ /* 0x0005e2000c10193c */
[----:B------:R-:W-:Y:S01]  /*a25a0*/  ISETP.LT.AND P3, PT, R9, R80, !P1 ;  /* 0x000000500900720c */ /* 0x000fe20004f61270 */
[----:B-1----:R-:W-:Y:S01]  /*a25b0*/  IMAD.WIDE R12, R11, 0x4, R4 ;  /* 0x000000040b0c7825 */ /* 0x002fe200078e0204 */
[----:B------:R-:W-:Y:S01]  /*a25c0*/  ISETP.GE.AND P1, PT, R21, R24, PT ;  /* 0x000000181500720c */ /* 0x000fe20003f26270 */
[----:B------:R1:W-:Y:S01]  /*a25d0*/  @P6 STG.E desc[UR60][R18.64], R60 ;  /* 0x0000003c12006986 */ /* 0x0003e2000c10193c */
[----:B------:R-:W-:Y:S01]  /*a25e0*/  ISETP.LT.AND P4, PT, R7, R80, !P2 ;  /* 0x000000500700720c */ /* 0x000fe20005781270 */
[----:B------:R-:W-:Y:S01]  /*a25f0*/  IMAD.IADD R21, R11, 0x1, R0 ;  /* 0x000000010b157824 */ /* 0x000fe200078e0200 */
[----:B------:R-:W3:Y:S01]  /*a2600*/  LDC R24, c[0x0][0x22c] ;  /* 0x00008b00ff187b82 */ /* 0x000ee20000000800 */
[----:B------:R-:W-:-:S06]  /*a2610*/  VIADD R0, R6, 0x1c3 ;  /* 0x000001c306007836 */ /* 0x000fcc0000000000 */
[----:B------:R1:W-:Y:S01]  /*a2620*/  @P3 STG.E desc[UR60][R12.64], R56 ;  /* 0x000000380c003986 */ /* 0x0003e2000c10193c */
[----:B------:R-:W-:-:S03]  /*a2630*/  ISETP.GE.AND P3, PT, R0, R62, PT ;  /* 0x0000003e0000720c */ /* 0x000fc60003f66270 */
[----:B------:R-:W3:Y:S01]  /*a2640*/  LDL.LU R62, [R1+0x2dd0] ;  /* 0x002dd000013e7983 */ /* 0x000ee20000300800 */
[----:B------:R-:W-:Y:S01]  /*a2650*/  ISETP.LT.AND P2, PT, R9, R80, !P2 ;  /* 0x000000500900720c */ /* 0x000fe20005741270 */
[----:B--2---:R-:W-:-:S04]  /*a2660*/  IMAD.WIDE R14, R21, 0x4, R2 ;  /* 0x00000004150e7825 */ /* 0x004fc800078e0202 */
[----:B------:R-:W-:Y:S01]  /*a2670*/  IMAD.WIDE R16, R21, 0x4, R4 ;  /* 0x0000000415107825 */ /* 0x000fe200078e0204 */
[----:B------:R2:W-:Y:S03]  /*a2680*/  @P4 STG.E desc[UR60][R14.64], R68 ;  /* 0x000000440e004986 */ /* 0x0005e6000c10193c */
[----:B------:R-:W-:Y:S01]  /*a2690*/  VIADD R0, R6, 0x1c4 ;  /* 0x000001c406007836 */ /* 0x000fe20000000000 */
[----:B------:R-:W-:-:S03]  /*a26a0*/  ISETP.LT.AND P6, PT, R7, R80, !P1 ;  /* 0x000000500700720c */ /* 0x000fc60004fc1270 */
[----:B------:R2:W-:Y:S01]  /*a26b0*/  @P2 STG.E desc[UR60][R16.64], R64 ;  /* 0x0000004010002986 */ /* 0x0005e2000c10193c */
[----:B------:R-:W-:Y:S02]  /*a26c0*/  ISETP.LT.AND P2, PT, R9, R80, !P1 ;  /* 0x000000500900720c */ /* 0x000fe40004f41270 */
[----:B------:R-:W-:Y:S02]  /*a26d0*/  ISETP.GE.AND P1, PT, R0, R23, PT ;  /* 0x000000170000720c */ /* 0x000fe40003f26270 */
[----:B------:R-:W-:Y:S01]  /*a26e0*/  IADD3 R11, R21, R20, RZ ;  /* 0x00000014150b7210 */ /* 0x000fe20007ffe0ff */
[----:B------:R-:W3:Y:S01]  /*a26f0*/  LDC R0, c[0x0][0x248] ;  /* 0x00009200ff007b82 */ /* 0x000ee20000000800 */
[-C--:B------:R-:W-:Y:S02]  /*a2700*/  ISETP.LT.AND P4, PT, R7, R80.reuse, !P3 ;  /* 0x000000500700720c */ /* 0x080fe40005f81270 */
[----:B------:R-:W-:Y:S01]  /*a2710*/  ISETP.LT.AND P3, PT, R9, R80, !P3 ;  /* 0x000000500900720c */ /* 0x000fe20005f61270 */
[----:B----4-:R-:W-:-:S02]  /*a2720*/  IMAD.IADD R21, R11, 0x1, R8 ;  /* 0x000000010b157824 */ /* 0x010fc400078e0208 */
[C---:B-1----:R-:W-:Y:S02]  /*a2730*/  IMAD.WIDE R18, R11.reuse, 0x4, R2 ;  /* 0x000000040b127825 */ /* 0x042fe400078e0202 */
[----:B------:R-:W1:Y:S02]  /*a2740*/  LDC R23, c[0x0][0x22c] ;  /* 0x00008b00ff177b82 */ /* 0x000e640000000800 */
[----:B------:R-:W-:-:S04]  /*a2750*/  IMAD.WIDE R12, R11, 0x4, R4 ;  /* 0x000000040b0c7825 */ /* 0x000fc800078e0204 */
[C---:B--2---:R-:W-:Y:S02]  /*a2760*/  IMAD.WIDE R14, R21.reuse, 0x4, R2 ;  /* 0x00000004150e7825 */ /* 0x044fe400078e0202 */
[----:B------:R-:W2:Y:S02]  /*a2770*/  LDC R20, c[0x0][0x248] ;  /* 0x00009200ff147b82 */ /* 0x000ea40000000800 */
[----:B------:R-:W-:-:S04]  /*a2780*/  IMAD.WIDE R16, R21, 0x4, R4 ;  /* 0x0000000415107825 */ /* 0x000fc800078e0204 */
[----:B---3--:R-:W-:Y:S02]  /*a2790*/  IMAD.IADD R11, R21, 0x1, R22 ;  /* 0x00000001150b7824 */ /* 0x008fe400078e0216 */
[C---:B------:R-:W-:Y:S01]  /*a27a0*/  VIADD R21, R6.reuse, 0x1c6 ;  /* 0x000001c606157836 */ /* 0x040fe20000000000 */
[----:B------:R-:W-:Y:S01]  /*a27b0*/  IADD3 R8, R6, 0x1c5, RZ ;  /* 0x000001c506087810 */ /* 0x000fe20007ffe0ff */
[----:B------:R-:W3:Y:S01]  /*a27c0*/  LDC R22, c[0x0][0x248] ;  /* 0x00009200ff167b82 */ /* 0x000ee20000000800 */
[----:B------:R4:W-:Y:S01]  /*a27d0*/  @P6 STG.E desc[UR60][R18.64], R61 ;  /* 0x0000003d12006986 */ /* 0x0009e2000c10193c */
[----:B------:R-:W-:-:S03]  /*a27e0*/  ISETP.LT.AND P6, PT, R7, R80, !P1 ;  /* 0x000000500700720c */ /* 0x000fc60004fc1270 */
[----:B------:R1:W-:Y:S04]  /*a27f0*/  @P2 STG.E desc[UR60][R12.64], R57 ;  /* 0x000000390c002986 */ /* 0x0003e8000c10193c */
[----:B------:R2:W-:Y:S04]  /*a2800*/  @P4 STG.E desc[UR60][R14.64], R69 ;  /* 0x000000450e004986 */ /* 0x0005e8000c10193c */
[----:B------:R3:W-:Y:S01]  /*a2810*/  @P3 STG.E desc[UR60][R16.64], R65 ;  /* 0x0000004110003986 */ /* 0x0007e2000c10193c */
[----:B------:R-:W-:Y:S01]  /*a2820*/  ISETP.LT.AND P3, PT, R9, R80, !P1 ;  /* 0x000000500900720c */ /* 0x000fe20004f61270 */
[----:B----4-:R-:W-:Y:S01]  /*a2830*/  IMAD.WIDE R18, R11, 0x4, R2 ;  /* 0x000000040b127825 */ /* 0x010fe200078e0202 */
[----:B------:R-:W-:-:S02]  /*a2840*/  ISETP.GE.AND P1, PT, R21, R24, PT ;  /* 0x000000181500720c */ /* 0x000fc40003f26270 */
[C---:B------:R-:W-:Y:S01]  /*a2850*/  IADD3 R21, R11.reuse, R0, RZ ;  /* 0x000000000b157210 */ /* 0x040fe20007ffe0ff */
[----:B-1----:R-:W-:Y:S01]  /*a2860*/  IMAD.WIDE R12, R11, 0x4, R4 ;  /* 0x000000040b0c7825 */ /* 0x002fe200078e0204 */
[----:B------:R-:W-:Y:S01]  /*a2870*/  ISETP.GE.AND P2, PT, R8, R63, PT ;  /* 0x0000003f0800720c */ /* 0x000fe20003f46270 */
[----:B------:R-:W1:Y:S01]  /*a2880*/  LDC R24, c[0x0][0x22c] ;  /* 0x00008b00ff187b82 */ /* 0x000e620000000800 */
[----:B------:R-:W4:Y:S01]  /*a2890*/  LDL.LU R63, [R1+0x2dcc] ;  /* 0x002dcc00013f7983 */ /* 0x000f220000300800 */
[----:B------:R-:W-:-:S03]  /*a28a0*/  VIADD R0, R6, 0x1c7 ;  /* 0x000001c706007836 */ /* 0x000fc60000000000 */
[----:B------:R1:W-:Y:S03]  /*a28b0*/  @P6 STG.E desc[UR60][R18.64], R62 ;  /* 0x0000003e12006986 */ /* 0x0003e6000c10193c */
[----:B------:R-:W1:Y:S01]  /*a28c0*/  LDC R8, c[0x0][0x248] ;  /* 0x00009200ff087b82 */ /* 0x000e620000000800 */
[----:B------:R1:W-:Y:S01]  /*a28d0*/  @P3 STG.E desc[UR60][R12.64], R58 ;  /* 0x0000003a0c003986 */ /* 0x0003e2000c10193c */
[----:B------:R-:W-:-:S03]  /*a28e0*/  ISETP.GE.AND P3, PT, R0, R59, PT ;  /* 0x0000003b0000720c */ /* 0x000fc60003f66270 */
[----:B------:R-:W4:Y:S01]  /*a28f0*/  LDL.LU R59, [R1+0x2dc8] ;  /* 0x002dc800013b7983 */ /* 0x000f220000300800 */
[-C--:B------:R-:W-:Y:S02]  /*a2900*/  ISETP.LT.AND P4, PT, R7, R80.reuse, !P2 ;  /* 0x000000500700720c */ /* 0x080fe40005781270 */
[----:B------:R-:W-:Y:S01]  /*a2910*/  ISETP.LT.AND P2, PT, R9, R80, !P2 ;  /* 0x000000500900720c */ /* 0x000fe20005741270 */
[----:B--2---:R-:W-:Y:S01]  /*a2920*/  IMAD.WIDE R14, R21, 0x4, R2 ;  /* 0x00000004150e7825 */ /* 0x004fe200078e0202 */
[----:B------:R-:W-:-:S03]  /*a2930*/  IADD3 R0, R6, 0x1c8, RZ ;  /* 0x000001c806007810 */ /* 0x000fc60007ffe0ff */
[----:B---3--:R-:W-:Y:S01]  /*a2940*/  IMAD.WIDE R16, R21, 0x4, R4 ;  /* 0x0000000415107825 */ /* 0x008fe200078e0204 */
[----:B------:R-:W-:-:S05]  /*a2950*/  ISETP.LT.AND P6, PT, R7, R80, !P1 ;  /* 0x000000500700720c */ /* 0x000fca0004fc1270 */
[----:B------:R2:W-:Y:S01]  /*a2960*/  @P4 STG.E desc[UR60][R14.64], R70 ;  /* 0x000000460e004986 */ /* 0x0005e2000c10193c */
[----:B------:R-:W-:Y:S01]  /*a2970*/  IMAD.IADD R11, R21, 0x1, R20 ;  /* 0x00000001150b7824 */ /* 0x000fe200078e0214 */
[-C--:B------:R-:W-:Y:S01]  /*a2980*/  ISETP.LT.AND P4, PT, R7, R80.reuse, !P3 ;  /* 0x000000500700720c */ /* 0x080fe20005f81270 */
[----:B------:R-:W3:Y:S01]  /*a2990*/  LDC R20, c[0x0][0x248] ;  /* 0x00009200ff147b82 */ /* 0x000ee20000000800 */
[----:B------:R2:W-:Y:S01]  /*a29a0*/  @P2 STG.E desc[UR60][R16.64], R66 ;  /* 0x0000004210002986 */ /* 0x0005e2000c10193c */
[CC--:B------:R-:W-:Y:S02]  /*a29b0*/  ISETP.LT.AND P2, PT, R9.reuse, R80.reuse, !P1 ;  /* 0x000000500900720c */ /* 0x0c0fe40004f41270 */
[----:B------:R-:W-:Y:S02]  /*a29c0*/  ISETP.GE.AND P1, PT, R0, R23, PT ;  /* 0x000000170000720c */ /* 0x000fe40003f26270 */
[----:B------:R-:W-:Y:S02]  /*a29d0*/  ISETP.LT.AND P3, PT, R9, R80, !P3 ;  /* 0x000000500900720c */ /* 0x000fe40005f61270 */
[----:B------:R-:W3:Y:S01]  /*a29e0*/  LDC R0, c[0x0][0x248] ;  /* 0x00009200ff007b82 */ /* 0x000ee20000000800 */
[----:B-1----:R-:W-:-:S02]  /*a29f0*/  IMAD.IADD R21, R11, 0x1, R8 ;  /* 0x000000010b157824 */ /* 0x002fc400078e0208 */
[----:B------:R-:W-:-:S04]  /*a2a00*/  IMAD.WIDE R18, R11, 0x4, R2 ;  /* 0x000000040b127825 */ /* 0x000fc800078e0202 */
[----:B------:R-:W-:Y:S01]  /*a2a10*/  IMAD.WIDE R12, R11, 0x4, R4 ;  /* 0x000000040b0c7825 */ /* 0x000fe200078e0204 */
[----:B------:R-:W1:Y:S03]  /*a2a20*/  LDC R23, c[0x0][0x22c] ;  /* 0x00008b00ff177b82 */ /* 0x000e660000000800 */
[----:B------:R-:W-:Y:S02]  /*a2a30*/  VIADD R8, R6, 0x1c9 ;  /* 0x000001c906087836 */ /* 0x000fe40000000000 */
[----:B--2---:R-:W-:-:S04]  /*a2a40*/  IMAD.WIDE R14, R21, 0x4, R2 ;  /* 0x00000004150e7825 */ /* 0x004fc800078e0202 */
[C---:B------:R-:W-:Y:S01]  /*a2a50*/  IMAD.WIDE R16, R21.reuse, 0x4, R4 ;  /* 0x0000000415107825 */ /* 0x040fe200078e0204 */
[----:B------:R-:W-:Y:S02]  /*a2a60*/  IADD3 R11, R21, R22, RZ ;  /* 0x00000016150b7210 */ /* 0x000fe40007ffe0ff */
[----:B------:R-:W2:Y:S01]  /*a2a70*/  LDC R22, c[0x0][0x248] ;  /* 0x00009200ff167b82 */ /* 0x000ea20000000800 */
[----:B------:R-:W-:Y:S01]  /*a2a80*/  VIADD R21, R6, 0x1ca ;  /* 0x000001ca06157836 */ /* 0x000fe20000000000 */
[----:B----4-:R4:W-:Y:S01]  /*a2a90*/  @P6 STG.E desc[UR60][R18.64], R63 ;  /* 0x0000003f12006986 */ /* 0x0109e2000c10193c */
[----:B------:R-:W-:-:S03]  /*a2aa0*/  ISETP.LT.AND P6, PT, R7, R80, !P1 ;  /* 0x000000500700720c */ /* 0x000fc60004fc1270 */
[----:B------:R3:W-:Y:S01]  /*a2ab0*/  @P2 STG.E desc[UR60][R12.64], R59 ;  /* 0x0000003b0c002986 */ /* 0x0007e2000c10193c */
[----:B------:R-:W-:Y:S01]  /*a2ac0*/  ISETP.GE.AND P2, PT, R8, R77, PT ;  /* 0x0000004d0800720c */ /* 0x000fe20003f46270 */
[----:B----4-:R-:W-:Y:S01]  /*a2ad0*/  IMAD.WIDE R18, R11, 0x4, R2 ;  /* 0x000000040b127825 */ /* 0x010fe200078e0202 */
[----:B------:R-:W4:Y:S01]  /*a2ae0*/  LDC R8, c[0x0][0x248] ;  /* 0x00009200ff087b82 */ /* 0x000f220000000800 */
[----:B------:R1:W-:Y:S04]  /*a2af0*/  @P4 STG.E desc[UR60][R14.64], R71 ;  /* 0x000000470e004986 */ /* 0x0003e8000c10193c */
[----:B------:R-:W2:Y:S04]  /*a2b00*/  LDL.LU R77, [R1+0x2dc4] ;  /* 0x002dc400014d7983 */ /* 0x000ea80000300800 */
[----:B------:R1:W-:Y:S01]  /*a2b10*/  @P3 STG.E desc[UR60][R16.64], R67 ;  /* 0x0000004310003986 */ /* 0x0003e2000c10193c */
[----:B------:R-:W-:Y:S01]  /*a2b20*/  ISETP.LT.AND P3, PT, R9, R80, !P1 ;  /* 0x000000500900720c */ /* 0x000fe20004f61270 */
[----:B---3--:R-:W-:Y:S01]  /*a2b30*/  IMAD.WIDE R12, R11, 0x4, R4 ;  /* 0x000000040b0c7825 */ /* 0x008fe200078e0204 */
[----:B------:R-:W-:Y:S01]  /*a2b40*/  ISETP.GE.AND P1, PT, R21, R24, PT ;  /* 0x000000181500720c */ /* 0x000fe20003f26270 */
[----:B------:R3:W-:Y:S01]  /*a2b50*/  @P6 STG.E desc[UR60][R18.64], R76 ;  /* 0x0000004c12006986 */ /* 0x0007e2000c10193c */
[----:B------:R-:W-:Y:S01]  /*a2b60*/  ISETP.LT.AND P4, PT, R7, R80, !P2 ;  /* 0x000000500700720c */ /* 0x000fe20005781270 */
[----:B------:R-:W-:Y:S01]  /*a2b70*/  IMAD.IADD R21, R11, 0x1, R0 ;  /* 0x000000010b157824 */ /* 0x000fe200078e0200 */
[----:B------:R-:W-:Y:S01]  /*a2b80*/  IADD3 R0, R6, 0x1cb, RZ ;  /* 0x000001cb06007810 */ /* 0x000fe20007ffe0ff */
[----:B------:R-:W2:Y:S06]  /*a2b90*/  LDC R24, c[0x0][0x22c] ;  /* 0x00008b00ff187b82 */ /* 0x000eac0000000800 */
[----:B------:R3:W-:Y:S01]  /*a2ba0*/  @P3 STG.E desc[UR60][R12.64], R72 ;  /* 0x000000480c003986 */ /* 0x0007e2000c10193c */
[----:B------:R-:W-:-:S03]  /*a2bb0*/  ISETP.GE.AND P3, PT, R0, R78, PT ;  /* 0x0000004e0000720c */ /* 0x000fc60003f66270 */
[----:B------:R-:W2:Y:S01]  /*a2bc0*/  LDL.LU R78, [R1+0x2dc0] ;  /* 0x002dc000014e7983 */ /* 0x000ea20000300800 */
[----:B------:R-:W-:Y:S01]  /*a2bd0*/  ISETP.LT.AND P2, PT, R9, R80, !P2 ;  /* 0x000000500900720c */ /* 0x000fe20005741270 */
[----:B-1----:R-:W-:-:S04]  /*a2be0*/  IMAD.WIDE R14, R21, 0x4, R2 ;  /* 0x00000004150e7825 */ /* 0x002fc800078e0202 */
[----:B------:R-:W-:Y:S01]  /*a2bf0*/  IMAD.WIDE R16, R21, 0x4, R4 ;  /* 0x0000000415107825 */ /* 0x000fe200078e0204 */
[----:B------:R1:W-:Y:S03]  /*a2c00*/  @P4 STG.E desc[UR60][R14.64], R88 ;  /* 0x000000580e004986 */ /* 0x0003e6000c10193c */
[----:B------:R-:W-:Y:S01]  /*a2c10*/  VIADD R0, R6, 0x1cc ;  /* 0x000001cc06007836 */ /* 0x000fe20000000000 */
[-C--:B------:R-:W-:Y:S01]  /*a2c20*/  ISETP.LT.AND P6, PT, R7, R80.reuse, !P1 ;  /* 0x000000500700720c */ /* 0x080fe20004fc1270 */
[----:B------:R-:W-:Y:S02]  /*a2c30*/  IMAD.IADD R11, R21, 0x1, R20 ;  /* 0x00000001150b7824 */ /* 0x000fe400078e0214 */
[----:B------:R1:W-:Y:S01]  /*a2c40*/  @P2 STG.E desc[UR60][R16.64], R84 ;  /* 0x0000005410002986 */ /* 0x0003e2000c10193c */
[----:B------:R-:W-:Y:S01]  /*a2c50*/  ISETP.LT.AND P2, PT, R9, R80, !P1 ;  /* 0x000000500900720c */ /* 0x000fe20004f41270 */
[----:B------:R-:W2:Y:S01]  /*a2c60*/  LDC R20, c[0x0][0x248] ;  /* 0x00009200ff147b82 */ /* 0x000ea20000000800 */
[----:B------:R-:W-:-:S02]  /*a2c70*/  ISETP.GE.AND P1, PT, R0, R23, PT ;  /* 0x000000170000720c */ /* 0x000fc40003f26270 */
[-C--:B------:R-:W-:Y:S02]  /*a2c80*/  ISETP.LT.AND P4, PT, R7, R80.reuse, !P3 ;  /* 0x000000500700720c */ /* 0x080fe40005f81270 */
[----:B------:R-:W-:-:S03]  /*a2c90*/  ISETP.LT.AND P3, PT, R9, R80, !P3 ;  /* 0x000000500900720c */ /* 0x000fc60005f61270 */
[----:B------:R-:W2:Y:S01]  /*a2ca0*/  LDC R0, c[0x0][0x248] ;  /* 0x00009200ff007b82 */ /* 0x000ea20000000800 */
[C---:B----4-:R-:W-:Y:S01]  /*a2cb0*/  IADD3 R21, R11.reuse, R8, RZ ;  /* 0x000000080b157210 */ /* 0x050fe20007ffe0ff */
[----:B---3--:R-:W-:-:S04]  /*a2cc0*/  IMAD.WIDE R18, R11, 0x4, R2 ;  /* 0x000000040b127825 */ /* 0x008fc800078e0202 */
[----:B------:R-:W-:Y:S02]  /*a2cd0*/  IMAD.WIDE R12, R11, 0x4, R4 ;  /* 0x000000040b0c7825 */ /* 0x000fe400078e0204 */
[----:B------:R-:W3:Y:S02]  /*a2ce0*/  LDC R23, c[0x0][0x22c] ;  /* 0x00008b00ff177b82 */ /* 0x000ee40000000800 */
[----:B-1----:R-:W-:-:S04]  /*a2cf0*/  IMAD.WIDE R14, R21, 0x4, R2 ;  /* 0x00000004150e7825 */ /* 0x002fc800078e0202 */
[----:B------:R-:W-:-:S04]  /*a2d00*/  IMAD.WIDE R16, R21, 0x4, R4 ;  /* 0x0000000415107825 */ /* 0x000fc800078e0204 */
[----:B--2---:R-:W-:Y:S01]  /*a2d10*/  IMAD.IADD R11, R21, 0x1, R22 ;  /* 0x00000001150b7824 */ /* 0x004fe200078e0216 */
[C---:B------:R-:W-:Y:S01]  /*a2d20*/  IADD3 R21, R6.reuse, 0x1ce, RZ ;  /* 0x000001ce06157810 */ /* 0x040fe20007ffe0ff */
[----:B------:R-:W-:Y:S01]  /*a2d30*/  VIADD R8, R6, 0x1cd ;  /* 0x000001cd06087836 */ /* 0x000fe20000000000 */
[----:B------:R-:W1:Y:S01]  /*a2d40*/  LDC R22, c[0x0][0x248] ;  /* 0x00009200ff167b82 */ /* 0x000e620000000800 */
[----:B------:R2:W-:Y:S01]  /*a2d50*/  @P6 STG.E desc[UR60][R18.64], R77 ;  /* 0x0000004d12006986 */ /* 0x0005e2000c10193c */
[----:B------:R-:W-:-:S03]  /*a2d60*/  ISETP.LT.AND P6, PT, R7, R80, !P1 ;  /* 0x000000500700720c */ /* 0x000fc60004fc1270 */
[----:B------:R4:W-:Y:S04]  /*a2d70*/  @P2 STG.E desc[UR60][R12.64], R73 ;  /* 0x000000490c002986 */ /* 0x0009e8000c10193c */
[----:B------:R3:W-:Y:S04]  /*a2d80*/  @P4 STG.E desc[UR60][R14.64], R89 ;  /* 0x000000590e004986 */ /* 0x0007e8000c10193c */
[----:B------:R1:W-:Y:S01]  /*a2d90*/  @P3 STG.E desc[UR60][R16.64], R85 ;  /* 0x0000005510003986 */ /* 0x0003e2000c10193c */
[----:B------:R-:W-:Y:S01]  /*a2da0*/  ISETP.LT.AND P3, PT, R9, R80, !P1 ;  /* 0x000000500900720c */ /* 0x000fe20004f61270 */
[----:B--2---:R-:W-:Y:S01]  /*a2db0*/  IMAD.WIDE R18, R11, 0x4, R2 ;  /* 0x000000040b127825 */ /* 0x004fe200078e0202 */
[----:B------:R-:W-:-:S03]  /*a2dc0*/  ISETP.GE.AND P1, PT, R21, R24, PT ;  /* 0x000000181500720c */ /* 0x000fc60003f26270 */
[C---:B----4-:R-:W-:Y:S01]  /*a2dd0*/  IMAD.WIDE R12, R11.reuse, 0x4, R4 ;  /* 0x000000040b0c7825 */ /* 0x050fe200078e0204 */
[----:B------:R-:W-:Y:S01]  /*a2de0*/  ISETP.GE.AND P2, PT, R8, R79, PT ;  /* 0x0000004f0800720c */ /* 0x000fe20003f46270 */
[----:B------:R-:W2:Y:S01]  /*a2df0*/  LDC R24, c[0x0][0x22c] ;  /* 0x00008b00ff187b82 */ /* 0x000ea20000000800 */
[----:B------:R-:W4:Y:S01]  /*a2e00*/  LDL.LU R79, [R1+0x2dbc] ;  /* 0x002dbc00014f7983 */ /* 0x000f220000300800 */
[----:B------:R-:W-:Y:S02]  /*a2e10*/  IMAD.IADD R21, R11, 0x1, R0 ;  /* 0x000000010b157824 */ /* 0x000fe400078e0200 */
[----:B------:R-:W-:Y:S01]  /*a2e20*/  VIADD R0, R6, 0x1cf ;  /* 0x000001cf06007836 */ /* 0x000fe20000000000 */
        /* <DEDUP_REMOVED lines=8> */
[----:B-1----:R-:W-:-:S04]  /*a2eb0*/  IMAD.WIDE R16, R21, 0x4, R4 ;  /* 0x0000000415107825 */ /* 0x002fc800078e0204 */
[----:B------:R-:W-:Y:S02]  /*a2ec0*/  VIADD R0, R6, 0x1d0 ;  /* 0x000001d006007836 */ /* 0x000fe40000000000 */
[----:B------:R1:W-:Y:S01]  /*a2ed0*/  @P4 STG.E desc[UR60][R14.64], R90 ;  /* 0x0000005a0e004986 */ /* 0x0003e2000c10193c */
[----:B------:R-:W-:-:S03]  /*a2ee0*/  ISETP.LT.AND P6, PT, R7, R80, !P1 ;  /* 0x000000500700720c */ /* 0x000fc60004fc1270 */
[----:B------:R3:W-:Y:S01]  /*a2ef0*/  @P2 STG.E desc[UR60][R16.64], R86 ;  /* 0x0000005610002986 */ /* 0x0007e2000c10193c */
[----:B------:R-:W-:Y:S02]  /*a2f00*/  ISETP.LT.AND P2, PT, R9, R80, !P1 ;  /* 0x000000500900720c */ /* 0x000fe40004f41270 */
[----:B------:R-:W-:Y:S02]  /*a2f10*/  ISETP.GE.AND P1, PT, R0, R23, PT ;  /* 0x000000170000720c */ /* 0x000fe40003f26270 */
[----:B------:R-:W-:Y:S01]  /*a2f20*/  IADD3 R11, R21, R20, RZ ;  /* 0x00000014150b7210 */ /* 0x000fe20007ffe0ff */
[----:B------:R-:W4:Y:S01]  /*a2f30*/  LDC R0, c[0x0][0x248] ;  /* 0x00009200ff007b82 */ /* 0x000f220000000800 */
[-C--:B------:R-:W-:Y:S02]  /*a2f40*/  ISETP.LT.AND P4, PT, R7, R80.reuse, !P3 ;  /* 0x000000500700720c */ /* 0x080fe40005f81270 */
[----:B------:R-:W-:Y:S01]  /*a2f50*/  ISETP.LT.AND P3, PT, R9, R80, !P3 ;  /* 0x000000500900720c */ /* 0x000fe20005f61270 */
[----:B--2---:R-:W-:-:S02]  /*a2f60*/  IMAD.IADD R21, R11, 0x1, R8 ;  /* 0x000000010b157824 */ /* 0x004fc400078e0208 */
[C---:B------:R-:W-:Y:S01]  /*a2f70*/  IMAD.WIDE R18, R11.reuse, 0x4, R2 ;  /* 0x000000040b127825 */ /* 0x040fe200078e0202 */
[----:B------:R-:W-:Y:S01]  /*a2f80*/  IADD3 R8, R6, 0x1d1, RZ ;  /* 0x000001d106087810 */ /* 0x000fe20007ffe0ff */
[----:B------:R-:W2:Y:S02]  /*a2f90*/  LDC R23, c[0x0][0x22c] ;  /* 0x00008b00ff177b82 */ /* 0x000ea40000000800 */
[----:B------:R-:W-:-:S04]  /*a2fa0*/  IMAD.WIDE R12, R11, 0x4, R4 ;  /* 0x000000040b0c7825 */ /* 0x000fc800078e0204 */
[C---:B-1----:R-:W-:Y:S02]  /*a2fb0*/  IMAD.WIDE R14, R21.reuse, 0x4, R2 ;  /* 0x00000004150e7825 */ /* 0x042fe400078e0202 */
[----:B------:R-:W1:Y:S02]  /*a2fc0*/  LDC R20, c[0x0][0x248] ;  /* 0x00009200ff147b82 */ /* 0x000e640000000800 */
[----:B---3--:R-:W-:-:S04]  /*a2fd0*/  IMAD.WIDE R16, R21, 0x4, R4 ;  /* 0x0000000415107825 */ /* 0x008fc800078e0204 */
[----:B------:R-:W-:Y:S02]  /*a2fe0*/  IMAD.IADD R11, R21, 0x1, R22 ;  /* 0x00000001150b7824 */ /* 0x000fe400078e0216 */
[----:B------:R-:W-:Y:S01]  /*a2ff0*/  VIADD R21, R6, 0x1d2 ;  /* 0x000001d206157836 */ /* 0x000fe20000000000 */
        /* <DEDUP_REMOVED lines=11> */
[----:B--2---:R-:W-:Y:S01]  /*a30b0*/  IMAD.WIDE R12, R11, 0x4, R4 ;  /* 0x000000040b0c7825 */ /* 0x004fe200078e0204 */
[----:B------:R-:W-:-:S02]  /*a30c0*/  ISETP.GE.AND P1, PT, R21, R24, PT ;  /* 0x000000181500720c */ /* 0x000fc40003f26270 */
[----:B------:R-:W-:Y:S01]  /*a30d0*/  IADD3 R21, R11, R0, RZ ;  /* 0x000000000b157210 */ /* 0x000fe20007ffe0ff */
[----:B------:R-:W-:Y:S01]  /*a30e0*/  VIADD R0, R6, 0x1d3 ;  /* 0x000001d306007836 */ /* 0x000fe20000000000 */
[----:B------:R2:W-:Y:S01]  /*a30f0*/  @P6 STG.E desc[UR60][R18.64], R96 ;  /* 0x0000006012006986 */ /* 0x0005e2000c10193c */
[----:B------:R-:W-:Y:S01]  /*a3100*/  ISETP.LT.AND P4, PT, R7, R80, !P2 ;  /* 0x000000500700720c */ /* 0x000fe20005781270 */
[----:B------:R-:W3:Y:S05]  /*a3110*/  LDC R24, c[0x0][0x22c] ;  /* 0x00008b00ff187b82 */ /* 0x000eea0000000800 */
[----:B------:R2:W-:Y:S01]  /*a3120*/  @P3 STG.E desc[UR60][R12.64], R92 ;  /* 0x0000005c0c003986 */ /* 0x0005e2000c10193c */
[----:B------:R-:W-:-:S03]  /*a3130*/  ISETP.GE.AND P3, PT, R0, R98, PT ;  /* 0x000000620000720c */ /* 0x000fc60003f66270 */
[----:B------:R-:W3:Y:S01]  /*a3140*/  LDL.LU R98, [R1+0x2db0] ;  /* 0x002db00001627983 */ /* 0x000ee20000300800 */
[----:B------:R-:W-:Y:S01]  /*a3150*/  ISETP.LT.AND P2, PT, R9, R80, !P2 ;  /* 0x000000500900720c */ /* 0x000fe20005741270 */
[----:B-1----:R-:W-:Y:S01]  /*a3160*/  IMAD.WIDE R14, R21, 0x4, R2 ;  /* 0x00000004150e7825 */ /* 0x002fe200078e0202 */
[----:B------:R-:W-:-:S03]  /*a3170*/  IADD3 R0, R6, 0x1d4, RZ ;  /* 0x000001d406007810 */ /* 0x000fc60007ffe0ff */
[----:B------:R-:W-:Y:S01]  /*a3180*/  IMAD.WIDE R16, R21, 0x4, R4 ;  /* 0x0000000415107825 */ /* 0x000fe200078e0204 */
[----:B------:R1:W-:Y:S01]  /*a3190*/  @P4 STG.E desc[UR60][R14.64], R120 ;  /* 0x000000780e004986 */ /* 0x0003e2000c10193c */
[-C--:B------:R-:W-:Y:S02]  /*a31a0*/  ISETP.LT.AND P6, PT, R7, R80.reuse, !P1 ;  /* 0x000000500700720c */ /* 0x080fe40004fc1270 */
[----:B------:R-:W-:Y:S01]  /*a31b0*/  IMAD.IADD R11, R21, 0x1, R20 ;  /* 0x00000001150b7824 */ /* 0x000fe200078e0214 */
[-C--:B------:R-:W-:Y:S01]  /*a31c0*/  ISETP.LT.AND P4, PT, R7, R80.reuse, !P3 ;  /* 0x000000500700720c */ /* 0x080fe20005f81270 */
[----:B------:R-:W3:Y:S02]  /*a31d0*/  LDC R20, c[0x0][0x248] ;  /* 0x00009200ff147b82 */ /* 0x000ee40000000800 */
[----:B------:R1:W-:Y:S01]  /*a31e0*/  @P2 STG.E desc[UR60][R16.64], R116 ;  /* 0x0000007410002986 */ /* 0x0003e2000c10193c */
[----:B------:R-:W-:Y:S02]  /*a31f0*/  ISETP.LT.AND P2, PT, R9, R80, !P1 ;  /* 0x000000500900720c */ /* 0x000fe40004f41270 */
[----:B------:R-:W-:-:S02]  /*a3200*/  ISETP.GE.AND P1, PT, R0, R23, PT ;  /* 0x000000170000720c */ /* 0x000fc40003f26270 */
[----:B------:R-:W-:Y:S01]  /*a3210*/  ISETP.LT.AND P3, PT, R9, R80, !P3 ;  /* 0x000000500900720c */ /* 0x000fe20005f61270 */
[----:B------:R-:W3:Y:S01]  /*a3220*/  LDC R0, c[0x0][0x248] ;  /* 0x00009200ff007b82 */ /* 0x000ee20000000800 */
[C---:B----4-:R-:W-:Y:S02]  /*a3230*/  IMAD.IADD R21, R11.reuse, 0x1, R8 ;  /* 0x000000010b157824 */ /* 0x050fe400078e0208 */
[----:B--2---:R-:W-:-:S04]  /*a3240*/  IMAD.WIDE R18, R11, 0x4, R2 ;  /* 0x000000040b127825 */ /* 0x004fc800078e0202 */
[----:B------:R-:W-:Y:S01]  /*a3250*/  IMAD.WIDE R12, R11, 0x4, R4 ;  /* 0x000000040b0c7825 */ /* 0x000fe200078e0204 */
[----:B------:R-:W2:Y:S03]  /*a3260*/  LDC R23, c[0x0][0x22c] ;  /* 0x00008b00ff177b82 */ /* 0x000ea60000000800 */
[----:B-1----:R-:W-:-:S04]  /*a3270*/  IMAD.WIDE R14, R21, 0x4, R2 ;  /* 0x00000004150e7825 */ /* 0x002fc800078e0202 */
[C---:B------:R-:W-:Y:S01]  /*a3280*/  IMAD.WIDE R16, R21.reuse, 0x4, R4 ;  /* 0x0000000415107825 */ /* 0x040fe200078e0204 */
[----:B---3--:R-:W-:Y:S02]  /*a3290*/  IADD3 R11, R21, R22, RZ ;  /* 0x00000016150b7210 */ /* 0x008fe40007ffe0ff */
[----:B------:R-:W1:Y:S01]  /*a32a0*/  LDC R22, c[0x0][0x248] ;  /* 0x00009200ff167b82 */ /* 0x000e620000000800 */
        /* <DEDUP_REMOVED lines=8> */
[----:B---3--:R-:W-:Y:S01]  /*a3330*/  IMAD.WIDE R18, R11, 0x4, R2 ;  /* 0x000000040b127825 */ /* 0x008fe200078e0202 */
[----:B------:R-:W-:-:S03]  /*a3340*/  ISETP.GE.AND P1, PT, R21, R24, PT ;  /* 0x000000181500720c */ /* 0x000fc60003f26270 */
[C---:B----4-:R-:W-:Y:S01]  /*a3350*/  IMAD.WIDE R12, R11.reuse, 0x4, R4 ;  /* 0x000000040b0c7825 */ /* 0x050fe200078e0204 */
[----:B------:R-:W-:Y:S01]  /*a3360*/  ISETP.GE.AND P2, PT, R8, R99, PT ;  /* 0x000000630800720c */ /* 0x000fe20003f46270 */
[----:B------:R-:W3:Y:S01]  /*a3370*/  LDC R24, c[0x0][0x22c] ;  /* 0x00008b00ff187b82 */ /* 0x000ee20000000800 */
[----:B------:R-:W4:Y:S01]  /*a3380*/  LDL.LU R99, [R1+0x2dac] ;  /* 0x002dac0001637983 */ /* 0x000f220000300800 */
[----:B------:R-:W-:Y:S01]  /*a3390*/  IMAD.IADD R21, R11, 0x1, R0 ;  /* 0x000000010b157824 */ /* 0x000fe200078e0200 */
[----:B------:R-:W-:Y:S02]  /*a33a0*/  IADD3 R0, R6, 0x1d7, RZ ;  /* 0x000001d706007810 */ /* 0x000fe40007ffe0ff */
[----:B------:R3:W-:Y:S03]  /*a33b0*/  @P6 STG.E desc[UR60][R18.64], R98 ;  /* 0x0000006212006986 */ /* 0x0007e6000c10193c */
[----:B------:R-:W3:Y:S01]  /*a33c0*/  LDC R8, c[0x0][0x248] ;  /* 0x00009200ff087b82 */ /* 0x000ee20000000800 */
[----:B------:R3:W-:Y:S01]  /*a33d0*/  @P3 STG.E desc[UR60][R12.64], R94 ;  /* 0x0000005e0c003986 */ /* 0x0007e2000c10193c */
[----:B------:R-:W-:-:S03]  /*a33e0*/  ISETP.GE.AND P3, PT, R0, R95, PT ;  /* 0x0000005f0000720c */ /* 0x000fc60003f66270 */
[----:B------:R-:W4:Y:S01]  /*a33f0*/  LDL.LU R95, [R1+0x2da8] ;  /* 0x002da800015f7983 */ /* 0x000f220000300800 */
[-C--:B------:R-:W-:Y:S02]  /*a3400*/  ISETP.LT.AND P4, PT, R7, R80.reuse, !P2 ;  /* 0x000000500700720c */ /* 0x080fe40005781270 */
[----:B------:R-:W-:Y:S01]  /*a3410*/  ISETP.LT.AND P2, PT, R9, R80, !P2 ;  /* 0x000000500900720c */ /* 0x000fe20005741270 */
[----:B--2---:R-:W-:-:S04]  /*a3420*/  IMAD.WIDE R14, R21, 0x4, R2 ;  /* 0x00000004150e7825 */ /* 0x004fc800078e0202 */
[----:B-1----:R-:W-:-:S04]  /*a3430*/  IMAD.WIDE R16, R21, 0x4, R4 ;  /* 0x0000000415107825 */ /* 0x002fc800078e0204 */
[----:B------:R-:W-:Y:S02]  /*a3440*/  VIADD R0, R6, 0x1d8 ;  /* 0x000001d806007836 */ /* 0x000fe40000000000 */
[----:B------:R1:W-:Y:S01]  /*a3450*/  @P4 STG.E desc[UR60][R14.64], R122 ;  /* 0x0000007a0e004986 */ /* 0x0003e2000c10193c */
[-C--:B------:R-:W-:Y:S01]  /*a3460*/  ISETP.LT.AND P6, PT, R7, R80.reuse, !P1 ;  /* 0x000000500700720c */ /* 0x080fe20004fc1270 */
[----:B------:R-:W-:Y:S02]  /*a3470*/  IMAD.IADD R11, R21, 0x1, R20 ;  /* 0x00000001150b7824 */ /* 0x000fe400078e0214 */
[----:B------:R2:W-:Y:S01]  /*a3480*/  @P2 STG.E desc[UR60][R16.64], R118 ;  /* 0x0000007610002986 */ /* 0x0005e2000c10193c */
[-C--:B------:R-:W-:Y:S01]  /*a3490*/  ISETP.LT.AND P2, PT, R9, R80.reuse, !P1 ;  /* 0x000000500900720c */ /* 0x080fe20004f41270 */
[----:B------:R-:W4:Y:S01]  /*a34a0*/  LDC R20, c[0x0][0x248] ;  /* 0x00009200ff147b82 */ /* 0x000f220000000800 */
[----:B------:R-:W-:Y:S02]  /*a34b0*/  ISETP.GE.AND P1, PT, R0, R23, PT ;  /* 0x000000170000720c */ /* 0x000fe40003f26270 */
[----:B------:R-:W-:-:S02]  /*a34c0*/  ISETP.LT.AND P4, PT, R7, R80, !P3 ;  /* 0x000000500700720c */ /* 0x000fc40005f81270 */
[----:B------:R-:W-:-:S03]  /*a34d0*/  ISETP.LT.AND P3, PT, R9, R80, !P3 ;  /* 0x000000500900720c */ /* 0x000fc60005f61270 */
[----:B------:R-:W4:Y:S01]  /*a34e0*/  LDC R0, c[0x0][0x248] ;  /* 0x00009200ff007b82 */ /* 0x000f220000000800 */
[C---:B---3--:R-:W-:Y:S01]  /*a34f0*/  IADD3 R21, R11.reuse, R8, RZ ;  /* 0x000000080b157210 */ /* 0x048fe20007ffe0ff */
[----:B------:R-:W-:-:S04]  /*a3500*/  IMAD.WIDE R18, R11, 0x4, R2 ;  /* 0x000000040b127825 */ /* 0x000fc800078e0202 */
[----:B------:R-:W-:Y:S02]  /*a3510*/  IMAD.WIDE R12, R11, 0x4, R4 ;  /* 0x000000040b0c7825 */ /* 0x000fe400078e0204 */
[----:B------:R-:W3:Y:S02]  /*a3520*/  LDC R23, c[0x0][0x22c] ;  /* 0x00008b00ff177b82 */ /* 0x000ee40000000800 */
[----:B------:R-:W-:Y:S02]  /*a3530*/  VIADD R8, R6, 0x1d9 ;  /* 0x000001d906087836 */ /* 0x000fe40000000000 */
[----:B-1----:R-:W-:-:S04]  /*a3540*/  IMAD.WIDE R14, R21, 0x4, R2 ;  /* 0x00000004150e7825 */ /* 0x002fc800078e0202 */
[----:B--2---:R-:W-:-:S04]  /*a3550*/  IMAD.WIDE R16, R21, 0x4, R4 ;  /* 0x0000000415107825 */ /* 0x004fc800078e0204 */
[----:B------:R-:W-:Y:S01]  /*a3560*/  IMAD.IADD R11, R21, 0x1, R22 ;  /* 0x00000001150b7824 */ /* 0x000fe200078e0216 */
[----:B------:R-:W-:Y:S01]  /*a3570*/  IADD3 R21, R6, 0x1da, RZ ;  /* 0x000001da06157810 */ /* 0x000fe20007ffe0ff */
[----:B------:R-:W1:Y:S01]  /*a3580*/  LDC R22, c[0x0][0x248] ;  /* 0x00009200ff167b82 */ /* 0x000e620000000800 */
[----:B----4-:R2:W-:Y:S01]  /*a3590*/  @P6 STG.E desc[UR60][R18.64], R99 ;  /* 0x0000006312006986 */ /* 0x0105e2000c10193c */
[----:B------:R-:W-:-:S03]  /*a35a0*/  ISETP.LT.AND P6, PT, R7, R80, !P1 ;  /* 0x000000500700720c */ /* 0x000fc60004fc1270 */
[----:B------:R4:W-:Y:S01]  /*a35b0*/  @P2 STG.E desc[UR60][R12.64], R95 ;  /* 0x0000005f0c002986 */ /* 0x0009e2000c10193c */
[----:B------:R-:W-:Y:S01]  /*a35c0*/  ISETP.GE.AND P2, PT, R8, R129, PT ;  /* 0x000000810800720c */ /* 0x000fe20003f46270 */
[----:B--2---:R-:W-:Y:S01]  /*a35d0*/  IMAD.WIDE R18, R11, 0x4, R2 ;  /* 0x000000040b127825 */ /* 0x004fe200078e0202 */
[----:B------:R-:W2:Y:S01]  /*a35e0*/  LDC R8, c[0x0][0x248] ;  /* 0x00009200ff087b82 */ /* 0x000ea20000000800 */
[----:B------:R3:W-:Y:S04]  /*a35f0*/  @P4 STG.E desc[UR60][R14.64], R123 ;  /* 0x0000007b0e004986 */ /* 0x0007e8000c10193c */
[----:B------:R-:W2:Y:S04]  /*a3600*/  LDL.LU R129, [R1+0x2da4] ;  /* 0x002da40001817983 */ /* 0x000ea80000300800 */
[----:B------:R1:W-:Y:S01]  /*a3610*/  @P3 STG.E desc[UR60][R16.64], R119 ;  /* 0x0000007710003986 */ /* 0x0003e2000c10193c */
[----:B------:R-:W-:Y:S01]  /*a3620*/  ISETP.LT.AND P3, PT, R9, R80, !P1 ;  /* 0x000000500900720c */ /* 0x000fe20004f61270 */
[----:B----4-:R-:W-:Y:S01]  /*a3630*/  IMAD.WIDE R12, R11, 0x4, R4 ;  /* 0x000000040b0c7825 */ /* 0x010fe200078e0204 */
[----:B------:R-:W-:Y:S01]  /*a3640*/  ISETP.GE.AND P1, PT, R21, R24, PT ;  /* 0x000000181500720c */ /* 0x000fe20003f26270 */
[----:B------:R4:W-:Y:S01]  /*a3650*/  @P6 STG.E desc[UR60][R18.64], R128 ;  /* 0x0000008012006986 */ /* 0x0009e2000c10193c */
[----:B------:R-:W-:Y:S01]  /*a3660*/  ISETP.LT.AND P4, PT, R7, R80, !P2 ;  /* 0x000000500700720c */ /* 0x000fe20005781270 */
[----:B------:R-:W-:Y:S01]  /*a3670*/  IMAD.IADD R21, R11, 0x1, R0 ;  /* 0x000000010b157824 */ /* 0x000fe200078e0200 */
[----:B------:R-:W4:Y:S01]  /*a3680*/  LDC R24, c[0x0][0x22c] ;  /* 0x00008b00ff187b82 */ /* 0x000f220000000800 */
[----:B------:R-:W-:-:S06]  /*a3690*/  VIADD R0, R6, 0x1db ;  /* 0x000001db06007836 */ /* 0x000fcc0000000000 */
[----:B------:R4:W-:Y:S01]  /*a36a0*/  @P3 STG.E desc[UR60][R12.64], R124 ;  /* 0x0000007c0c003986 */ /* 0x0009e2000c10193c */
[----:B------:R-:W-:-:S03]  /*a36b0*/  ISETP.GE.AND P3, PT, R0, R130, PT ;  /* 0x000000820000720c */ /* 0x000fc60003f66270 */
[----:B------:R-:W4:Y:S01]  /*a36c0*/  LDL.LU R130, [R1+0x2da0] ;  /* 0x002da00001827983 */ /* 0x000f220000300800 */
[----:B------:R-:W-:Y:S01]  /*a36d0*/  ISETP.LT.AND P2, PT, R9, R80, !P2 ;  /* 0x000000500900720c */ /* 0x000fe20005741270 */
[----:B---3--:R-:W-:-:S04]  /*a36e0*/  IMAD.WIDE R14, R21, 0x4, R2 ;  /* 0x00000004150e7825 */ /* 0x008fc800078e0202 */
[----:B-1----:R-:W-:Y:S01]  /*a36f0*/  IMAD.WIDE R16, R21, 0x4, R4 ;  /* 0x0000000415107825 */ /* 0x002fe200078e0204 */
        /* <DEDUP_REMOVED lines=10> */
[----:B--2---:R-:W-:-:S02]  /*a37a0*/  IMAD.IADD R21, R11, 0x1, R8 ;  /* 0x000000010b157824 */ /* 0x004fc400078e0208 */
[C---:B----4-:R-:W-:Y:S02]  /*a37b0*/  IMAD.WIDE R18, R11.reuse, 0x4, R2 ;  /* 0x000000040b127825 */ /* 0x050fe400078e0202 */
[----:B------:R-:W2:Y:S02]  /*a37c0*/  LDC R20, c[0x0][0x248] ;  /* 0x00009200ff147b82 */ /* 0x000ea40000000800 */
[----:B------:R-:W-:-:S04]  /*a37d0*/  IMAD.WIDE R12, R11, 0x4, R4 ;  /* 0x000000040b0c7825 */ /* 0x000fc800078e0204 */
[C---:B-1----:R-:W-:Y:S02]  /*a37e0*/  IMAD.WIDE R14, R21.reuse, 0x4, R2 ;  /* 0x00000004150e7825 */ /* 0x042fe400078e0202 */
[----:B------:R-:W1:Y:S02]  /*a37f0*/  LDC R23, c[0x0][0x22c] ;  /* 0x00008b00ff177b82 */ /* 0x000e640000000800 */
[----:B---3--:R-:W-:-:S04]  /*a3800*/  IMAD.WIDE R16, R21, 0x4, R4 ;  /* 0x0000000415107825 */ /* 0x008fc800078e0204 */
[----:B------:R-:W-:Y:S02]  /*a3810*/  IMAD.IADD R11, R21, 0x1, R22 ;  /* 0x00000001150b7824 */ /* 0x000fe400078e0216 */
        /* <DEDUP_REMOVED lines=24> */
[----:B---3--:R-:W-:-:S04]  /*a39a0*/  IMAD.WIDE R14, R21, 0x4, R2 ;  /* 0x00000004150e7825 */ /* 0x008fc800078e0202 */
[----:B--2---:R-:W-:Y:S01]  /*a39b0*/  IMAD.WIDE R16, R21, 0x4, R4 ;  /* 0x0000000415107825 */ /* 0x004fe200078e0204 */
[----:B------:R-:W-:-:S05]  /*a39c0*/  ISETP.LT.AND P6, PT, R7, R80, !P1 ;  /* 0x000000500700720c */ /* 0x000fca0004fc1270 */
[----:B------:R2:W-:Y:S04]  /*a39d0*/  @P4 STG.E desc[UR60][R14.64], R154 ;  /* 0x0000009a0e004986 */ /* 0x0005e8000c10193c */
[----:B------:R3:W-:Y:S01]  /*a39e0*/  @P2 STG.E desc[UR60][R16.64], R134 ;  /* 0x0000008610002986 */ /* 0x0007e2000c10193c */
[----:B------:R-:W-:Y:S01]  /*a39f0*/  ISETP.LT.AND P2, PT, R9, R80, !P1 ;  /* 0x000000500900720c */ /* 0x000fe20004f41270 */
[----:B------:R-:W-:Y:S01]  /*a3a00*/  IMAD.IADD R11, R21, 0x1, R20 ;  /* 0x00000001150b7824 */ /* 0x000fe200078e0214 */
[----:B------:R-:W-:Y:S01]  /*a3a10*/  IADD3 R0, R6, 0x1e0, RZ ;  /* 0x000001e006007810 */ /* 0x000fe20007ffe0ff */
[----:B------:R-:W3:Y:S02]  /*a3a20*/  LDC R20, c[0x0][0x248] ;  /* 0x00009200ff147b82 */ /* 0x000ee40000000800 */
[----:B------:R-:W-:-:S04]  /*a3a30*/  IMAD.WIDE R18, R11, 0x4, R2 ;  /* 0x000000040b127825 */ /* 0x000fc800078e0202 */
[C---:B-1----:R-:W-:Y:S02]  /*a3a40*/  IMAD.IADD R21, R11.reuse, 0x1, R8 ;  /* 0x000000010b157824 */ /* 0x042fe400078e0208 */
[----:B------:R-:W-:-:S04]  /*a3a50*/  IMAD.WIDE R12, R11, 0x4, R4 ;  /* 0x000000040b0c7825 */ /* 0x000fc800078e0204 */
[----:B------:R-:W-:Y:S01]  /*a3a60*/  VIADD R8, R6, 0x1e1 ;  /* 0x000001e106087836 */ /* 0x000fe20000000000 */
[----:B------:R-:W-:Y:S02]  /*a3a70*/  ISETP.GE.AND P1, PT, R0, R23, PT ;  /* 0x000000170000720c */ /* 0x000fe40003f26270 */
[----:B------:R-:W1:Y:S01]  /*a3a80*/  LDC R0, c[0x0][0x248] ;  /* 0x00009200ff007b82 */ /* 0x000e620000000800 */
[----:B----4-:R4:W-:Y:S01]  /*a3a90*/  @P6 STG.E desc[UR60][R18.64], R131 ;  /* 0x0000008312006986 */ /* 0x0109e2000c10193c */
[----:B------:R-:W-:Y:S01]  /*a3aa0*/  ISETP.LT.AND P4, PT, R7, R80, !P3 ;  /* 0x000000500700720c */ /* 0x000fe20005f81270 */
[C---:B--2---:R-:W-:Y:S01]  /*a3ab0*/  IMAD.WIDE R14, R21.reuse, 0x4, R2 ;  /* 0x00000004150e7825 */ /* 0x044fe200078e0202 */
[----:B------:R-:W-:-:S04]  /*a3ac0*/  IADD3 R11, R21, R22, RZ ;  /* 0x00000016150b7210 */ /* 0x000fc80007ffe0ff */
[----:B------:R-:W2:Y:S01]  /*a3ad0*/  LDC R23, c[0x0][0x22c] ;  /* 0x00008b00ff177b82 */ /* 0x000ea20000000800 */
[----:B------:R1:W-:Y:S01]  /*a3ae0*/  @P2 STG.E desc[UR60][R12.64], R127 ;  /* 0x0000007f0c002986 */ /* 0x0003e2000c10193c */
[----:B------:R-:W-:Y:S01]  /*a3af0*/  ISETP.GE.AND P2, PT, R8, R161, PT ;  /* 0x000000a10800720c */ /* 0x000fe20003f46270 */
[----:B---3--:R-:W-:Y:S01]  /*a3b00*/  IMAD.WIDE R16, R21, 0x4, R4 ;  /* 0x0000000415107825 */ /* 0x008fe200078e0204 */
[-C--:B------:R-:W-:Y:S01]  /*a3b10*/  ISETP.LT.AND P3, PT, R9, R80.reuse, !P3 ;  /* 0x000000500900720c */ /* 0x080fe20005f61270 */
[----:B------:R-:W3:Y:S01]  /*a3b20*/  LDL.LU R161, [R1+0x2d94] ;  /* 0x002d940001a17983 */ /* 0x000ee20000300800 */
[CC--:B------:R-:W-:Y:S01]  /*a3b30*/  ISETP.LT.AND P6, PT, R7.reuse, R80.reuse, !P1 ;  /* 0x000000500700720c */ /* 0x0c0fe20004fc1270 */
[----:B------:R-:W-:Y:S01]  /*a3b40*/  VIADD R21, R6, 0x1e2 ;  /* 0x000001e206157836 */ /* 0x000fe20000000000 */
[----:B------:R-:W2:Y:S01]  /*a3b50*/  LDC R22, c[0x0][0x22c] ;  /* 0x00008b00ff167b82 */ /* 0x000ea20000000800 */
[----:B------:R1:W-:Y:S01]  /*a3b60*/  @P4 STG.E desc[UR60][R14.64], R155 ;  /* 0x0000009b0e004986 */ /* 0x0003e2000c10193c */
[----:B------:R-:W-:Y:S01]  /*a3b70*/  ISETP.LT.AND P4, PT, R7, R80, !P2 ;  /* 0x000000500700720c */ /* 0x000fe20005781270 */
[----:B----4-:R-:W-:-:S05]  /*a3b80*/  IMAD.WIDE R18, R11, 0x4, R2 ;  /* 0x000000040b127825 */ /* 0x010fca00078e0202 */
[----:B------:R-:W4:Y:S01]  /*a3b90*/  LDC R8, c[0x0][0x248] ;  /* 0x00009200ff087b82 */ /* 0x000f220000000800 */
[----:B------:R1:W-:Y:S01]  /*a3ba0*/  @P3 STG.E desc[UR60][R16.64], R135 ;  /* 0x0000008710003986 */ /* 0x0003e2000c10193c */
[----:B------:R-:W-:Y:S02]  /*a3bb0*/  ISETP.LT.AND P3, PT, R9, R80, !P1 ;  /* 0x000000500900720c */ /* 0x000fe40004f61270 */
[----:B------:R-:W-:Y:S01]  /*a3bc0*/  ISETP.GE.AND P1, PT, R21, R24, PT ;  /* 0x000000181500720c */ /* 0x000fe20003f26270 */
[----:B-1----:R-:W-:Y:S01]  /*a3bd0*/  IMAD.IADD R21, R11, 0x1, R0 ;  /* 0x000000010b157824 */ /* 0x002fe200078e0200 */
[----:B------:R-:W-:Y:S01]  /*a3be0*/  ISETP.LT.AND P2, PT, R9, R80, !P2 ;  /* 0x000000500900720c */ /* 0x000fe20005741270 */
[----:B------:R-:W-:Y:S01]  /*a3bf0*/  IMAD.WIDE R12, R11, 0x4, R4 ;  /* 0x000000040b0c7825 */ /* 0x000fe200078e0204 */
[----:B------:R1:W-:Y:S01]  /*a3c00*/  @P6 STG.E desc[UR60][R18.64], R160 ;  /* 0x000000a012006986 */ /* 0x0003e2000c10193c */
[----:B------:R-:W3:Y:S01]  /*a3c10*/  LDC R0, c[0x0][0x248] ;  /* 0x00009200ff007b82 */ /* 0x000ee20000000800 */
[----:B------:R-:W-:Y:S01]  /*a3c20*/  IADD3 R11, R21, R20, RZ ;  /* 0x00000014150b7210 */ /* 0x000fe20007ffe0ff */
[----:B------:R-:W-:-:S02]  /*a3c30*/  VIADD R20, R6, 0x1e3 ;  /* 0x000001e306147836 */ /* 0x000fc40000000000 */
[C---:B------:R-:W-:Y:S02]  /*a3c40*/  IMAD.WIDE R14, R21.reuse, 0x4, R2 ;  /* 0x00000004150e7825 */ /* 0x040fe400078e0202 */
[----:B------:R4:W-:Y:S01]  /*a3c50*/  @P3 STG.E desc[UR60][R12.64], R156 ;  /* 0x0000009c0c003986 */ /* 0x0009e2000c10193c */
[----:B------:R-:W-:Y:S01]  /*a3c60*/  ISETP.GE.AND P3, PT, R20, R162, PT ;  /* 0x000000a21400720c */ /* 0x000fe20003f66270 */
[----:B------:R-:W-:Y:S01]  /*a3c70*/  IMAD.WIDE R16, R21, 0x4, R4 ;  /* 0x0000000415107825 */ /* 0x000fe200078e0204 */
[----:B------:R-:W-:Y:S01]  /*a3c80*/  ISETP.LT.AND P6, PT, R7, R80, !P1 ;  /* 0x000000500700720c */ /* 0x000fe20004fc1270 */
[----:B------:R-:W3:Y:S01]  /*a3c90*/  LDL.LU R162, [R1+0x2d90] ;  /* 0x002d900001a27983 */ /* 0x000ee20000300800 */
[----:B------:R-:W3:Y:S03]  /*a3ca0*/  LDC R20, c[0x0][0x248] ;  /* 0x00009200ff147b82 */ /* 0x000ee60000000800 */
[----:B------:R3:W-:Y:S01]  /*a3cb0*/  @P4 STG.E desc[UR60][R14.64], R164 ;  /* 0x000000a40e004986 */ /* 0x0007e2000c10193c */
[----:B------:R-:W-:-:S03]  /*a3cc0*/  VIADD R21, R6, 0x1e4 ;  /* 0x000001e406157836 */ /* 0x000fc60000000000 */
[----:B------:R3:W-:Y:S01]  /*a3cd0*/  @P2 STG.E desc[UR60][R16.64], R136 ;  /* 0x0000008810002986 */ /* 0x0007e2000c10193c */
[----:B------:R-:W-:Y:S01]  /*a3ce0*/  ISETP.LT.AND P2, PT, R9, R80, !P1 ;  /* 0x000000500900720c */ /* 0x000fe20004f41270 */
[----:B-1----:R-:W-:Y:S01]  /*a3cf0*/  IMAD.WIDE R18, R11, 0x4, R2 ;  /* 0x000000040b127825 */ /* 0x002fe200078e0202 */
[----:B--2---:R-:W-:Y:S01]  /*a3d00*/  ISETP.GE.AND P1, PT, R21, R22, PT ;  /* 0x000000161500720c */ /* 0x004fe20003f26270 */
[----:B------:R-:W1:Y:S01]  /*a3d10*/  LDC R24, c[0x0][0x22c] ;  /* 0x00008b00ff187b82 */ /* 0x000e620000000800 */
[C---:B----4-:R-:W-:Y:S01]  /*a3d20*/  IADD3 R21, R11.reuse, R8, RZ ;  /* 0x000000080b157210 */ /* 0x050fe20007ffe0ff */
[----:B------:R-:W-:-:S04]  /*a3d30*/  IMAD.WIDE R12, R11, 0x4, R4 ;  /* 0x000000040b0c7825 */ /* 0x000fc800078e0204 */
[----:B------:R-:W-:Y:S01]  /*a3d40*/  VIADD R8, R6, 0x1e5 ;  /* 0x000001e506087836 */ /* 0x000fe20000000000 */
[-C--:B------:R-:W-:Y:S01]  /*a3d50*/  ISETP.LT.AND P4, PT, R7, R80.reuse, !P3 ;  /* 0x000000500700720c */ /* 0x080fe20005f81270 */
[----:B------:R-:W2:Y:S01]  /*a3d60*/  LDC R22, c[0x0][0x248] ;  /* 0x00009200ff167b82 */ /* 0x000ea20000000800 */
[----:B---3--:R3:W-:Y:S04]  /*a3d70*/  @P6 STG.E desc[UR60][R18.64], R161 ;  /* 0x000000a112006986 */ /* 0x0087e8000c10193c */
[----:B------:R4:W-:Y:S01]  /*a3d80*/  @P2 STG.E desc[UR60][R12.64], R157 ;  /* 0x0000009d0c002986 */ /* 0x0009e2000c10193c */
[----:B------:R-:W-:Y:S02]  /*a3d90*/  ISETP.GE.AND P2, PT, R8, R163, PT ;  /* 0x000000a30800720c */ /* 0x000fe40003f46270 */
[-C--:B------:R-:W-:Y:S01]  /*a3da0*/  ISETP.LT.AND P3, PT, R9, R80.reuse, !P3 ;  /* 0x000000500900720c */ /* 0x080fe20005f61270 */
[----:B------:R-:W2:Y:S01]  /*a3db0*/  LDL.LU R163, [R1+0x2d8c] ;  /* 0x002d8c0001a37983 */ /* 0x000ea20000300800 */
[-C--:B------:R-:W-:Y:S01]  /*a3dc0*/  ISETP.LT.AND P6, PT, R7, R80.reuse, !P1 ;  /* 0x000000500700720c */ /* 0x080fe20004fc1270 */
[----:B------:R-:W-:Y:S01]  /*a3dd0*/  IMAD.IADD R11, R21, 0x1, R0 ;  /* 0x00000001150b7824 */ /* 0x000fe200078e0200 */
[----:B------:R-:W-:Y:S01]  /*a3de0*/  ISETP.LT.AND P1, PT, R9, R80, !P1 ;  /* 0x000000500900720c */ /* 0x000fe20004f21270 */
[C---:B------:R-:W-:Y:S01]  /*a3df0*/  IMAD.WIDE R14, R21.reuse, 0x4, R2 ;  /* 0x00000004150e7825 */ /* 0x040fe200078e0202 */
[----:B------:R-:W1:Y:S03]  /*a3e00*/  LDC R0, c[0x0][0x248] ;  /* 0x00009200ff007b82 */ /* 0x000e660000000800 */
[----:B------:R-:W-:Y:S01]  /*a3e10*/  IMAD.WIDE R16, R21, 0x4, R4 ;  /* 0x0000000415107825 */ /* 0x000fe200078e0204 */
[----:B------:R-:W-:-:S03]  /*a3e20*/  IADD3 R21, R11, R20, RZ ;  /* 0x000000140b157210 */ /* 0x000fc60007ffe0ff */
[C---:B---3--:R-:W-:Y:S01]  /*a3e30*/  IMAD.WIDE R18, R11.reuse, 0x4, R2 ;  /* 0x000000040b127825 */ /* 0x048fe200078e0202 */
[----:B------:R3:W-:Y:S01]  /*a3e40*/  @P4 STG.E desc[UR60][R14.64], R165 ;  /* 0x000000a50e004986 */ /* 0x0007e2000c10193c */
[----:B------:R-:W1:Y:S02]  /*a3e50*/  LDC R8, c[0x0][0x248] ;  /* 0x00009200ff087b82 */ /* 0x000e640000000800 */
[----:B----4-:R-:W-:Y:S01]  /*a3e60*/  IMAD.WIDE R12, R11, 0x4, R4 ;  /* 0x000000040b0c7825 */ /* 0x010fe200078e0204 */
[----:B------:R4:W-:Y:S03]  /*a3e70*/  @P3 STG.E desc[UR60][R16.64], R137 ;  /* 0x0000008910003986 */ /* 0x0009e6000c10193c */
[----:B------:R-:W-:Y:S01]  /*a3e80*/  VIADD R20, R6, 0x1e6 ;  /* 0x000001e606147836 */ /* 0x000fe20000000000 */
[----:B------:R-:W-:Y:S01]  /*a3e90*/  @P6 STG.E desc[UR60][R18.64], R162 ;  /* 0x000000a212006986 */ /* 0x000fe2000c10193c */
[----:B------:R-:W-:-:S03]  /*a3ea0*/  ISETP.LT.AND P3, PT, R7, R80, !P2 ;  /* 0x000000500700720c */ /* 0x000fc60005761270 */
[----:B------:R4:W-:Y:S01]  /*a3eb0*/  @P1 STG.E desc[UR60][R12.64], R158 ;  /* 0x0000009e0c001986 */ /* 0x0009e2000c10193c */
[----:B------:R-:W-:Y:S02]  /*a3ec0*/  ISETP.GE.AND P1, PT, R20, R23, PT ;  /* 0x000000171400720c */ /* 0x000fe40003f26270 */
[-C--:B------:R-:W-:Y:S01]  /*a3ed0*/  ISETP.LT.AND P2, PT, R9, R80.reuse, !P2 ;  /* 0x000000500900720c */ /* 0x080fe20005741270 */
[----:B---3--:R-:W-:Y:S01]  /*a3ee0*/  IMAD.WIDE R14, R21, 0x4, R2 ;  /* 0x00000004150e7825 */ /* 0x008fe200078e0202 */
[-C--:B------:R-:W-:Y:S01]  /*a3ef0*/  ISETP.LT.AND P4, PT, R7, R80.reuse, !P1 ;  /* 0x000000500700720c */ /* 0x080fe20004f81270 */
[----:B------:R-:W3:Y:S02]  /*a3f00*/  LDC R23, c[0x0][0x22c] ;  /* 0x00008b00ff177b82 */ /* 0x000ee40000000800 */
[C---:B--2---:R-:W-:Y:S02]  /*a3f10*/  IMAD.IADD R11, R21.reuse, 0x1, R22 ;  /* 0x00000001150b7824 */ /* 0x044fe400078e0216 */
[----:B----4-:R-:W-:Y:S01]  /*a3f20*/  IMAD.WIDE R16, R21, 0x4, R4 ;  /* 0x0000000415107825 */ /* 0x010fe200078e0204 */
[----:B------:R2:W-:Y:S01]  /*a3f30*/  @P3 STG.E desc[UR60][R14.64], R166 ;  /* 0x000000a60e003986 */ /* 0x0005e2000c10193c */
[----:B------:R-:W-:-:S02]  /*a3f40*/  ISETP.LT.AND P1, PT, R9, R80, !P1 ;  /* 0x000000500900720c */ /* 0x000fc40004f21270 */
[----:B------:R-:W4:Y:S01]  /*a3f50*/  LDC R22, c[0x0][0x248] ;  /* 0x00009200ff167b82 */ /* 0x000f220000000800 */
[----:B------:R-:W-:Y:S01]  /*a3f60*/  IMAD.WIDE R12, R11, 0x4, R2 ;  /* 0x000000040b0c7825 */ /* 0x000fe200078e0202 */
[----:B------:R-:W-:-:S03]  /*a3f70*/  ISETP.LT.AND P3, PT, R7, R80, !P5 ;  /* 0x000000500700720c */ /* 0x000fc60006f61270 */
[C---:B------:R-:W-:Y:S01]  /*a3f80*/  VIADD R18, R6.reuse, 0x1e9 ;  /* 0x000001e906127836 */ /* 0x040fe20000000000 */
[----:B------:R2:W-:Y:S01]  /*a3f90*/  @P2 STG.E desc[UR60][R16.64], R138 ;  /* 0x0000008a10002986 */ /* 0x0005e2000c10193c */
[----:B------:R-:W-:Y:S01]  /*a3fa0*/  ISETP.LT.AND P5, PT, R9, R80, !P5 ;  /* 0x000000500900720c */ /* 0x000fe20006fa1270 */
[C---:B-1----:R-:W-:Y:S01]  /*a3fb0*/  IMAD.IADD R19, R11.reuse, 0x1, R0 ;  /* 0x000000010b137824 */ /* 0x042fe200078e0200 */
[----:B------:R-:W-:Y:S01]  /*a3fc0*/  IADD3 R21, R6, 0x1e8, RZ ;  /* 0x000001e806157810 */ /* 0x000fe20007ffe0ff */
[----:B--2---:R-:W-:-:S03]  /*a3fd0*/  IMAD.WIDE R14, R11, 0x4, R4 ;  /* 0x000000040b0e7825 */ /* 0x004fc600078e0204 */
[----:B------:R-:W-:Y:S02]  /*a3fe0*/  ISETP.GE.AND P2, PT, R21, R24, PT ;  /* 0x000000181500720c */ /* 0x000fe40003f46270 */
[C---:B------:R-:W-:Y:S01]  /*a3ff0*/  IADD3 R11, R19.reuse, R8, RZ ;  /* 0x00000008130b7210 */ /* 0x040fe20007ffe0ff */
[----:B------:R-:W-:Y:S02]  /*a4000*/  VIADD R0, R6, 0x1ea ;  /* 0x000001ea06007836 */ /* 0x000fe40000000000 */
[--C-:B------:R-:W-:Y:S01]  /*a4010*/  IMAD.WIDE R16, R19, 0x4, R2.reuse ;  /* 0x0000000413107825 */ /* 0x100fe200078e0202 */
[-C--:B------:R-:W-:Y:S01]  /*a4020*/  ISETP.LT.AND P6, PT, R7, R80.reuse, !P2 ;  /* 0x000000500700720c */ /* 0x080fe200057c1270 */
[----:B------:R-:W1:Y:S01]  /*a4030*/  LDC R24, c[0x0][0x248] ;  /* 0x00009200ff187b82 */ /* 0x000e620000000800 */
[----:B------:R-:W-:Y:S01]  /*a4040*/  ISETP.LT.AND P2, PT, R9, R80, !P2 ;  /* 0x000000500900720c */ /* 0x000fe20005741270 */
[----:B------:R-:W-:-:S06]  /*a4050*/  IMAD.WIDE R20, R11, 0x4, R2 ;  /* 0x000000040b147825 */ /* 0x000fcc00078e0202 */
[----:B------:R-:W2:Y:S01]  /*a4060*/  LDC R8, c[0x0][0x248] ;  /* 0x00009200ff087b82 */ /* 0x000ea20000000800 */
[----:B------:R-:W-:Y:S01]  /*a4070*/  @P4 STG.E desc[UR60][R12.64], R163 ;  /* 0x000000a30c004986 */ /* 0x000fe2000c10193c */
[----:B------:R-:W-:-:S03]  /*a4080*/  ISETP.GE.AND P4, PT, R18, R173, PT ;  /* 0x000000ad1200720c */ /* 0x000fc60003f86270 */
[----:B------:R-:W2:Y:S01]  /*a4090*/  LDL.LU R173, [R1+0x2d88] ;  /* 0x002d880001ad7983 */ /* 0x000ea20000300800 */
[----:B------:R-:W-:-:S03]  /*a40a0*/  IMAD.WIDE R18, R19, 0x4, R4 ;  /* 0x0000000413127825 */ /* 0x000fc600078e0204 */
[----:B------:R-:W-:Y:S04]  /*a40b0*/  @P1 STG.E desc[UR60][R14.64], R159 ;  /* 0x0000009f0e001986 */ /* 0x000fe8000c10193c */
[----:B------:R3:W-:Y:S04]  /*a40c0*/  @P3 STG.E desc[UR60][R16.64], R167 ;  /* 0x000000a710003986 */ /* 0x0007e8000c10193c */
[----:B------:R-:W-:Y:S01]  /*a40d0*/  @P5 STG.E desc[UR60][R18.64], R139 ;  /* 0x0000008b12005986 */ /* 0x000fe2000c10193c */
[-C--:B------:R-:W-:Y:S02]  /*a40e0*/  ISETP.LT.AND P5, PT, R7, R80.reuse, !P4 ;  /* 0x000000500700720c */ /* 0x080fe400067a1270 */
[----:B------:R-:W-:-:S02]  /*a40f0*/  ISETP.LT.AND P4, PT, R9, R80, !P4 ;  /* 0x000000500900720c */ /* 0x000fc40006781270 */
[----:B---3--:R-:W-:-:S04]  /*a4100*/  IADD3 R16, R6, 0x1eb, RZ ;  /* 0x000001eb06107810 */ /* 0x008fc80007ffe0ff */
[----:B------:R-:W-:Y:S02]  /*a4110*/  ISETP.GE.AND P3, PT, R16, R174, PT ;  /* 0x000000ae1000720c */ /* 0x000fe40003f66270 */
[----:B------:R-:W3:Y:S01]  /*a4120*/  LDL.LU R174, [R1+0x2d84] ;  /* 0x002d840001ae7983 */ /* 0x000ee20000300800 */
[----:B------:R-:W-:Y:S01]  /*a4130*/  ISETP.GE.AND P1, PT, R0, R23, PT ;  /* 0x000000170000720c */ /* 0x000fe20003f26270 */
[C---:B----4-:R-:W-:Y:S01]  /*a4140*/  IMAD.IADD R23, R11.reuse, 0x1, R22 ;  /* 0x000000010b177824 */ /* 0x050fe200078e0216 */
[----:B------:R-:W4:Y:S01]  /*a4150*/  LDC R0, c[0x0][0x248] ;  /* 0x00009200ff007b82 */ /* 0x000f220000000800 */
[----:B------:R-:W-:Y:S01]  /*a4160*/  IMAD.WIDE R12, R11, 0x4, R4 ;  /* 0x000000040b0c7825 */ /* 0x000fe200078e0204 */
[----:B------:R1:W-:Y:S03]  /*a4170*/  @P6 STG.E desc[UR60][R20.64], R172 ;  /* 0x000000ac14006986 */ /* 0x0003e6000c10193c */
[C---:B------:R-:W-:Y:S01]  /*a4180*/  IMAD.WIDE R14, R23.reuse, 0x4, R2 ;  /* 0x00000004170e7825 */ /* 0x040fe200078e0202 */
[----:B------:R4:W-:Y:S02]  /*a4190*/  @P2 STG.E desc[UR60][R12.64], R168 ;  /* 0x000000a80c002986 */ /* 0x0009e4000c10193c */
[----:B------:R-:W2:Y:S01]  /*a41a0*/  LDC R22, c[0x0][0x22c] ;  /* 0x00008b00ff167b82 */ /* 0x000ea20000000800 */
[C---:B------:R-:W-:Y:S01]  /*a41b0*/  IMAD.WIDE R16, R23.reuse, 0x4, R4 ;  /* 0x0000000417107825 */ /* 0x040fe200078e0204 */
[----:B------:R2:W-:Y:S03]  /*a41c0*/  @P5 STG.E desc[UR60][R14.64], R176 ;  /* 0x000000b00e005986 */ /* 0x0005e6000c10193c */
[C---:B------:R-:W-:Y:S01]  /*a41d0*/  VIADD R11, R6.reuse, 0x1ec ;  /* 0x000001ec060b7836 */ /* 0x040fe20000000000 */
[----:B-1----:R-:W-:Y:S01]  /*a41e0*/  IADD3 R21, R6, 0x1ef, RZ ;  /* 0x000001ef06157810 */ /* 0x002fe20007ffe0ff */
[----:B------:R1:W-:Y:S01]  /*a41f0*/  @P4 STG.E desc[UR60][R16.64], R140 ;  /* 0x0000008c10004986 */ /* 0x0003e2000c10193c */
[----:B------:R-:W-:Y:S01]  /*a4200*/  IMAD.IADD R25, R23, 0x1, R24 ;  /* 0x0000000117197824 */ /* 0x000fe200078e0218 */
[----:B------:R-:W1:Y:S01]  /*a4210*/  LDC R20, c[0x0][0x248] ;  /* 0x00009200ff147b82 */ /* 0x000e620000000800 */
[----:B------:R-:W-:-:S02]  /*a4220*/  ISETP.GE.AND P4, PT, R21, R175, PT ;  /* 0x000000af1500720c */ /* 0x000fc40003f86270 */
[----:B------:R-:W3:Y:S01]  /*a4230*/  LDL.LU R175, [R1+0x2d80] ;  /* 0x002d800001af7983 */ /* 0x000ee20000300800 */
[----:B------:R-:W-:-:S03]  /*a4240*/  ISETP.GE.AND P2, PT, R11, R26, PT ;  /* 0x0000001a0b00720c */ /* 0x000fc60003f46270 */
[----:B------:R-:W3:Y:S01]  /*a4250*/  LDL.LU R29, [R1+0x2d6c] ;  /* 0x002d6c00011d7983 */ /* 0x000ee20000300800 */
[-C--:B------:R-:W-:Y:S01]  /*a4260*/  ISETP.LT.AND P6, PT, R7, R80.reuse, !P1 ;  /* 0x000000500700720c */ /* 0x080fe20004fc1270 */
[----:B------:R-:W3:Y:S02]  /*a4270*/  LDC R23, c[0x0][0x22c] ;  /* 0x00008b00ff177b82 */ /* 0x000ee40000000800 */
[----:B------:R-:W3:Y:S01]  /*a4280*/  LDL.LU R26, [R1+0x2d68] ;  /* 0x002d6800011a7983 */ /* 0x000ee20000300800 */
[-C--:B------:R-:W-:Y:S01]  /*a4290*/  ISETP.LT.AND P1, PT, R9, R80.reuse, !P1 ;  /* 0x000000500900720c */ /* 0x080fe20004f21270 */
[----:B----4-:R-:W-:Y:S01]  /*a42a0*/  IMAD.IADD R11, R25, 0x1, R0 ;  /* 0x00000001190b7824 */ /* 0x010fe200078e0200 */
[-C--:B------:R-:W-:Y:S01]  /*a42b0*/  ISETP.LT.AND P5, PT, R7, R80.reuse, !P3 ;  /* 0x000000500700720c */ /* 0x080fe20005fa1270 */
[----:B------:R-:W-:Y:S01]  /*a42c0*/  IMAD.WIDE R18, R25, 0x4, R2 ;  /* 0x0000000419127825 */ /* 0x000fe200078e0202 */
[----:B------:R-:W4:Y:S01]  /*a42d0*/  LDL.LU R27, [R1+0x2d64] ;  /* 0x002d6400011b7983 */ /* 0x000f220000300800 */
[----:B------:R-:W3:Y:S01]  /*a42e0*/  LDC R0, c[0x0][0x248] ;  /* 0x00009200ff007b82 */ /* 0x000ee20000000800 */
[----:B------:R-:W-:Y:S01]  /*a42f0*/  ISETP.LT.AND P3, PT, R9, R80, !P3 ;  /* 0x000000500900720c */ /* 0x000fe20005f61270 */
[----:B------:R-:W-:-:S04]  /*a4300*/  IMAD.WIDE R12, R25, 0x4, R4 ;  /* 0x00000004190c7825 */ /* 0x000fc800078e0204 */
[C---:B--2---:R-:W-:Y:S01]  /*a4310*/  IMAD.IADD R21, R11.reuse, 0x1, R8 ;  /* 0x000000010b157824 */ /* 0x044fe200078e0208 */
[----:B------:R-:W-:Y:S01]  /*a4320*/  IADD3 R8, R6, 0x1ed, RZ ;  /* 0x000001ed06087810 */ /* 0x000fe20007ffe0ff */
[C---:B------:R-:W-:Y:S01]  /*a4330*/  IMAD.WIDE R14, R11.reuse, 0x4, R2 ;  /* 0x000000040b0e7825 */ /* 0x040fe200078e0202 */
[----:B------:R-:W2:Y:S03]  /*a4340*/  LDC R24, c[0x0][0x22c] ;  /* 0x00008b00ff187b82 */ /* 0x000ea60000000800 */
[----:B-1----:R-:W-:-:S04]  /*a4350*/  IMAD.WIDE R16, R11, 0x4, R4 ;  /* 0x000000040b107825 */ /* 0x002fc800078e0204 */
[----:B------:R-:W-:Y:S02]  /*a4360*/  VIADD R25, R6, 0x1ee ;  /* 0x000001ee06197836 */ /* 0x000fe40000000000 */
[----:B------:R-:W-:Y:S02]  /*a4370*/  IMAD.IADD R11, R21, 0x1, R20 ;  /* 0x00000001150b7824 */ /* 0x000fe400078e0214 */
[----:B------:R-:W1:Y:S01]  /*a4380*/  LDC R20, c[0x0][0x248] ;  /* 0x00009200ff147b82 */ /* 0x000e620000000800 */
[----:B------:R1:W-:Y:S01]  /*a4390*/  @P6 STG.E desc[UR60][R18.64], R173 ;  /* 0x000000ad12006986 */ /* 0x0003e2000c10193c */
[-C--:B------:R-:W-:Y:S02]  /*a43a0*/  ISETP.LT.AND P6, PT, R7, R80.reuse, !P2 ;  /* 0x000000500700720c */ /* 0x080fe400057c1270 */
[----:B------:R-:W-:Y:S01]  /*a43b0*/  ISETP.LT.AND P2, PT, R9, R80, !P2 ;  /* 0x000000500900720c */ /* 0x000fe20005741270 */
[----:B------:R2:W-:Y:S01]  /*a43c0*/  @P1 STG.E desc[UR60][R12.64], R169 ;  /* 0x000000a90c001986 */ /* 0x0005e2000c10193c */
[----:B------:R-:W-:-:S02]  /*a43d0*/  ISETP.GE.AND P1, PT, R8, R252, PT ;  /* 0x000000fc0800720c */ /* 0x000fc40003f26270 */
[----:B------:R-:W4:Y:S01]  /*a43e0*/  LDC R8, c[0x0][0x248] ;  /* 0x00009200ff087b82 */ /* 0x000f220000000800 */
[----:B------:R3:W-:Y:S01]  /*a43f0*/  @P5 STG.E desc[UR60][R14.64], R177 ;  /* 0x000000b10e005986 */ /* 0x0007e2000c10193c */
[-C--:B------:R-:W-:Y:S01]  /*a4400*/  ISETP.LT.AND P5, PT, R9, R80.reuse, !P1 ;  /* 0x000000500900720c */ /* 0x080fe20004fa1270 */
[----:B-1----:R-:W-:Y:S02]  /*a4410*/  IMAD.WIDE R18, R21, 0x4, R2 ;  /* 0x0000000415127825 */ /* 0x002fe400078e0202 */
[----:B------:R1:W-:Y:S01]  /*a4420*/  @P3 STG.E desc[UR60][R16.64], R141 ;  /* 0x0000008d10003986 */ /* 0x0003e2000c10193c */
[----:B------:R-:W-:Y:S01]  /*a4430*/  ISETP.LT.AND P3, PT, R7, R80, !P1 ;  /* 0x000000500700720c */ /* 0x000fe20004f61270 */
[----:B--2---:R-:W-:Y:S01]  /*a4440*/  IMAD.WIDE R12, R21, 0x4, R4 ;  /* 0x00000004150c7825 */ /* 0x004fe200078e0204 */
[----:B------:R-:W-:Y:S02]  /*a4450*/  ISETP.GE.AND P1, PT, R25, R22, PT ;  /* 0x000000161900720c */ /* 0x000fe40003f26270 */
[C---:B---3--:R-:W-:Y:S01]  /*a4460*/  IADD3 R21, R11.reuse, R0, RZ ;  /* 0x000000000b157210 */ /* 0x048fe20007ffe0ff */
[C---:B------:R-:W-:Y:S01]  /*a4470*/  IMAD.WIDE R14, R11.reuse, 0x4, R2 ;  /* 0x000000040b0e7825 */ /* 0x040fe200078e0202 */
[----:B------:R-:W2:Y:S01]  /*a4480*/  LDL.LU R25, [R1+0x2d60] ;  /* 0x002d600001197983 */ /* 0x000ea20000300800 */
[----:B------:R-:W3:Y:S02]  /*a4490*/  LDC R22, c[0x0][0x248] ;  /* 0x00009200ff167b82 */ /* 0x000ee40000000800 */
[----:B-1----:R-:W-:Y:S01]  /*a44a0*/  IMAD.WIDE R16, R11, 0x4, R4 ;  /* 0x000000040b107825 */ /* 0x002fe200078e0204 */
[----:B------:R1:W-:Y:S04]  /*a44b0*/  @P6 STG.E desc[UR60][R18.64], R174 ;  /* 0x000000ae12006986 */ /* 0x0003e8000c10193c */
[----:B------:R1:W-:Y:S01]  /*a44c0*/  @P2 STG.E desc[UR60][R12.64], R170 ;  /* 0x000000aa0c002986 */ /* 0x0003e2000c10193c */
[----:B------:R-:W-:-:S02]  /*a44d0*/  ISETP.LT.AND P2, PT, R7, R80, !P1 ;  /* 0x000000500700720c */ /* 0x000fc40004f41270 */
[----:B------:R-:W-:Y:S01]  /*a44e0*/  ISETP.LT.AND P1, PT, R9, R80, !P1 ;  /* 0x000000500900720c */ /* 0x000fe20004f21270 */
[----:B------:R4:W-:Y:S01]  /*a44f0*/  @P3 STG.E desc[UR60][R14.64], R178 ;  /* 0x000000b20e003986 */ /* 0x0009e2000c10193c */
[----:B-1----:R-:W-:-:S03]  /*a4500*/  IMAD.WIDE R18, R21, 0x4, R2 ;  /* 0x0000000415127825 */ /* 0x002fc600078e0202 */
[----:B------:R1:W-:Y:S01]  /*a4510*/  @P5 STG.E desc[UR60][R16.64], R142 ;  /* 0x0000008e10005986 */ /* 0x0003e2000c10193c */
[----:B------:R-:W-:-:S03]  /*a4520*/  IMAD.WIDE R12, R21, 0x4, R4 ;  /* 0x00000004150c7825 */ /* 0x000fc600078e0204 */
[----:B------:R-:W2:Y:S04]  /*a4530*/  LDL.LU R31, [R1+0x2d5c] ;  /* 0x002d5c00011f7983 */ /* 0x000ea80000300800 */
[----:B------:R-:W-:Y:S04]  /*a4540*/  @P2 STG.E desc[UR60][R18.64], R175 ;  /* 0x000000af12002986 */ /* 0x000fe8000c10193c */
[----:B------:R3:W-:Y:S01]  /*a4550*/  @P1 STG.E desc[UR60][R12.64], R171 ;  /* 0x000000ab0c001986 */ /* 0x0007e2000c10193c */
[----:B------:R-:W-:-:S03]  /*a4560*/  ISETP.GE.AND P1, PT, R26, R28, PT ;  /* 0x0000001c1a00720c */ /* 0x000fc60003f26270 */
[----:B------:R-:W2:Y:S01]  /*a4570*/  LDL.LU R26, [R1+0x2d58] ;  /* 0x002d5800011a7983 */ /* 0x000ea20000300800 */
[----:B------:R-:W-:-:S03]  /*a4580*/  ISETP.GE.AND P2, PT, R29, R28, PT ;  /* 0x0000001c1d00720c */ /* 0x000fc60003f46270 */
[----:B------:R-:W2:Y:S04]  /*a4590*/  LDL.LU R30, [R1+0x2d54] ;  /* 0x002d5400011e7983 */ /* 0x000ea80000300800 */
[----:B------:R-:W2:Y:S01]  /*a45a0*/  LDL.LU R29, [R1+0x2d50] ;  /* 0x002d5000011d7983 */ /* 0x000ea20000300800 */
[----:B------:R-:W-:-:S05]  /*a45b0*/  VIADD R0, R6, 0x1f0 ;  /* 0x000001f006007836 */ /* 0x000fca0000000000 */
[----:B------:R-:W-:Y:S02]  /*a45c0*/  ISETP.GE.AND P3, PT, R0, R23, PT ;  /* 0x000000170000720c */ /* 0x000fe40003f66270 */
[----:B------:R-:W3:Y:S01]  /*a45d0*/  LDC R0, c[0x0][0x248] ;  /* 0x00009200ff007b82 */ /* 0x000ee20000000800 */
[----:B----4-:R-:W-:Y:S01]  /*a45e0*/  IMAD.IADD R11, R21, 0x1, R8 ;  /* 0x00000001150b7824 */ /* 0x010fe200078e0208 */
[-C--:B------:R-:W-:Y:S02]  /*a45f0*/  ISETP.LT.AND P6, PT, R7, R80.reuse, !P4 ;  /* 0x000000500700720c */ /* 0x080fe400067c1270 */
[----:B------:R-:W-:-:S04]  /*a4600*/  ISETP.LT.AND P4, PT, R9, R80, !P4 ;  /* 0x000000500900720c */ /* 0x000fc80006781270 */
[----:B------:R-:W4:Y:S01]  /*a4610*/  LDC R8, c[0x0][0x248] ;  /* 0x00009200ff087b82 */ /* 0x000f220000000800 */
[----:B------:R-:W-:Y:S02]  /*a4620*/  ISETP.LT.AND P5, PT, R7, R80, !P3 ;  /* 0x000000500700720c */ /* 0x000fe40005fa1270 */
[C---:B------:R-:W-:Y:S01]  /*a4630*/  IADD3 R23, R11.reuse, R20, RZ ;  /* 0x000000140b177210 */ /* 0x040fe20007ffe0ff */
[----:B------:R-:W-:-:S04]  /*a4640*/  IMAD.WIDE R14, R11, 0x4, R2 ;  /* 0x000000040b0e7825 */ /* 0x000fc800078e0202 */
[----:B-1----:R-:W-:Y:S01]  /*a4650*/  IMAD.WIDE R16, R11, 0x4, R4 ;  /* 0x000000040b107825 */ /* 0x002fe200078e0204 */
[----:B------:R-:W-:Y:S03]  /*a4660*/  @P6 STG.E desc[UR60][R14.64], R179 ;  /* 0x000000b30e006986 */ /* 0x000fe6000c10193c */
[----:B------:R-:W-:Y:S02]  /*a4670*/  VIADD R11, R6, 0x1f2 ;  /* 0x000001f2060b7836 */ /* 0x000fe40000000000 */
[----:B------:R-:W-:Y:S01]  /*a4680*/  IMAD.WIDE R20, R23, 0x4, R2 ;  /* 0x0000000417147825 */ /* 0x000fe200078e0202 */
[----:B------:R-:W1:Y:S01]  /*a4690*/  LDC R6, c[0x0][0x248] ;  /* 0x00009200ff067b82 */ /* 0x000e620000000800 */
[----:B------:R-:W-:Y:S01]  /*a46a0*/  @P4 STG.E desc[UR60][R16.64], R143 ;  /* 0x0000008f10004986 */ /* 0x000fe2000c10193c */
[----:B------:R-:W-:Y:S01]  /*a46b0*/  ISETP.GE.AND P4, PT, R11, R24, PT ;  /* 0x000000180b00720c */ /* 0x000fe20003f86270 */
[----:B---3--:R-:W-:Y:S01]  /*a46c0*/  IMAD.IADD R11, R23, 0x1, R0 ;  /* 0x00000001170b7824 */ /* 0x008fe200078e0200 */
[-C--:B------:R-:W-:Y:S01]  /*a46d0*/  ISETP.LT.AND P3, PT, R9, R80.reuse, !P3 ;  /* 0x000000500900720c */ /* 0x080fe20005f61270 */
[----:B------:R4:W-:Y:S01]  /*a46e0*/  @P5 STG.E desc[UR60][R20.64], R184 ;  /* 0x000000b814005986 */ /* 0x0009e2000c10193c */
[----:B------:R-:W-:-:S02]  /*a46f0*/  ISETP.LT.AND P5, PT, R7, R80, !P0 ;  /* 0x000000500700720c */ /* 0x000fc400047a1270 */
[----:B------:R-:W3:Y:S01]  /*a4700*/  LDC R0, c[0x0][0x248] ;  /* 0x00009200ff007b82 */ /* 0x000ee20000000800 */
[-C--:B------:R-:W-:Y:S02]  /*a4710*/  ISETP.LT.AND P0, PT, R9, R80.reuse, !P0 ;  /* 0x000000500900720c */ /* 0x080fe40004701270 */
[-C--:B------:R-:W-:Y:S02]  /*a4720*/  ISETP.LT.AND P6, PT, R7, R80.reuse, !P4 ;  /* 0x000000500700720c */ /* 0x080fe400067c1270 */
[----:B------:R-:W-:Y:S01]  /*a4730*/  ISETP.LT.AND P4, PT, R9, R80, !P4 ;  /* 0x000000500900720c */ /* 0x000fe20006781270 */
[----:B------:R-:W-:Y:S02]  /*a4740*/  IMAD.WIDE R12, R23, 0x4, R4 ;  /* 0x00000004170c7825 */ /* 0x000fe400078e0204 */
[----:B------:R-:W3:Y:S01]  /*a4750*/  LDC R24, c[0x0][0x248] ;  /* 0x00009200ff187b82 */ /* 0x000ee20000000800 */
[C---:B----4-:R-:W-:Y:S01]  /*a4760*/  IADD3 R21, R11.reuse, R8, RZ ;  /* 0x000000080b157210 */ /* 0x050fe20007ffe0ff */
[C---:B------:R-:W-:Y:S01]  /*a4770*/  IMAD.WIDE R14, R11.reuse, 0x4, R2 ;  /* 0x000000040b0e7825 */ /* 0x040fe200078e0202 */
[----:B------:R-:W-:Y:S03]  /*a4780*/  @P3 STG.E desc[UR60][R12.64], R180 ;  /* 0x000000b40c003986 */ /* 0x000fe6000c10193c */
[----:B------:R-:W-:Y:S01]  /*a4790*/  IMAD.WIDE R16, R11, 0x4, R4 ;  /* 0x000000040b107825 */ /* 0x000fe200078e0204 */
[----:B------:R1:W-:Y:S01]  /*a47a0*/  @P5 STG.E desc[UR60][R14.64], R192 ;  /* 0x000000c00e005986 */ /* 0x0003e2000c10193c */
[-C--:B------:R-:W-:Y:S01]  /*a47b0*/  ISETP.LT.AND P5, PT, R7, R80.reuse, !P2 ;  /* 0x000000500700720c */ /* 0x080fe200057a1270 */
[----:B------:R-:W4:Y:S01]  /*a47c0*/  LDC R8, c[0x0][0x248] ;  /* 0x00009200ff087b82 */ /* 0x000f220000000800 */
[----:B------:R-:W-:Y:S01]  /*a47d0*/  IMAD.WIDE R18, R21, 0x4, R2 ;  /* 0x0000000415127825 */ /* 0x000fe200078e0202 */
[----:B------:R-:W-:-:S03]  /*a47e0*/  ISETP.LT.AND P2, PT, R9, R80, !P2 ;  /* 0x000000500900720c */ /* 0x000fc60005741270 */
[C---:B------:R-:W-:Y:S02]  /*a47f0*/  IMAD.IADD R11, R21.reuse, 0x1, R22 ;  /* 0x00000001150b7824 */ /* 0x040fe400078e0216 */
[----:B------:R-:W-:Y:S01]  /*a4800*/  IMAD.WIDE R20, R21, 0x4, R4 ;  /* 0x0000000415147825 */ /* 0x000fe200078e0204 */
[----:B------:R1:W-:Y:S01]  /*a4810*/  @P0 STG.E desc[UR60][R16.64], R188 ;  /* 0x000000bc10000986 */ /* 0x0003e2000c10193c */
[----:B------:R-:W-:-:S03]  /*a4820*/  ISETP.GE.AND P3, PT, R27, R28, PT ;  /* 0x0000001c1b00720c */ /* 0x000fc60003f66270 */
[----:B------:R1:W-:Y:S02]  /*a4830*/  @P6 STG.E desc[UR60][R18.64], R185 ;  /* 0x000000b912006986 */ /* 0x0003e4000c10193c */
[----:B-1----:R-:W-:Y:S01]  /*a4840*/  IMAD.IADD R15, R11, 0x1, R6 ;  /* 0x000000010b0f7824 */ /* 0x002fe200078e0206 */
[-C--:B------:R-:W-:Y:S01]  /*a4850*/  ISETP.LT.AND P6, PT, R7, R80.reuse, !P3 ;  /* 0x000000500700720c */ /* 0x080fe20005fc1270 */
[----:B------:R-:W-:Y:S01]  /*a4860*/  IMAD.WIDE R12, R11, 0x4, R2 ;  /* 0x000000040b0c7825 */ /* 0x000fe200078e0202 */
[----:B------:R1:W-:Y:S01]  /*a4870*/  @P4 STG.E desc[UR60][R20.64], R181 ;  /* 0x000000b514004986 */ /* 0x0003e2000c10193c */
[-C--:B------:R-:W-:Y:S01]  /*a4880*/  ISETP.LT.AND P4, PT, R7, R80.reuse, !P1 ;  /* 0x000000500700720c */ /* 0x080fe20004f81270 */
[----:B------:R-:W4:Y:S01]  /*a4890*/  LDC R6, c[0x0][0x248] ;  /* 0x00009200ff067b82 */ /* 0x000f220000000800 */
[-C--:B------:R-:W-:Y:S01]  /*a48a0*/  ISETP.LT.AND P1, PT, R9, R80.reuse, !P1 ;  /* 0x000000500900720c */ /* 0x080fe20004f21270 */
[----:B------:R-:W-:Y:S01]  /*a48b0*/  IMAD.WIDE R16, R11, 0x4, R4 ;  /* 0x000000040b107825 */ /* 0x000fe200078e0204 */
[----:B------:R-:W-:Y:S01]  /*a48c0*/  ISETP.LT.AND P3, PT, R9, R80, !P3 ;  /* 0x000000500900720c */ /* 0x000fe20005f61270 */
[----:B------:R-:W-:Y:S02]  /*a48d0*/  @P5 STG.E desc[UR60][R12.64], R193 ;  /* 0x000000c10c005986 */ /* 0x000fe4000c10193c */
[----:B------:R-:W-:-:S02]  /*a48e0*/  IMAD.WIDE R18, R15, 0x4, R2 ;  /* 0x000000040f127825 */ /* 0x000fc400078e0202 */
[----:B------:R-:W4:Y:S02]  /*a48f0*/  LDL.LU R27, [R1+0x2d4c] ;  /* 0x002d4c00011b7983 */ /* 0x000f240000300800 */
[----:B-1----:R-:W-:Y:S02]  /*a4900*/  IMAD.WIDE R20, R15, 0x4, R4 ;  /* 0x000000040f147825 */ /* 0x002fe400078e0204 */
[----:B------:R1:W-:Y:S04]  /*a4910*/  @P2 STG.E desc[UR60][R16.64], R189 ;  /* 0x000000bd10002986 */ /* 0x0003e8000c10193c */
[----:B------:R-:W-:Y:S04]  /*a4920*/  @P4 STG.E desc[UR60][R18.64], R186 ;  /* 0x000000ba12004986 */ /* 0x000fe8000c10193c */
[----:B------:R-:W-:Y:S01]  /*a4930*/  @P1 STG.E desc[UR60][R20.64], R182 ;  /* 0x000000b614001986 */ /* 0x000fe2000c10193c */
[----:B--2---:R-:W-:-:S02]  /*a4940*/  ISETP.GE.AND P0, PT, R25, R28, PT ;  /* 0x0000001c1900720c */ /* 0x004fc40003f06270 */
[----:B---3--:R-:W-:Y:S02]  /*a4950*/  IADD3 R25, R15, R0, RZ ;  /* 0x000000000f197210 */ /* 0x008fe40007ffe0ff */
[----:B------:R-:W2:Y:S01]  /*a4960*/  LDC R0, c[0x0][0x248] ;  /* 0x00009200ff007b82 */ /* 0x000ea20000000800 */
[----:B------:R-:W3:Y:S02]  /*a4970*/  LDS.128 R12, [R10] ;  /* 0x000000000a0c7984 */ /* 0x000ee40000000c00 */
[----:B------:R-:W-:-:S04]  /*a4980*/  IMAD.WIDE R22, R25, 0x4, R2 ;  /* 0x0000000419167825 */ /* 0x000fc800078e0202 */
[----:B-1----:R-:W-:Y:S01]  /*a4990*/  IMAD.WIDE R16, R25, 0x4, R4 ;  /* 0x0000000419107825 */ /* 0x002fe200078e0204 */
[----:B------:R1:W-:Y:S04]  /*a49a0*/  @P6 STG.E desc[UR60][R22.64], R194 ;  /* 0x000000c216006986 */ /* 0x0003e8000c10193c */
[----:B------:R2:W-:Y:S01]  /*a49b0*/  @P3 STG.E desc[UR60][R16.64], R190 ;  /* 0x000000be10003986 */ /* 0x0005e2000c10193c */
[-C--:B------:R-:W-:Y:S02]  /*a49c0*/  ISETP.GE.AND P5, PT, R31, R28.reuse, PT ;  /* 0x0000001c1f00720c */ /* 0x080fe40003fa6270 */
[-C--:B------:R-:W-:Y:S02]  /*a49d0*/  ISETP.GE.AND P2, PT, R26, R28.reuse, PT ;  /* 0x0000001c1a00720c */ /* 0x080fe40003f46270 */
[----:B------:R-:W3:Y:S01]  /*a49e0*/  LDL.LU R26, [R1+0x2d48] ;  /* 0x002d4800011a7983 */ /* 0x000ee20000300800 */
[----:B------:R-:W-:-:S03]  /*a49f0*/  ISETP.GE.AND P3, PT, R29, R28, PT ;  /* 0x0000001c1d00720c */ /* 0x000fc60003f66270 */
[----:B------:R-:W3:Y:S01]  /*a4a00*/  LDL.LU R29, [R1+0x2d44] ;  /* 0x002d4400011d7983 */ /* 0x000ee20000300800 */
[----:B------:R-:W-:-:S03]  /*a4a10*/  ISETP.GE.AND P6, PT, R30, R28, PT ;  /* 0x0000001c1e00720c */ /* 0x000fc60003fc6270 */
[----:B------:R-:W3:Y:S04]  /*a4a20*/  LDL.LU R31, [R1+0x2d40] ;  /* 0x002d4000011f7983 */ /* 0x000ee80000300800 */
[----:B------:R-:W3:Y:S01]  /*a4a30*/  LDL.LU R30, [R1+0x2d70] ;  /* 0x002d7000011e7983 */ /* 0x000ee20000300800 */
[----:B----4-:R-:W-:Y:S02]  /*a4a40*/  IMAD.IADD R11, R25, 0x1, R8 ;  /* 0x00000001190b7824 */ /* 0x010fe400078e0208 */
[----:B------:R-:W4:Y:S01]  /*a4a50*/  LDC R8, c[0x0][0x248] ;  /* 0x00009200ff087b82 */ /* 0x000f220000000800 */
[-C--:B------:R-:W-:Y:S02]  /*a4a60*/  ISETP.LT.AND P1, PT, R7, R80.reuse, !P0 ;  /* 0x000000500700720c */ /* 0x080fe40004721270 */
[----:B------:R-:W-:-:S02]  /*a4a70*/  ISETP.LT.AND P0, PT, R9, R80, !P0 ;  /* 0x000000500900720c */ /* 0x000fc40004701270 */
[----:B------:R-:W-:Y:S01]  /*a4a80*/  ISETP.LT.AND P4, PT, R7, R80, !P5 ;  /* 0x000000500700720c */ /* 0x000fe20006f81270 */
[C---:B-1----:R-:W-:Y:S02]  /*a4a90*/  IMAD.IADD R23, R11.reuse, 0x1, R6 ;  /* 0x000000010b177824 */ /* 0x042fe400078e0206 */
[C---:B------:R-:W-:Y:S01]  /*a4aa0*/  IMAD.WIDE R18, R11.reuse, 0x4, R2 ;  /* 0x000000040b127825 */ /* 0x040fe200078e0202 */
[----:B------:R-:W1:Y:S03]  /*a4ab0*/  LDC R6, c[0x0][0x248] ;  /* 0x00009200ff067b82 */ /* 0x000e660000000800 */
[----:B------:R-:W-:Y:S01]  /*a4ac0*/  IMAD.WIDE R10, R11, 0x4, R4 ;  /* 0x000000040b0a7825 */ /* 0x000fe200078e0204 */
[C---:B--2---:R-:W-:Y:S01]  /*a4ad0*/  IADD3 R25, R23.reuse, R0, RZ ;  /* 0x0000000017197210 */ /* 0x044fe20007ffe0ff */
[----:B------:R2:W-:Y:S02]  /*a4ae0*/  @P1 STG.E desc[UR60][R18.64], R187 ;  /* 0x000000bb12001986 */ /* 0x0005e4000c10193c */
[----:B------:R-:W-:Y:S01]  /*a4af0*/  IMAD.WIDE R20, R23, 0x4, R2 ;  /* 0x0000000417147825 */ /* 0x000fe200078e0202 */
[----:B------:R-:W1:Y:S01]  /*a4b00*/  LDC R0, c[0x0][0x248] ;  /* 0x00009200ff007b82 */ /* 0x000e620000000800 */
[-C--:B------:R-:W-:Y:S01]  /*a4b10*/  ISETP.LT.AND P5, PT, R9, R80.reuse, !P5 ;  /* 0x000000500900720c */ /* 0x080fe20006fa1270 */
[----:B------:R2:W-:Y:S01]  /*a4b20*/  @P0 STG.E desc[UR60][R10.64], R183 ;  /* 0x000000b70a000986 */ /* 0x0005e2000c10193c */
[-C--:B------:R-:W-:Y:S01]  /*a4b30*/  ISETP.LT.AND P0, PT, R7, R80.reuse, !P2 ;  /* 0x000000500700720c */ /* 0x080fe20005701270 */
[----:B------:R-:W-:Y:S01]  /*a4b40*/  IMAD.WIDE R16, R23, 0x4, R4 ;  /* 0x0000000417107825 */ /* 0x000fe200078e0204 */
[-C--:B------:R-:W-:Y:S01]  /*a4b50*/  ISETP.LT.AND P2, PT, R9, R80.reuse, !P2 ;  /* 0x000000500900720c */ /* 0x080fe20005741270 */
[----:B------:R4:W-:Y:S02]  /*a4b60*/  @P4 STG.E desc[UR60][R20.64], R195 ;  /* 0x000000c314004986 */ /* 0x0009e4000c10193c */
[----:B------:R-:W-:Y:S01]  /*a4b70*/  IMAD.IADD R23, R25, 0x1, R24 ;  /* 0x0000000119177824 */ /* 0x000fe200078e0218 */
[-C--:B------:R-:W-:Y:S01]  /*a4b80*/  ISETP.LT.AND P4, PT, R7, R80.reuse, !P6 ;  /* 0x000000500700720c */ /* 0x080fe20007781270 */
[----:B--2---:R-:W-:Y:S01]  /*a4b90*/  IMAD.WIDE R18, R25, 0x4, R4 ;  /* 0x0000000419127825 */ /* 0x004fe200078e0204 */
[----:B------:R-:W-:Y:S01]  /*a4ba0*/  ISETP.LT.AND P6, PT, R9, R80, !P6 ;  /* 0x000000500900720c */ /* 0x000fe200077c1270 */
[----:B------:R-:W2:Y:S02]  /*a4bb0*/  LDC R24, c[0x0][0x248] ;  /* 0x00009200ff187b82 */ /* 0x000ea40000000800 */
[----:B------:R-:W-:-:S04]  /*a4bc0*/  IMAD.WIDE R10, R25, 0x4, R2 ;  /* 0x00000004190a7825 */ /* 0x000fc800078e0202 */
[C---:B----4-:R-:W-:Y:S02]  /*a4bd0*/  IMAD.IADD R25, R23.reuse, 0x1, R8 ;  /* 0x0000000117197824 */ /* 0x050fe400078e0208 */
[----:B------:R-:W4:Y:S01]  /*a4be0*/  LDC R8, c[0x0][0x248] ;  /* 0x00009200ff087b82 */ /* 0x000f220000000800 */
[C---:B------:R-:W-:Y:S01]  /*a4bf0*/  IMAD.WIDE R20, R23.reuse, 0x4, R2 ;  /* 0x0000000417147825 */ /* 0x040fe200078e0202 */
[----:B------:R1:W-:Y:S03]  /*a4c00*/  @P5 STG.E desc[UR60][R16.64], R191 ;  /* 0x000000bf10005986 */ /* 0x0003e6000c10193c */
[----:B------:R-:W-:Y:S01]  /*a4c10*/  IMAD.WIDE R22, R23, 0x4, R4 ;  /* 0x0000000417167825 */ /* 0x000fe200078e0204 */
[----:B------:R2:W-:Y:S01]  /*a4c20*/  @P0 STG.E desc[UR60][R10.64], R144 ;  /* 0x000000900a000986 */ /* 0x0005e2000c10193c */
[-C--:B------:R-:W-:Y:S02]  /*a4c30*/  ISETP.LT.AND P0, PT, R7, R80.reuse, !P3 ;  /* 0x000000500700720c */ /* 0x080fe40005f01270 */
[----:B------:R-:W-:Y:S01]  /*a4c40*/  ISETP.LT.AND P3, PT, R9, R80, !P3 ;  /* 0x000000500900720c */ /* 0x000fe20005f61270 */
[----:B------:R2:W-:Y:S04]  /*a4c50*/  @P2 STG.E desc[UR60][R18.64], R196 ;  /* 0x000000c412002986 */ /* 0x0005e8000c10193c */
[----:B------:R2:W-:Y:S04]  /*a4c60*/  @P4 STG.E desc[UR60][R20.64], R200 ;  /* 0x000000c814004986 */ /* 0x0005e8000c10193c */
[----:B---3--:R3:W-:Y:S01]  /*a4c70*/  @P6 STG.E desc[UR60][R22.64], R12 ;  /* 0x0000000c16006986 */ /* 0x0087e2000c10193c */
[----:B-1----:R-:W-:Y:S01]  /*a4c80*/  IMAD.WIDE R16, R25, 0x4, R2 ;  /* 0x0000000419107825 */ /* 0x002fe200078e0202 */
[----:B------:R-:W-:-:S02]  /*a4c90*/  ISETP.GE.AND P1, PT, R27, R28, PT ;  /* 0x0000001c1b00720c */ /* 0x000fc40003f26270 */
[----:B------:R-:W-:Y:S02]  /*a4ca0*/  IADD3 R27, R25, R6, RZ ;  /* 0x00000006191b7210 */ /* 0x000fe40007ffe0ff */
[-C--:B------:R-:W-:Y:S02]  /*a4cb0*/  ISETP.LT.AND P2, PT, R7, R80.reuse, !P1 ;  /* 0x000000500700720c */ /* 0x080fe40004f41270 */
[----:B------:R-:W-:Y:S01]  /*a4cc0*/  ISETP.LT.AND P4, PT, R9, R80, !P1 ;  /* 0x000000500900720c */ /* 0x000fe20004f81270 */
[----:B--2---:R-:W-:Y:S01]  /*a4cd0*/  IMAD.WIDE R10, R25, 0x4, R4 ;  /* 0x00000004190a7825 */ /* 0x004fe200078e0204 */
[----:B------:R4:W-:Y:S03]  /*a4ce0*/  @P0 STG.E desc[UR60][R16.64], R145 ;  /* 0x0000009110000986 */ /* 0x0009e6000c10193c */
[C---:B------:R-:W-:Y:S01]  /*a4cf0*/  IMAD.WIDE R18, R27.reuse, 0x4, R2 ;  /* 0x000000041b127825 */ /* 0x040fe200078e0202 */
[----:B------:R-:W-:Y:S03]  /*a4d00*/  @P3 STG.E desc[UR60][R10.64], R197 ;  /* 0x000000c50a003986 */ /* 0x000fe6000c10193c */
[----:B------:R-:W-:-:S02]  /*a4d10*/  IMAD.WIDE R20, R27, 0x4, R4 ;  /* 0x000000041b147825 */ /* 0x000fc400078e0204 */
[----:B------:R1:W-:Y:S04]  /*a4d20*/  @P2 STG.E desc[UR60][R18.64], R201 ;  /* 0x000000c912002986 */ /* 0x0003e8000c10193c */
[----:B------:R2:W-:Y:S01]  /*a4d30*/  @P4 STG.E desc[UR60][R20.64], R13 ;  /* 0x0000000d14004986 */ /* 0x0005e2000c10193c */
[----:B------:R-:W-:Y:S02]  /*a4d40*/  ISETP.GE.AND P5, PT, R26, R28, PT ;  /* 0x0000001c1a00720c */ /* 0x000fe40003fa6270 */
[----:B------:R-:W1:Y:S02]  /*a4d50*/  LDC R26, c[0x0][0x248] ;  /* 0x00009200ff1a7b82 */ /* 0x000e640000000800 */
[----:B------:R-:W-:Y:S02]  /*a4d60*/  ISETP.LT.AND P6, PT, R7, R80, !P5 ;  /* 0x000000500700720c */ /* 0x000fe40006fc1270 */
[----:B------:R-:W-:Y:S01]  /*a4d70*/  ISETP.GE.AND P1, PT, R29, R28, PT ;  /* 0x0000001c1d00720c */ /* 0x000fe20003f26270 */
[----:B------:R-:W-:-:S04]  /*a4d80*/  IMAD.IADD R29, R27, 0x1, R0 ;  /* 0x000000011b1d7824 */ /* 0x000fc800078e0200 */
[----:B---3--:R-:W-:Y:S01]  /*a4d90*/  IMAD.WIDE R22, R29, 0x4, R2 ;  /* 0x000000041d167825 */ /* 0x008fe200078e0202 */
[----:B------:R-:W-:Y:S02]  /*a4da0*/  ISETP.GE.AND P0, PT, R31, R28, PT ;  /* 0x0000001c1f00720c */ /* 0x000fe40003f06270 */
[----:B------:R-:W-:Y:S01]  /*a4db0*/  ISETP.LT.AND P5, PT, R9, R80, !P5 ;  /* 0x000000500900720c */ /* 0x000fe20006fa1270 */
[----:B----4-:R-:W-:Y:S02]  /*a4dc0*/  IMAD.IADD R17, R29, 0x1, R8 ;  /* 0x000000011d117824 */ /* 0x010fe400078e0208 */
[----:B------:R3:W-:Y:S01]  /*a4dd0*/  @P6 STG.E desc[UR60][R22.64], R146 ;  /* 0x0000009216006986 */ /* 0x0007e2000c10193c */
[----:B------:R-:W-:Y:S02]  /*a4de0*/  ISETP.GE.AND P3, PT, R30, R28, PT ;  /* 0x0000001c1e00720c */ /* 0x000fe40003f66270 */
[-C--:B------:R-:W-:Y:S02]  /*a4df0*/  ISETP.LT.AND P6, PT, R7, R80.reuse, !P1 ;  /* 0x000000500700720c */ /* 0x080fe40004fc1270 */
[----:B------:R-:W-:-:S02]  /*a4e00*/  ISETP.LT.AND P1, PT, R9, R80, !P1 ;  /* 0x000000500900720c */ /* 0x000fc40004f21270 */
[----:B------:R-:W-:Y:S02]  /*a4e10*/  ISETP.LT.AND P4, PT, R7, R80, !P0 ;  /* 0x000000500700720c */ /* 0x000fe40004781270 */
[----:B------:R-:W-:Y:S02]  /*a4e20*/  IADD3 R25, R17, R24, RZ ;  /* 0x0000001811197210 */ /* 0x000fe40007ffe0ff */
[-C--:B------:R-:W-:Y:S02]  /*a4e30*/  ISETP.LT.AND P0, PT, R9, R80.reuse, !P0 ;  /* 0x000000500900720c */ /* 0x080fe40004701270 */
[-C--:B------:R-:W-:Y:S02]  /*a4e40*/  ISETP.LT.AND P2, PT, R7, R80.reuse, !P3 ;  /* 0x000000500700720c */ /* 0x080fe40005f41270 */
[----:B------:R-:W-:Y:S01]  /*a4e50*/  ISETP.LT.AND P3, PT, R9, R80, !P3 ;  /* 0x000000500900720c */ /* 0x000fe20005f61270 */
[----:B------:R-:W-:-:S04]  /*a4e60*/  IMAD.WIDE R6, R29, 0x4, R4 ;  /* 0x000000041d067825 */ /* 0x000fc800078e0204 */
[----:B-1----:R-:W-:Y:S02]  /*a4e70*/  IMAD.IADD R19, R25, 0x1, R26 ;  /* 0x0000000119137824 */ /* 0x002fe400078e021a */
[C---:B------:R-:W-:Y:S01]  /*a4e80*/  IMAD.WIDE R8, R17.reuse, 0x4, R2 ;  /* 0x0000000411087825 */ /* 0x040fe200078e0202 */
[----:B------:R3:W-:Y:S03]  /*a4e90*/  @P5 STG.E desc[UR60][R6.64], R198 ;  /* 0x000000c606005986 */ /* 0x0007e6000c10193c */
[----:B------:R-:W-:Y:S01]  /*a4ea0*/  IMAD.WIDE R10, R17, 0x4, R4 ;  /* 0x00000004110a7825 */ /* 0x000fe200078e0204 */
[----:B------:R3:W-:Y:S03]  /*a4eb0*/  @P6 STG.E desc[UR60][R8.64], R202 ;  /* 0x000000ca08006986 */ /* 0x0007e6000c10193c */
[C---:B--2---:R-:W-:Y:S01]  /*a4ec0*/  IMAD.WIDE R12, R25.reuse, 0x4, R2 ;  /* 0x00000004190c7825 */ /* 0x044fe200078e0202 */
[----:B------:R3:W-:Y:S03]  /*a4ed0*/  @P1 STG.E desc[UR60][R10.64], R14 ;  /* 0x0000000e0a001986 */ /* 0x0007e6000c10193c */
[----:B------:R-:W-:Y:S01]  /*a4ee0*/  IMAD.WIDE R16, R25, 0x4, R4 ;  /* 0x0000000419107825 */ /* 0x000fe200078e0204 */
[----:B------:R3:W-:Y:S03]  /*a4ef0*/  @P4 STG.E desc[UR60][R12.64], R147 ;  /* 0x000000930c004986 */ /* 0x0007e6000c10193c */
[C---:B------:R-:W-:Y:S01]  /*a4f00*/  IMAD.WIDE R2, R19.reuse, 0x4, R2 ;  /* 0x0000000413027825 */ /* 0x040fe200078e0202 */
[----:B------:R3:W-:Y:S04]  /*a4f10*/  @P0 STG.E desc[UR60][R16.64], R199 ;  /* 0x000000c710000986 */ /* 0x0007e8000c10193c */
[----:B------:R3:W-:Y:S01]  /*a4f20*/  @P2 STG.E desc[UR60][R2.64], R203 ;  /* 0x000000cb02002986 */ /* 0x0007e2000c10193c */
[----:B------:R-:W-:Y:S01]  /*a4f30*/  IMAD.WIDE R4, R19, 0x4, R4 ;  /* 0x0000000413047825 */ /* 0x000fe200078e0204 */
[----:B------:R-:W-:Y:S06]  /*a4f40*/  @!P3 EXIT ;  /* 0x000000000000b94d */ /* 0x000fec0003800000 */
[----:B------:R-:W-:Y:S01]  /*a4f50*/  STG.E desc[UR60][R4.64], R15 ;  /* 0x0000000f04007986 */ /* 0x000fe2000c10193c */
[----:B------:R-:W-:Y:S05]  /*a4f60*/  EXIT ;  /* 0x000000000000794d */ /* 0x000fea0003800000 */
.L_x_2:
[----:B------:R-:W-:-:S00]  /*a4f70*/  BRA `(.L_x_2) ;  /* 0xfffffffc00fc7947 */ /* 0x000fc0000383ffff */
[----:B------:R-:W-:-:S00]  /*a4f80*/  NOP ;  /* 0x0000000000007918 */ /* 0x000fc00000000000 */
[----:B------:R-:W-:-:S00]  /*a4f90*/  NOP ;  /* 0x0000000000007918 */ /* 0x000fc00000000000 */
[----:B------:R-:W-:-:S00]  /*a4fa0*/  NOP ;  /* 0x0000000000007918 */ /* 0x000fc00000000000 */
[----:B------:R-:W-:-:S00]  /*a4fb0*/  NOP ;  /* 0x0000000000007918 */ /* 0x000fc00000000000 */
[----:B------:R-:W-:-:S00]  /*a4fc0*/  NOP ;  /* 0x0000000000007918 */ /* 0x000fc00000000000 */
[----:B------:R-:W-:-:S00]  /*a4fd0*/  NOP ;  /* 0x0000000000007918 */ /* 0x000fc00000000000 */
[----:B------:R-:W-:-:S00]  /*a4fe0*/  NOP ;  /* 0x0000000000007918 */ /* 0x000fc00000000000 */
[----:B------:R-:W-:-:S00]  /*a4ff0*/  NOP ;  /* 0x0000000000007918 */ /* 0x000fc00000000000 */
.L_x_3:


//--------------------- .nv.shared.matmul_kernel  --------------------------
	.section	.nv.shared.matmul_kernel,"aw",@nobits
	.sectionflags	@""
	.align	16
	.zero		1024


//--------------------- .nv.shared.reserved.0     --------------------------
	.section	.nv.shared.reserved.0,"aw",@nobits
	.weak		__nv_reservedSMEM_offset_0_alias
	.size		__nv_reservedSMEM_offset_0_alias, 0, 0
	.other		__nv_reservedSMEM_offset_0_alias,@"STO_CUDA_RESERVED_SHARED STV_DEFAULT"
__nv_reservedSMEM_offset_0_alias:
	.zero		0


//--------------------- .nv.constant0.matmul_kernel --------------------------
	.section	.nv.constant0.matmul_kernel,"a",@progbits
	.sectionflags	@""
	.align	4
.nv.constant0.matmul_kernel:
	.zero		608


//--------------------- SYMBOLS --------------------------

	.type		.nv.reservedSmem.offset0,@object
	.size		.nv.reservedSmem.offset0,0x4
